//
// Generated by NVIDIA NVVM Compiler
//
// Compiler Build ID: CL-36424714
// Cuda compilation tools, release 13.0, V13.0.88
// Based on NVVM 20.0.0
//

.version 9.0
.target sm_100
.address_size 64

	// .globl	_Z18compute_iou_kernelPKfPfi
// _ZZN3cub18CUB_300001_SM_10006detail10merge_sort30DeviceMergeSortBlockSortKernelINS2_10policy_hubIN6thrust24THRUST_300001_SM_1000_NS10device_ptrIiEEE9Policy600ES8_PNS0_8NullTypeES8_SC_j20ConfidenceComparatoriSB_EEvbT0_T1_T2_T3_T4_PT6_PT7_T5_NS1_7vsmem_tEE19static_temp_storage has been demoted
// _ZZN3cub18CUB_300001_SM_10006detail10merge_sort26DeviceMergeSortMergeKernelINS2_10policy_hubIN6thrust24THRUST_300001_SM_1000_NS10device_ptrIiEEE9Policy600ES8_PNS0_8NullTypeES8_SC_j20ConfidenceComparatoriSB_EEvbT2_T3_T4_PT6_PT7_T5_PSG_SG_NS1_7vsmem_tEE19static_temp_storage has been demoted
// _ZZN3cub18CUB_300001_SM_10006detail10merge_sort30DeviceMergeSortBlockSortKernelINS2_10policy_hubIN6thrust24THRUST_300001_SM_1000_NS10device_ptrIiEEE9Policy600ES8_PNS0_8NullTypeES8_SC_m20ConfidenceComparatoriSB_EEvbT0_T1_T2_T3_T4_PT6_PT7_T5_NS1_7vsmem_tEE19static_temp_storage has been demoted
// _ZZN3cub18CUB_300001_SM_10006detail10merge_sort26DeviceMergeSortMergeKernelINS2_10policy_hubIN6thrust24THRUST_300001_SM_1000_NS10device_ptrIiEEE9Policy600ES8_PNS0_8NullTypeES8_SC_m20ConfidenceComparatoriSB_EEvbT2_T3_T4_PT6_PT7_T5_PSG_SG_NS1_7vsmem_tEE19static_temp_storage has been demoted
.global .align 1 .b8 _ZN34_INTERNAL_18693778_4_k_cu_a7d828f84cuda3std3__45__cpo5beginE[1];
.global .align 1 .b8 _ZN34_INTERNAL_18693778_4_k_cu_a7d828f84cuda3std3__45__cpo3endE[1];
.global .align 1 .b8 _ZN34_INTERNAL_18693778_4_k_cu_a7d828f84cuda3std3__45__cpo6cbeginE[1];
.global .align 1 .b8 _ZN34_INTERNAL_18693778_4_k_cu_a7d828f84cuda3std3__45__cpo4cendE[1];
.global .align 1 .b8 _ZN34_INTERNAL_18693778_4_k_cu_a7d828f84cuda3std3__45__cpo6rbeginE[1];
.global .align 1 .b8 _ZN34_INTERNAL_18693778_4_k_cu_a7d828f84cuda3std3__45__cpo4rendE[1];
.global .align 1 .b8 _ZN34_INTERNAL_18693778_4_k_cu_a7d828f84cuda3std3__45__cpo7crbeginE[1];
.global .align 1 .b8 _ZN34_INTERNAL_18693778_4_k_cu_a7d828f84cuda3std3__45__cpo5crendE[1];
.global .align 1 .b8 _ZN34_INTERNAL_18693778_4_k_cu_a7d828f84cuda3std3__436_GLOBAL__N__18693778_4_k_cu_a7d828f86ignoreE[1];
.global .align 1 .b8 _ZN34_INTERNAL_18693778_4_k_cu_a7d828f84cuda3std3__419piecewise_constructE[1];
.global .align 1 .b8 _ZN34_INTERNAL_18693778_4_k_cu_a7d828f84cuda3std3__48in_placeE[1];
.global .align 1 .b8 _ZN34_INTERNAL_18693778_4_k_cu_a7d828f84cuda3std3__420unreachable_sentinelE[1];
.global .align 1 .b8 _ZN34_INTERNAL_18693778_4_k_cu_a7d828f84cuda3std3__47nulloptE[1];
.global .align 1 .b8 _ZN34_INTERNAL_18693778_4_k_cu_a7d828f84cuda3std3__48unexpectE[1];
.global .align 1 .b8 _ZN34_INTERNAL_18693778_4_k_cu_a7d828f84cuda3std6ranges3__45__cpo4swapE[1];
.global .align 1 .b8 _ZN34_INTERNAL_18693778_4_k_cu_a7d828f84cuda3std6ranges3__45__cpo9iter_moveE[1];
.global .align 1 .b8 _ZN34_INTERNAL_18693778_4_k_cu_a7d828f84cuda3std6ranges3__45__cpo5beginE[1];
.global .align 1 .b8 _ZN34_INTERNAL_18693778_4_k_cu_a7d828f84cuda3std6ranges3__45__cpo3endE[1];
.global .align 1 .b8 _ZN34_INTERNAL_18693778_4_k_cu_a7d828f84cuda3std6ranges3__45__cpo6cbeginE[1];
.global .align 1 .b8 _ZN34_INTERNAL_18693778_4_k_cu_a7d828f84cuda3std6ranges3__45__cpo4cendE[1];
.global .align 1 .b8 _ZN34_INTERNAL_18693778_4_k_cu_a7d828f84cuda3std6ranges3__45__cpo7advanceE[1];
.global .align 1 .b8 _ZN34_INTERNAL_18693778_4_k_cu_a7d828f84cuda3std6ranges3__45__cpo9iter_swapE[1];
.global .align 1 .b8 _ZN34_INTERNAL_18693778_4_k_cu_a7d828f84cuda3std6ranges3__45__cpo4nextE[1];
.global .align 1 .b8 _ZN34_INTERNAL_18693778_4_k_cu_a7d828f84cuda3std6ranges3__45__cpo4prevE[1];
.global .align 1 .b8 _ZN34_INTERNAL_18693778_4_k_cu_a7d828f84cuda3std6ranges3__45__cpo4dataE[1];
.global .align 1 .b8 _ZN34_INTERNAL_18693778_4_k_cu_a7d828f84cuda3std6ranges3__45__cpo5cdataE[1];
.global .align 1 .b8 _ZN34_INTERNAL_18693778_4_k_cu_a7d828f84cuda3std6ranges3__45__cpo4sizeE[1];
.global .align 1 .b8 _ZN34_INTERNAL_18693778_4_k_cu_a7d828f84cuda3std6ranges3__45__cpo5ssizeE[1];
.global .align 1 .b8 _ZN34_INTERNAL_18693778_4_k_cu_a7d828f84cuda3std6ranges3__45__cpo8distanceE[1];
.global .align 1 .b8 _ZN34_INTERNAL_18693778_4_k_cu_a7d828f86thrust24THRUST_300001_SM_1000_NS8cuda_cub3parE[1];
.global .align 1 .b8 _ZN34_INTERNAL_18693778_4_k_cu_a7d828f86thrust24THRUST_300001_SM_1000_NS8cuda_cub10par_nosyncE[1];
.global .align 1 .b8 _ZN34_INTERNAL_18693778_4_k_cu_a7d828f86thrust24THRUST_300001_SM_1000_NS6system6detail10sequential3seqE[1];
.global .align 1 .b8 _ZN34_INTERNAL_18693778_4_k_cu_a7d828f86thrust24THRUST_300001_SM_1000_NS6system3cpp3parE[1];
.global .align 1 .b8 _ZN34_INTERNAL_18693778_4_k_cu_a7d828f86thrust24THRUST_300001_SM_1000_NS12placeholders2_1E[1];
.global .align 1 .b8 _ZN34_INTERNAL_18693778_4_k_cu_a7d828f86thrust24THRUST_300001_SM_1000_NS12placeholders2_2E[1];
.global .align 1 .b8 _ZN34_INTERNAL_18693778_4_k_cu_a7d828f86thrust24THRUST_300001_SM_1000_NS12placeholders2_3E[1];
.global .align 1 .b8 _ZN34_INTERNAL_18693778_4_k_cu_a7d828f86thrust24THRUST_300001_SM_1000_NS12placeholders2_4E[1];
.global .align 1 .b8 _ZN34_INTERNAL_18693778_4_k_cu_a7d828f86thrust24THRUST_300001_SM_1000_NS12placeholders2_5E[1];
.global .align 1 .b8 _ZN34_INTERNAL_18693778_4_k_cu_a7d828f86thrust24THRUST_300001_SM_1000_NS12placeholders2_6E[1];
.global .align 1 .b8 _ZN34_INTERNAL_18693778_4_k_cu_a7d828f86thrust24THRUST_300001_SM_1000_NS12placeholders2_7E[1];
.global .align 1 .b8 _ZN34_INTERNAL_18693778_4_k_cu_a7d828f86thrust24THRUST_300001_SM_1000_NS12placeholders2_8E[1];
.global .align 1 .b8 _ZN34_INTERNAL_18693778_4_k_cu_a7d828f86thrust24THRUST_300001_SM_1000_NS12placeholders2_9E[1];
.global .align 1 .b8 _ZN34_INTERNAL_18693778_4_k_cu_a7d828f86thrust24THRUST_300001_SM_1000_NS12placeholders3_10E[1];
.global .align 1 .b8 _ZN34_INTERNAL_18693778_4_k_cu_a7d828f86thrust24THRUST_300001_SM_1000_NS3seqE[1];
.global .align 1 .b8 _ZN34_INTERNAL_18693778_4_k_cu_a7d828f86thrust24THRUST_300001_SM_1000_NS6deviceE[1];

.visible .entry _Z18compute_iou_kernelPKfPfi(
	.param .u64 .ptr .align 1 _Z18compute_iou_kernelPKfPfi_param_0,
	.param .u64 .ptr .align 1 _Z18compute_iou_kernelPKfPfi_param_1,
	.param .u32 _Z18compute_iou_kernelPKfPfi_param_2
)
{
	.reg .pred 	%p<5>;
	.reg .b32 	%r<14>;
	.reg .b32 	%f<29>;
	.reg .b64 	%rd<11>;

	ld.param.u64 	%rd1, [_Z18compute_iou_kernelPKfPfi_param_0];
	ld.param.u64 	%rd2, [_Z18compute_iou_kernelPKfPfi_param_1];
	ld.param.u32 	%r3, [_Z18compute_iou_kernelPKfPfi_param_2];
	mov.u32 	%r4, %ctaid.y;
	mov.u32 	%r5, %ntid.y;
	mov.u32 	%r6, %tid.y;
	mad.lo.s32 	%r1, %r4, %r5, %r6;
	mov.u32 	%r7, %ctaid.x;
	mov.u32 	%r8, %ntid.x;
	mov.u32 	%r9, %tid.x;
	mad.lo.s32 	%r2, %r7, %r8, %r9;
	max.s32 	%r10, %r1, %r2;
	setp.ge.s32 	%p1, %r10, %r3;
	@%p1 bra 	$L__BB0_2;
	cvta.to.global.u64 	%rd3, %rd1;
	cvta.to.global.u64 	%rd4, %rd2;
	mul.lo.s32 	%r11, %r1, 6;
	mul.lo.s32 	%r12, %r2, 6;
	mul.wide.u32 	%rd5, %r11, 4;
	add.s64 	%rd6, %rd3, %rd5;
	ld.global.nc.f32 	%f1, [%rd6];
	ld.global.nc.f32 	%f2, [%rd6+4];
	ld.global.nc.f32 	%f3, [%rd6+8];
	ld.global.nc.f32 	%f4, [%rd6+12];
	add.f32 	%f5, %f1, %f3;
	add.f32 	%f6, %f2, %f4;
	mul.wide.s32 	%rd7, %r12, 4;
	add.s64 	%rd8, %rd3, %rd7;
	ld.global.nc.f32 	%f7, [%rd8];
	ld.global.nc.f32 	%f8, [%rd8+4];
	ld.global.nc.f32 	%f9, [%rd8+8];
	ld.global.nc.f32 	%f10, [%rd8+12];
	add.f32 	%f11, %f7, %f9;
	add.f32 	%f12, %f8, %f10;
	max.f32 	%f13, %f1, %f7;
	max.f32 	%f14, %f2, %f8;
	min.f32 	%f16, %f5, %f11;
	min.f32 	%f17, %f6, %f12;
	setp.gt.f32 	%p2, %f16, %f13;
	setp.gt.f32 	%p3, %f17, %f14;
	sub.f32 	%f19, %f16, %f13;
	sub.f32 	%f20, %f17, %f14;
	mul.f32 	%f21, %f19, %f20;
	selp.f32 	%f22, %f21, 0f00000000, %p3;
	selp.f32 	%f23, %f22, 0f00000000, %p2;
	mul.f32 	%f24, %f9, %f10;
	fma.rn.f32 	%f25, %f3, %f4, %f24;
	sub.f32 	%f26, %f25, %f23;
	setp.gt.f32 	%p4, %f26, 0f00000000;
	div.rn.f32 	%f27, %f23, %f26;
	selp.f32 	%f28, %f27, 0f00000000, %p4;
	mad.lo.s32 	%r13, %r3, %r1, %r2;
	mul.wide.s32 	%rd9, %r13, 4;
	add.s64 	%rd10, %rd4, %rd9;
	st.global.f32 	[%rd10], %f28;
$L__BB0_2:
	ret;

}
	// .globl	_Z10nms_kernelPKfS0_Pbif
.visible .entry _Z10nms_kernelPKfS0_Pbif(
	.param .u64 .ptr .align 1 _Z10nms_kernelPKfS0_Pbif_param_0,
	.param .u64 .ptr .align 1 _Z10nms_kernelPKfS0_Pbif_param_1,
	.param .u64 .ptr .align 1 _Z10nms_kernelPKfS0_Pbif_param_2,
	.param .u32 _Z10nms_kernelPKfS0_Pbif_param_3,
	.param .f32 _Z10nms_kernelPKfS0_Pbif_param_4
)
{
	.reg .pred 	%p<7>;
	.reg .b16 	%rs<5>;
	.reg .b32 	%r<11>;
	.reg .b32 	%f<3>;
	.reg .b64 	%rd<11>;

	ld.param.u64 	%rd4, [_Z10nms_kernelPKfS0_Pbif_param_1];
	ld.param.u64 	%rd5, [_Z10nms_kernelPKfS0_Pbif_param_2];
	ld.param.u32 	%r4, [_Z10nms_kernelPKfS0_Pbif_param_3];
	ld.param.f32 	%f1, [_Z10nms_kernelPKfS0_Pbif_param_4];
	cvta.to.global.u64 	%rd1, %rd5;
	mov.u32 	%r5, %ctaid.x;
	mov.u32 	%r6, %ntid.x;
	mov.u32 	%r7, %tid.x;
	mad.lo.s32 	%r1, %r5, %r6, %r7;
	setp.ge.s32 	%p1, %r1, %r4;
	@%p1 bra 	$L__BB1_9;
	setp.ne.s32 	%p2, %r1, 0;
	@%p2 bra 	$L__BB1_3;
	mov.b16 	%rs4, 0;
	st.global.u8 	[%rd1], %rs4;
	bra.uni 	$L__BB1_9;
$L__BB1_3:
	cvt.s64.s32 	%rd6, %r1;
	add.s64 	%rd2, %rd1, %rd6;
	mov.b16 	%rs1, 0;
	st.global.u8 	[%rd2], %rs1;
	setp.lt.s32 	%p3, %r1, 1;
	@%p3 bra 	$L__BB1_9;
	cvta.to.global.u64 	%rd3, %rd4;
	mov.b32 	%r10, 0;
$L__BB1_5:
	cvt.u64.u32 	%rd7, %r10;
	add.s64 	%rd8, %rd1, %rd7;
	ld.global.u8 	%rs2, [%rd8];
	setp.ne.s16 	%p4, %rs2, 0;
	@%p4 bra 	$L__BB1_8;
	mad.lo.s32 	%r9, %r10, %r4, %r1;
	mul.wide.s32 	%rd9, %r9, 4;
	add.s64 	%rd10, %rd3, %rd9;
	ld.global.nc.f32 	%f2, [%rd10];
	setp.leu.f32 	%p5, %f2, %f1;
	@%p5 bra 	$L__BB1_8;
	mov.b16 	%rs3, 1;
	st.global.u8 	[%rd2], %rs3;
	bra.uni 	$L__BB1_9;
$L__BB1_8:
	add.s32 	%r10, %r10, 1;
	setp.ne.s32 	%p6, %r10, %r1;
	@%p6 bra 	$L__BB1_5;
$L__BB1_9:
	ret;

}
	// .globl	_Z24filter_detections_kernelPKfPKbPfPiif
.visible .entry _Z24filter_detections_kernelPKfPKbPfPiif(
	.param .u64 .ptr .align 1 _Z24filter_detections_kernelPKfPKbPfPiif_param_0,
	.param .u64 .ptr .align 1 _Z24filter_detections_kernelPKfPKbPfPiif_param_1,
	.param .u64 .ptr .align 1 _Z24filter_detections_kernelPKfPKbPfPiif_param_2,
	.param .u64 .ptr .align 1 _Z24filter_detections_kernelPKfPKbPfPiif_param_3,
	.param .u32 _Z24filter_detections_kernelPKfPKbPfPiif_param_4,
	.param .f32 _Z24filter_detections_kernelPKfPKbPfPiif_param_5
)
{
	.reg .pred 	%p<4>;
	.reg .b16 	%rs<3>;
	.reg .b32 	%r<9>;
	.reg .b32 	%f<8>;
	.reg .b64 	%rd<15>;

	ld.param.u64 	%rd2, [_Z24filter_detections_kernelPKfPKbPfPiif_param_0];
	ld.param.u64 	%rd3, [_Z24filter_detections_kernelPKfPKbPfPiif_param_1];
	ld.param.u64 	%rd4, [_Z24filter_detections_kernelPKfPKbPfPiif_param_2];
	ld.param.u64 	%rd5, [_Z24filter_detections_kernelPKfPKbPfPiif_param_3];
	ld.param.u32 	%r2, [_Z24filter_detections_kernelPKfPKbPfPiif_param_4];
	ld.param.f32 	%f2, [_Z24filter_detections_kernelPKfPKbPfPiif_param_5];
	mov.u32 	%r3, %ctaid.x;
	mov.u32 	%r4, %ntid.x;
	mov.u32 	%r5, %tid.x;
	mad.lo.s32 	%r1, %r3, %r4, %r5;
	setp.ge.s32 	%p1, %r1, %r2;
	@%p1 bra 	$L__BB2_4;
	cvta.to.global.u64 	%rd6, %rd2;
	mul.lo.s32 	%r6, %r1, 6;
	mul.wide.s32 	%rd7, %r6, 4;
	add.s64 	%rd1, %rd6, %rd7;
	ld.global.nc.f32 	%f1, [%rd1+16];
	setp.ltu.f32 	%p2, %f1, %f2;
	@%p2 bra 	$L__BB2_4;
	cvt.s64.s32 	%rd8, %r1;
	cvta.to.global.u64 	%rd9, %rd3;
	add.s64 	%rd10, %rd9, %rd8;
	ld.global.nc.u8 	%rs1, [%rd10];
	cvt.u16.u8 	%rs2, %rs1;
	setp.ne.s16 	%p3, %rs2, 0;
	@%p3 bra 	$L__BB2_4;
	cvta.to.global.u64 	%rd11, %rd5;
	atom.global.add.u32 	%r7, [%rd11], 1;
	mul.lo.s32 	%r8, %r7, 6;
	ld.global.nc.f32 	%f3, [%rd1];
	cvta.to.global.u64 	%rd12, %rd4;
	mul.wide.s32 	%rd13, %r8, 4;
	add.s64 	%rd14, %rd12, %rd13;
	st.global.f32 	[%rd14], %f3;
	ld.global.nc.f32 	%f4, [%rd1+4];
	st.global.f32 	[%rd14+4], %f4;
	ld.global.nc.f32 	%f5, [%rd1+8];
	st.global.f32 	[%rd14+8], %f5;
	ld.global.nc.f32 	%f6, [%rd1+12];
	st.global.f32 	[%rd14+12], %f6;
	st.global.f32 	[%rd14+16], %f1;
	ld.global.nc.f32 	%f7, [%rd1+20];
	st.global.f32 	[%rd14+20], %f7;
$L__BB2_4:
	ret;

}
	// .globl	_Z27prepare_sort_indices_kernelPii
.visible .entry _Z27prepare_sort_indices_kernelPii(
	.param .u64 .ptr .align 1 _Z27prepare_sort_indices_kernelPii_param_0,
	.param .u32 _Z27prepare_sort_indices_kernelPii_param_1
)
{
	.reg .pred 	%p<2>;
	.reg .b32 	%r<6>;
	.reg .b64 	%rd<5>;

	ld.param.u64 	%rd1, [_Z27prepare_sort_indices_kernelPii_param_0];
	ld.param.u32 	%r2, [_Z27prepare_sort_indices_kernelPii_param_1];
	mov.u32 	%r3, %ctaid.x;
	mov.u32 	%r4, %ntid.x;
	mov.u32 	%r5, %tid.x;
	mad.lo.s32 	%r1, %r3, %r4, %r5;
	setp.ge.s32 	%p1, %r1, %r2;
	@%p1 bra 	$L__BB3_2;
	cvta.to.global.u64 	%rd2, %rd1;
	mul.wide.s32 	%rd3, %r1, 4;
	add.s64 	%rd4, %rd2, %rd3;
	st.global.u32 	[%rd4], %r1;
$L__BB3_2:
	ret;

}
	// .globl	_Z25reorder_detections_kernelPKfPKiPfi
.visible .entry _Z25reorder_detections_kernelPKfPKiPfi(
	.param .u64 .ptr .align 1 _Z25reorder_detections_kernelPKfPKiPfi_param_0,
	.param .u64 .ptr .align 1 _Z25reorder_detections_kernelPKfPKiPfi_param_1,
	.param .u64 .ptr .align 1 _Z25reorder_detections_kernelPKfPKiPfi_param_2,
	.param .u32 _Z25reorder_detections_kernelPKfPKiPfi_param_3
)
{
	.reg .pred 	%p<2>;
	.reg .b32 	%r<9>;
	.reg .b32 	%f<7>;
	.reg .b64 	%rd<13>;

	ld.param.u64 	%rd1, [_Z25reorder_detections_kernelPKfPKiPfi_param_0];
	ld.param.u64 	%rd2, [_Z25reorder_detections_kernelPKfPKiPfi_param_1];
	ld.param.u64 	%rd3, [_Z25reorder_detections_kernelPKfPKiPfi_param_2];
	ld.param.u32 	%r2, [_Z25reorder_detections_kernelPKfPKiPfi_param_3];
	mov.u32 	%r3, %ctaid.x;
	mov.u32 	%r4, %ntid.x;
	mov.u32 	%r5, %tid.x;
	mad.lo.s32 	%r1, %r3, %r4, %r5;
	setp.ge.s32 	%p1, %r1, %r2;
	@%p1 bra 	$L__BB4_2;
	cvta.to.global.u64 	%rd4, %rd1;
	cvta.to.global.u64 	%rd5, %rd3;
	cvta.to.global.u64 	%rd6, %rd2;
	mul.wide.s32 	%rd7, %r1, 4;
	add.s64 	%rd8, %rd6, %rd7;
	mul.lo.s32 	%r6, %r1, 6;
	ld.global.nc.u32 	%r7, [%rd8];
	mul.lo.s32 	%r8, %r7, 6;
	mul.wide.s32 	%rd9, %r8, 4;
	add.s64 	%rd10, %rd4, %rd9;
	ld.global.nc.f32 	%f1, [%rd10];
	mul.wide.s32 	%rd11, %r6, 4;
	add.s64 	%rd12, %rd5, %rd11;
	st.global.f32 	[%rd12], %f1;
	ld.global.nc.f32 	%f2, [%rd10+4];
	st.global.f32 	[%rd12+4], %f2;
	ld.global.nc.f32 	%f3, [%rd10+8];
	st.global.f32 	[%rd12+8], %f3;
	ld.global.nc.f32 	%f4, [%rd10+12];
	st.global.f32 	[%rd12+12], %f4;
	ld.global.nc.f32 	%f5, [%rd10+16];
	st.global.f32 	[%rd12+16], %f5;
	ld.global.nc.f32 	%f6, [%rd10+20];
	st.global.f32 	[%rd12+20], %f6;
$L__BB4_2:
	ret;

}
	// .globl	_ZN3cub18CUB_300001_SM_10006detail11EmptyKernelIvEEvv
.visible .entry _ZN3cub18CUB_300001_SM_10006detail11EmptyKernelIvEEvv()
{


	ret;

}
	// .globl	_ZN3cub18CUB_300001_SM_10006detail10merge_sort30DeviceMergeSortBlockSortKernelINS2_10policy_hubIN6thrust24THRUST_300001_SM_1000_NS10device_ptrIiEEE9Policy600ES8_PNS0_8NullTypeES8_SC_j20ConfidenceComparatoriSB_EEvbT0_T1_T2_T3_T4_PT6_PT7_T5_NS1_7vsmem_tE
.visible .entry _ZN3cub18CUB_300001_SM_10006detail10merge_sort30DeviceMergeSortBlockSortKernelINS2_10policy_hubIN6thrust24THRUST_300001_SM_1000_NS10device_ptrIiEEE9Policy600ES8_PNS0_8NullTypeES8_SC_j20ConfidenceComparatoriSB_EEvbT0_T1_T2_T3_T4_PT6_PT7_T5_NS1_7vsmem_tE(
	.param .u8 _ZN3cub18CUB_300001_SM_10006detail10merge_sort30DeviceMergeSortBlockSortKernelINS2_10policy_hubIN6thrust24THRUST_300001_SM_1000_NS10device_ptrIiEEE9Policy600ES8_PNS0_8NullTypeES8_SC_j20ConfidenceComparatoriSB_EEvbT0_T1_T2_T3_T4_PT6_PT7_T5_NS1_7vsmem_tE_param_0,
	.param .align 8 .b8 _ZN3cub18CUB_300001_SM_10006detail10merge_sort30DeviceMergeSortBlockSortKernelINS2_10policy_hubIN6thrust24THRUST_300001_SM_1000_NS10device_ptrIiEEE9Policy600ES8_PNS0_8NullTypeES8_SC_j20ConfidenceComparatoriSB_EEvbT0_T1_T2_T3_T4_PT6_PT7_T5_NS1_7vsmem_tE_param_1[8],
	.param .u64 .ptr .align 1 _ZN3cub18CUB_300001_SM_10006detail10merge_sort30DeviceMergeSortBlockSortKernelINS2_10policy_hubIN6thrust24THRUST_300001_SM_1000_NS10device_ptrIiEEE9Policy600ES8_PNS0_8NullTypeES8_SC_j20ConfidenceComparatoriSB_EEvbT0_T1_T2_T3_T4_PT6_PT7_T5_NS1_7vsmem_tE_param_2,
	.param .align 8 .b8 _ZN3cub18CUB_300001_SM_10006detail10merge_sort30DeviceMergeSortBlockSortKernelINS2_10policy_hubIN6thrust24THRUST_300001_SM_1000_NS10device_ptrIiEEE9Policy600ES8_PNS0_8NullTypeES8_SC_j20ConfidenceComparatoriSB_EEvbT0_T1_T2_T3_T4_PT6_PT7_T5_NS1_7vsmem_tE_param_3[8],
	.param .u64 .ptr .align 1 _ZN3cub18CUB_300001_SM_10006detail10merge_sort30DeviceMergeSortBlockSortKernelINS2_10policy_hubIN6thrust24THRUST_300001_SM_1000_NS10device_ptrIiEEE9Policy600ES8_PNS0_8NullTypeES8_SC_j20ConfidenceComparatoriSB_EEvbT0_T1_T2_T3_T4_PT6_PT7_T5_NS1_7vsmem_tE_param_4,
	.param .u32 _ZN3cub18CUB_300001_SM_10006detail10merge_sort30DeviceMergeSortBlockSortKernelINS2_10policy_hubIN6thrust24THRUST_300001_SM_1000_NS10device_ptrIiEEE9Policy600ES8_PNS0_8NullTypeES8_SC_j20ConfidenceComparatoriSB_EEvbT0_T1_T2_T3_T4_PT6_PT7_T5_NS1_7vsmem_tE_param_5,
	.param .u64 .ptr .align 1 _ZN3cub18CUB_300001_SM_10006detail10merge_sort30DeviceMergeSortBlockSortKernelINS2_10policy_hubIN6thrust24THRUST_300001_SM_1000_NS10device_ptrIiEEE9Policy600ES8_PNS0_8NullTypeES8_SC_j20ConfidenceComparatoriSB_EEvbT0_T1_T2_T3_T4_PT6_PT7_T5_NS1_7vsmem_tE_param_6,
	.param .u64 .ptr .align 1 _ZN3cub18CUB_300001_SM_10006detail10merge_sort30DeviceMergeSortBlockSortKernelINS2_10policy_hubIN6thrust24THRUST_300001_SM_1000_NS10device_ptrIiEEE9Policy600ES8_PNS0_8NullTypeES8_SC_j20ConfidenceComparatoriSB_EEvbT0_T1_T2_T3_T4_PT6_PT7_T5_NS1_7vsmem_tE_param_7,
	.param .align 8 .b8 _ZN3cub18CUB_300001_SM_10006detail10merge_sort30DeviceMergeSortBlockSortKernelINS2_10policy_hubIN6thrust24THRUST_300001_SM_1000_NS10device_ptrIiEEE9Policy600ES8_PNS0_8NullTypeES8_SC_j20ConfidenceComparatoriSB_EEvbT0_T1_T2_T3_T4_PT6_PT7_T5_NS1_7vsmem_tE_param_8[8],
	.param .align 8 .b8 _ZN3cub18CUB_300001_SM_10006detail10merge_sort30DeviceMergeSortBlockSortKernelINS2_10policy_hubIN6thrust24THRUST_300001_SM_1000_NS10device_ptrIiEEE9Policy600ES8_PNS0_8NullTypeES8_SC_j20ConfidenceComparatoriSB_EEvbT0_T1_T2_T3_T4_PT6_PT7_T5_NS1_7vsmem_tE_param_9[8]
)
.maxntid 256
{
	.reg .pred 	%p<633>;
	.reg .b16 	%rs<4>;
	.reg .b32 	%r<2277>;
	.reg .b32 	%f<647>;
	.reg .b64 	%rd<1457>;
	// demoted variable
	.shared .align 16 .b8 _ZZN3cub18CUB_300001_SM_10006detail10merge_sort30DeviceMergeSortBlockSortKernelINS2_10policy_hubIN6thrust24THRUST_300001_SM_1000_NS10device_ptrIiEEE9Policy600ES8_PNS0_8NullTypeES8_SC_j20ConfidenceComparatoriSB_EEvbT0_T1_T2_T3_T4_PT6_PT7_T5_NS1_7vsmem_tEE19static_temp_storage[17424];
	ld.param.u64 	%rd8, [_ZN3cub18CUB_300001_SM_10006detail10merge_sort30DeviceMergeSortBlockSortKernelINS2_10policy_hubIN6thrust24THRUST_300001_SM_1000_NS10device_ptrIiEEE9Policy600ES8_PNS0_8NullTypeES8_SC_j20ConfidenceComparatoriSB_EEvbT0_T1_T2_T3_T4_PT6_PT7_T5_NS1_7vsmem_tE_param_8];
	ld.param.u64 	%rd9, [_ZN3cub18CUB_300001_SM_10006detail10merge_sort30DeviceMergeSortBlockSortKernelINS2_10policy_hubIN6thrust24THRUST_300001_SM_1000_NS10device_ptrIiEEE9Policy600ES8_PNS0_8NullTypeES8_SC_j20ConfidenceComparatoriSB_EEvbT0_T1_T2_T3_T4_PT6_PT7_T5_NS1_7vsmem_tE_param_3];
	ld.param.u64 	%rd10, [_ZN3cub18CUB_300001_SM_10006detail10merge_sort30DeviceMergeSortBlockSortKernelINS2_10policy_hubIN6thrust24THRUST_300001_SM_1000_NS10device_ptrIiEEE9Policy600ES8_PNS0_8NullTypeES8_SC_j20ConfidenceComparatoriSB_EEvbT0_T1_T2_T3_T4_PT6_PT7_T5_NS1_7vsmem_tE_param_1];
	ld.param.u32 	%r498, [_ZN3cub18CUB_300001_SM_10006detail10merge_sort30DeviceMergeSortBlockSortKernelINS2_10policy_hubIN6thrust24THRUST_300001_SM_1000_NS10device_ptrIiEEE9Policy600ES8_PNS0_8NullTypeES8_SC_j20ConfidenceComparatoriSB_EEvbT0_T1_T2_T3_T4_PT6_PT7_T5_NS1_7vsmem_tE_param_5];
	ld.param.u64 	%rd11, [_ZN3cub18CUB_300001_SM_10006detail10merge_sort30DeviceMergeSortBlockSortKernelINS2_10policy_hubIN6thrust24THRUST_300001_SM_1000_NS10device_ptrIiEEE9Policy600ES8_PNS0_8NullTypeES8_SC_j20ConfidenceComparatoriSB_EEvbT0_T1_T2_T3_T4_PT6_PT7_T5_NS1_7vsmem_tE_param_6];
	cvta.to.global.u64 	%rd1, %rd11;
	cvta.to.global.u64 	%rd2, %rd10;
	cvta.to.global.u64 	%rd3, %rd9;
	cvta.to.global.u64 	%rd4, %rd8;
	mov.u32 	%r499, %ctaid.x;
	mov.u32 	%r500, %nctaid.x;
	mul.lo.s32 	%r1, %r499, 4352;
	add.s32 	%r501, %r500, -1;
	setp.ge.u32 	%p65, %r499, %r501;
	@%p65 bra 	$L__BB6_108;
	// begin inline asm
	griddepcontrol.wait;
	// end inline asm
	cvt.u64.u32 	%rd830, %r1;
	mov.u32 	%r2, %tid.x;
	and.b32  	%r3, %r2, 31;
	and.b32  	%r1303, %r2, 992;
	mul.lo.s32 	%r4, %r1303, 17;
	or.b32  	%r1304, %r4, %r3;
	cvt.u64.u32 	%rd831, %r1304;
	add.s64 	%rd5, %rd831, %rd830;
	shl.b64 	%rd832, %rd5, 2;
	add.s64 	%rd833, %rd2, %rd832;
	ld.global.u32 	%r1305, [%rd833];
	ld.global.u32 	%r1306, [%rd833+128];
	ld.global.u32 	%r1307, [%rd833+256];
	ld.global.u32 	%r1308, [%rd833+384];
	ld.global.u32 	%r1309, [%rd833+512];
	ld.global.u32 	%r1310, [%rd833+640];
	ld.global.u32 	%r1311, [%rd833+768];
	ld.global.u32 	%r1312, [%rd833+896];
	ld.global.u32 	%r1313, [%rd833+1024];
	ld.global.u32 	%r1314, [%rd833+1152];
	ld.global.u32 	%r1315, [%rd833+1280];
	ld.global.u32 	%r1316, [%rd833+1408];
	ld.global.u32 	%r1317, [%rd833+1536];
	ld.global.u32 	%r1318, [%rd833+1664];
	ld.global.u32 	%r1319, [%rd833+1792];
	ld.global.u32 	%r1320, [%rd833+1920];
	ld.global.u32 	%r1321, [%rd833+2048];
	// begin inline asm
	mov.u32 %r1301, %laneid;
	// end inline asm
	shr.u32 	%r1322, %r2, 5;
	mad.lo.s32 	%r1323, %r1322, 544, %r1301;
	shl.b32 	%r1324, %r1323, 2;
	mov.u32 	%r1325, _ZZN3cub18CUB_300001_SM_10006detail10merge_sort30DeviceMergeSortBlockSortKernelINS2_10policy_hubIN6thrust24THRUST_300001_SM_1000_NS10device_ptrIiEEE9Policy600ES8_PNS0_8NullTypeES8_SC_j20ConfidenceComparatoriSB_EEvbT0_T1_T2_T3_T4_PT6_PT7_T5_NS1_7vsmem_tEE19static_temp_storage;
	add.s32 	%r5, %r1325, %r1324;
	st.shared.u32 	[%r5], %r1305;
	st.shared.u32 	[%r5+128], %r1306;
	st.shared.u32 	[%r5+256], %r1307;
	st.shared.u32 	[%r5+384], %r1308;
	st.shared.u32 	[%r5+512], %r1309;
	st.shared.u32 	[%r5+640], %r1310;
	st.shared.u32 	[%r5+768], %r1311;
	st.shared.u32 	[%r5+896], %r1312;
	st.shared.u32 	[%r5+1024], %r1313;
	st.shared.u32 	[%r5+1152], %r1314;
	st.shared.u32 	[%r5+1280], %r1315;
	st.shared.u32 	[%r5+1408], %r1316;
	st.shared.u32 	[%r5+1536], %r1317;
	st.shared.u32 	[%r5+1664], %r1318;
	st.shared.u32 	[%r5+1792], %r1319;
	st.shared.u32 	[%r5+1920], %r1320;
	st.shared.u32 	[%r5+2048], %r1321;
	bar.warp.sync 	-1;
	shl.b32 	%r1326, %r1301, 6;
	add.s32 	%r6, %r5, %r1326;
	ld.shared.u32 	%r1327, [%r6];
	ld.shared.u32 	%r1328, [%r6+4];
	ld.shared.u32 	%r1329, [%r6+8];
	ld.shared.u32 	%r1330, [%r6+12];
	ld.shared.u32 	%r1331, [%r6+16];
	ld.shared.u32 	%r1332, [%r6+20];
	ld.shared.u32 	%r1333, [%r6+24];
	ld.shared.u32 	%r1334, [%r6+28];
	ld.shared.u32 	%r1335, [%r6+32];
	ld.shared.u32 	%r1336, [%r6+36];
	ld.shared.u32 	%r1337, [%r6+40];
	ld.shared.u32 	%r1338, [%r6+44];
	ld.shared.u32 	%r1339, [%r6+48];
	ld.shared.u32 	%r1340, [%r6+52];
	ld.shared.u32 	%r1341, [%r6+56];
	ld.shared.u32 	%r1342, [%r6+60];
	ld.shared.u32 	%r1343, [%r6+64];
	bar.sync 	0;
	// begin inline asm
	griddepcontrol.launch_dependents;
	// end inline asm
	mul.lo.s32 	%r1344, %r1328, 6;
	mul.wide.s32 	%rd834, %r1344, 4;
	add.s64 	%rd835, %rd4, %rd834;
	ld.global.f32 	%f339, [%rd835+16];
	mul.lo.s32 	%r1345, %r1327, 6;
	mul.wide.s32 	%rd836, %r1345, 4;
	add.s64 	%rd837, %rd4, %rd836;
	ld.global.f32 	%f340, [%rd837+16];
	setp.leu.f32 	%p376, %f339, %f340;
	selp.b32 	%r1346, %r1328, %r1327, %p376;
	selp.b32 	%r1347, %r1327, %r1328, %p376;
	mul.lo.s32 	%r1348, %r1330, 6;
	mul.wide.s32 	%rd838, %r1348, 4;
	add.s64 	%rd839, %rd4, %rd838;
	ld.global.f32 	%f341, [%rd839+16];
	mul.lo.s32 	%r1349, %r1329, 6;
	mul.wide.s32 	%rd840, %r1349, 4;
	add.s64 	%rd841, %rd4, %rd840;
	ld.global.f32 	%f342, [%rd841+16];
	setp.leu.f32 	%p377, %f341, %f342;
	selp.b32 	%r1350, %r1330, %r1329, %p377;
	selp.b32 	%r1351, %r1329, %r1330, %p377;
	mul.lo.s32 	%r1352, %r1332, 6;
	mul.wide.s32 	%rd842, %r1352, 4;
	add.s64 	%rd843, %rd4, %rd842;
	ld.global.f32 	%f343, [%rd843+16];
	mul.lo.s32 	%r1353, %r1331, 6;
	mul.wide.s32 	%rd844, %r1353, 4;
	add.s64 	%rd845, %rd4, %rd844;
	ld.global.f32 	%f344, [%rd845+16];
	setp.leu.f32 	%p378, %f343, %f344;
	selp.b32 	%r1354, %r1332, %r1331, %p378;
	selp.b32 	%r1355, %r1331, %r1332, %p378;
	mul.lo.s32 	%r1356, %r1334, 6;
	mul.wide.s32 	%rd846, %r1356, 4;
	add.s64 	%rd847, %rd4, %rd846;
	ld.global.f32 	%f345, [%rd847+16];
	mul.lo.s32 	%r1357, %r1333, 6;
	mul.wide.s32 	%rd848, %r1357, 4;
	add.s64 	%rd849, %rd4, %rd848;
	ld.global.f32 	%f346, [%rd849+16];
	setp.leu.f32 	%p379, %f345, %f346;
	selp.b32 	%r1358, %r1334, %r1333, %p379;
	selp.b32 	%r1359, %r1333, %r1334, %p379;
	mul.lo.s32 	%r1360, %r1336, 6;
	mul.wide.s32 	%rd850, %r1360, 4;
	add.s64 	%rd851, %rd4, %rd850;
	ld.global.f32 	%f347, [%rd851+16];
	mul.lo.s32 	%r1361, %r1335, 6;
	mul.wide.s32 	%rd852, %r1361, 4;
	add.s64 	%rd853, %rd4, %rd852;
	ld.global.f32 	%f348, [%rd853+16];
	setp.leu.f32 	%p380, %f347, %f348;
	selp.b32 	%r1362, %r1336, %r1335, %p380;
	selp.b32 	%r1363, %r1335, %r1336, %p380;
	mul.lo.s32 	%r1364, %r1338, 6;
	mul.wide.s32 	%rd854, %r1364, 4;
	add.s64 	%rd855, %rd4, %rd854;
	ld.global.f32 	%f349, [%rd855+16];
	mul.lo.s32 	%r1365, %r1337, 6;
	mul.wide.s32 	%rd856, %r1365, 4;
	add.s64 	%rd857, %rd4, %rd856;
	ld.global.f32 	%f350, [%rd857+16];
	setp.leu.f32 	%p381, %f349, %f350;
	selp.b32 	%r1366, %r1338, %r1337, %p381;
	selp.b32 	%r1367, %r1337, %r1338, %p381;
	mul.lo.s32 	%r1368, %r1340, 6;
	mul.wide.s32 	%rd858, %r1368, 4;
	add.s64 	%rd859, %rd4, %rd858;
	ld.global.f32 	%f351, [%rd859+16];
	mul.lo.s32 	%r1369, %r1339, 6;
	mul.wide.s32 	%rd860, %r1369, 4;
	add.s64 	%rd861, %rd4, %rd860;
	ld.global.f32 	%f352, [%rd861+16];
	setp.leu.f32 	%p382, %f351, %f352;
	selp.b32 	%r1370, %r1340, %r1339, %p382;
	selp.b32 	%r1371, %r1339, %r1340, %p382;
	mul.lo.s32 	%r1372, %r1342, 6;
	mul.wide.s32 	%rd862, %r1372, 4;
	add.s64 	%rd863, %rd4, %rd862;
	ld.global.f32 	%f353, [%rd863+16];
	mul.lo.s32 	%r1373, %r1341, 6;
	mul.wide.s32 	%rd864, %r1373, 4;
	add.s64 	%rd865, %rd4, %rd864;
	ld.global.f32 	%f354, [%rd865+16];
	setp.leu.f32 	%p383, %f353, %f354;
	selp.b32 	%r1374, %r1342, %r1341, %p383;
	selp.b32 	%r1375, %r1341, %r1342, %p383;
	mul.lo.s32 	%r1376, %r1351, 6;
	mul.wide.s32 	%rd866, %r1376, 4;
	add.s64 	%rd867, %rd4, %rd866;
	ld.global.f32 	%f355, [%rd867+16];
	mul.lo.s32 	%r1377, %r1346, 6;
	mul.wide.s32 	%rd868, %r1377, 4;
	add.s64 	%rd869, %rd4, %rd868;
	ld.global.f32 	%f356, [%rd869+16];
	setp.leu.f32 	%p384, %f355, %f356;
	selp.b32 	%r1378, %r1351, %r1346, %p384;
	selp.b32 	%r1379, %r1346, %r1351, %p384;
	mul.lo.s32 	%r1380, %r1355, 6;
	mul.wide.s32 	%rd870, %r1380, 4;
	add.s64 	%rd871, %rd4, %rd870;
	ld.global.f32 	%f357, [%rd871+16];
	mul.lo.s32 	%r1381, %r1350, 6;
	mul.wide.s32 	%rd872, %r1381, 4;
	add.s64 	%rd873, %rd4, %rd872;
	ld.global.f32 	%f358, [%rd873+16];
	setp.leu.f32 	%p385, %f357, %f358;
	selp.b32 	%r1382, %r1355, %r1350, %p385;
	selp.b32 	%r1383, %r1350, %r1355, %p385;
	mul.lo.s32 	%r1384, %r1359, 6;
	mul.wide.s32 	%rd874, %r1384, 4;
	add.s64 	%rd875, %rd4, %rd874;
	ld.global.f32 	%f359, [%rd875+16];
	mul.lo.s32 	%r1385, %r1354, 6;
	mul.wide.s32 	%rd876, %r1385, 4;
	add.s64 	%rd877, %rd4, %rd876;
	ld.global.f32 	%f360, [%rd877+16];
	setp.leu.f32 	%p386, %f359, %f360;
	selp.b32 	%r1386, %r1359, %r1354, %p386;
	selp.b32 	%r1387, %r1354, %r1359, %p386;
	mul.lo.s32 	%r1388, %r1363, 6;
	mul.wide.s32 	%rd878, %r1388, 4;
	add.s64 	%rd879, %rd4, %rd878;
	ld.global.f32 	%f361, [%rd879+16];
	mul.lo.s32 	%r1389, %r1358, 6;
	mul.wide.s32 	%rd880, %r1389, 4;
	add.s64 	%rd881, %rd4, %rd880;
	ld.global.f32 	%f362, [%rd881+16];
	setp.leu.f32 	%p387, %f361, %f362;
	selp.b32 	%r1390, %r1363, %r1358, %p387;
	selp.b32 	%r1391, %r1358, %r1363, %p387;
	mul.lo.s32 	%r1392, %r1367, 6;
	mul.wide.s32 	%rd882, %r1392, 4;
	add.s64 	%rd883, %rd4, %rd882;
	ld.global.f32 	%f363, [%rd883+16];
	mul.lo.s32 	%r1393, %r1362, 6;
	mul.wide.s32 	%rd884, %r1393, 4;
	add.s64 	%rd885, %rd4, %rd884;
	ld.global.f32 	%f364, [%rd885+16];
	setp.leu.f32 	%p388, %f363, %f364;
	selp.b32 	%r1394, %r1367, %r1362, %p388;
	selp.b32 	%r1395, %r1362, %r1367, %p388;
	mul.lo.s32 	%r1396, %r1371, 6;
	mul.wide.s32 	%rd886, %r1396, 4;
	add.s64 	%rd887, %rd4, %rd886;
	ld.global.f32 	%f365, [%rd887+16];
	mul.lo.s32 	%r1397, %r1366, 6;
	mul.wide.s32 	%rd888, %r1397, 4;
	add.s64 	%rd889, %rd4, %rd888;
	ld.global.f32 	%f366, [%rd889+16];
	setp.leu.f32 	%p389, %f365, %f366;
	selp.b32 	%r1398, %r1371, %r1366, %p389;
	selp.b32 	%r1399, %r1366, %r1371, %p389;
	mul.lo.s32 	%r1400, %r1375, 6;
	mul.wide.s32 	%rd890, %r1400, 4;
	add.s64 	%rd891, %rd4, %rd890;
	ld.global.f32 	%f367, [%rd891+16];
	mul.lo.s32 	%r1401, %r1370, 6;
	mul.wide.s32 	%rd892, %r1401, 4;
	add.s64 	%rd893, %rd4, %rd892;
	ld.global.f32 	%f368, [%rd893+16];
	setp.leu.f32 	%p390, %f367, %f368;
	selp.b32 	%r1402, %r1375, %r1370, %p390;
	selp.b32 	%r1403, %r1370, %r1375, %p390;
	mul.lo.s32 	%r1404, %r1343, 6;
	mul.wide.s32 	%rd894, %r1404, 4;
	add.s64 	%rd895, %rd4, %rd894;
	ld.global.f32 	%f369, [%rd895+16];
	mul.lo.s32 	%r1405, %r1374, 6;
	mul.wide.s32 	%rd896, %r1405, 4;
	add.s64 	%rd897, %rd4, %rd896;
	ld.global.f32 	%f370, [%rd897+16];
	setp.leu.f32 	%p391, %f369, %f370;
	selp.b32 	%r1406, %r1343, %r1374, %p391;
	selp.b32 	%r1407, %r1374, %r1343, %p391;
	mul.lo.s32 	%r1408, %r1379, 6;
	mul.wide.s32 	%rd898, %r1408, 4;
	add.s64 	%rd899, %rd4, %rd898;
	ld.global.f32 	%f371, [%rd899+16];
	mul.lo.s32 	%r1409, %r1347, 6;
	mul.wide.s32 	%rd900, %r1409, 4;
	add.s64 	%rd901, %rd4, %rd900;
	ld.global.f32 	%f372, [%rd901+16];
	setp.leu.f32 	%p392, %f371, %f372;
	selp.b32 	%r1410, %r1379, %r1347, %p392;
	selp.b32 	%r1411, %r1347, %r1379, %p392;
	mul.lo.s32 	%r1412, %r1383, 6;
	mul.wide.s32 	%rd902, %r1412, 4;
	add.s64 	%rd903, %rd4, %rd902;
	ld.global.f32 	%f373, [%rd903+16];
	mul.lo.s32 	%r1413, %r1378, 6;
	mul.wide.s32 	%rd904, %r1413, 4;
	add.s64 	%rd905, %rd4, %rd904;
	ld.global.f32 	%f374, [%rd905+16];
	setp.leu.f32 	%p393, %f373, %f374;
	selp.b32 	%r1414, %r1383, %r1378, %p393;
	selp.b32 	%r1415, %r1378, %r1383, %p393;
	mul.lo.s32 	%r1416, %r1387, 6;
	mul.wide.s32 	%rd906, %r1416, 4;
	add.s64 	%rd907, %rd4, %rd906;
	ld.global.f32 	%f375, [%rd907+16];
	mul.lo.s32 	%r1417, %r1382, 6;
	mul.wide.s32 	%rd908, %r1417, 4;
	add.s64 	%rd909, %rd4, %rd908;
	ld.global.f32 	%f376, [%rd909+16];
	setp.leu.f32 	%p394, %f375, %f376;
	selp.b32 	%r1418, %r1387, %r1382, %p394;
	selp.b32 	%r1419, %r1382, %r1387, %p394;
	mul.lo.s32 	%r1420, %r1391, 6;
	mul.wide.s32 	%rd910, %r1420, 4;
	add.s64 	%rd911, %rd4, %rd910;
	ld.global.f32 	%f377, [%rd911+16];
	mul.lo.s32 	%r1421, %r1386, 6;
	mul.wide.s32 	%rd912, %r1421, 4;
	add.s64 	%rd913, %rd4, %rd912;
	ld.global.f32 	%f378, [%rd913+16];
	setp.leu.f32 	%p395, %f377, %f378;
	selp.b32 	%r1422, %r1391, %r1386, %p395;
	selp.b32 	%r1423, %r1386, %r1391, %p395;
	mul.lo.s32 	%r1424, %r1395, 6;
	mul.wide.s32 	%rd914, %r1424, 4;
	add.s64 	%rd915, %rd4, %rd914;
	ld.global.f32 	%f379, [%rd915+16];
	mul.lo.s32 	%r1425, %r1390, 6;
	mul.wide.s32 	%rd916, %r1425, 4;
	add.s64 	%rd917, %rd4, %rd916;
	ld.global.f32 	%f380, [%rd917+16];
	setp.leu.f32 	%p396, %f379, %f380;
	selp.b32 	%r1426, %r1395, %r1390, %p396;
	selp.b32 	%r1427, %r1390, %r1395, %p396;
	mul.lo.s32 	%r1428, %r1399, 6;
	mul.wide.s32 	%rd918, %r1428, 4;
	add.s64 	%rd919, %rd4, %rd918;
	ld.global.f32 	%f381, [%rd919+16];
	mul.lo.s32 	%r1429, %r1394, 6;
	mul.wide.s32 	%rd920, %r1429, 4;
	add.s64 	%rd921, %rd4, %rd920;
	ld.global.f32 	%f382, [%rd921+16];
	setp.leu.f32 	%p397, %f381, %f382;
	selp.b32 	%r1430, %r1399, %r1394, %p397;
	selp.b32 	%r1431, %r1394, %r1399, %p397;
	mul.lo.s32 	%r1432, %r1403, 6;
	mul.wide.s32 	%rd922, %r1432, 4;
	add.s64 	%rd923, %rd4, %rd922;
	ld.global.f32 	%f383, [%rd923+16];
	mul.lo.s32 	%r1433, %r1398, 6;
	mul.wide.s32 	%rd924, %r1433, 4;
	add.s64 	%rd925, %rd4, %rd924;
	ld.global.f32 	%f384, [%rd925+16];
	setp.leu.f32 	%p398, %f383, %f384;
	selp.b32 	%r1434, %r1403, %r1398, %p398;
	selp.b32 	%r1435, %r1398, %r1403, %p398;
	mul.lo.s32 	%r1436, %r1407, 6;
	mul.wide.s32 	%rd926, %r1436, 4;
	add.s64 	%rd927, %rd4, %rd926;
	ld.global.f32 	%f385, [%rd927+16];
	mul.lo.s32 	%r1437, %r1402, 6;
	mul.wide.s32 	%rd928, %r1437, 4;
	add.s64 	%rd929, %rd4, %rd928;
	ld.global.f32 	%f386, [%rd929+16];
	setp.leu.f32 	%p399, %f385, %f386;
	selp.b32 	%r1438, %r1407, %r1402, %p399;
	selp.b32 	%r1439, %r1402, %r1407, %p399;
	mul.lo.s32 	%r1440, %r1415, 6;
	mul.wide.s32 	%rd930, %r1440, 4;
	add.s64 	%rd931, %rd4, %rd930;
	ld.global.f32 	%f387, [%rd931+16];
	mul.lo.s32 	%r1441, %r1410, 6;
	mul.wide.s32 	%rd932, %r1441, 4;
	add.s64 	%rd933, %rd4, %rd932;
	ld.global.f32 	%f388, [%rd933+16];
	setp.leu.f32 	%p400, %f387, %f388;
	selp.b32 	%r1442, %r1415, %r1410, %p400;
	selp.b32 	%r1443, %r1410, %r1415, %p400;
	mul.lo.s32 	%r1444, %r1419, 6;
	mul.wide.s32 	%rd934, %r1444, 4;
	add.s64 	%rd935, %rd4, %rd934;
	ld.global.f32 	%f389, [%rd935+16];
	mul.lo.s32 	%r1445, %r1414, 6;
	mul.wide.s32 	%rd936, %r1445, 4;
	add.s64 	%rd937, %rd4, %rd936;
	ld.global.f32 	%f390, [%rd937+16];
	setp.leu.f32 	%p401, %f389, %f390;
	selp.b32 	%r1446, %r1419, %r1414, %p401;
	selp.b32 	%r1447, %r1414, %r1419, %p401;
	mul.lo.s32 	%r1448, %r1423, 6;
	mul.wide.s32 	%rd938, %r1448, 4;
	add.s64 	%rd939, %rd4, %rd938;
	ld.global.f32 	%f391, [%rd939+16];
	mul.lo.s32 	%r1449, %r1418, 6;
	mul.wide.s32 	%rd940, %r1449, 4;
	add.s64 	%rd941, %rd4, %rd940;
	ld.global.f32 	%f392, [%rd941+16];
	setp.leu.f32 	%p402, %f391, %f392;
	selp.b32 	%r1450, %r1423, %r1418, %p402;
	selp.b32 	%r1451, %r1418, %r1423, %p402;
	mul.lo.s32 	%r1452, %r1427, 6;
	mul.wide.s32 	%rd942, %r1452, 4;
	add.s64 	%rd943, %rd4, %rd942;
	ld.global.f32 	%f393, [%rd943+16];
	mul.lo.s32 	%r1453, %r1422, 6;
	mul.wide.s32 	%rd944, %r1453, 4;
	add.s64 	%rd945, %rd4, %rd944;
	ld.global.f32 	%f394, [%rd945+16];
	setp.leu.f32 	%p403, %f393, %f394;
	selp.b32 	%r1454, %r1427, %r1422, %p403;
	selp.b32 	%r1455, %r1422, %r1427, %p403;
	mul.lo.s32 	%r1456, %r1431, 6;
	mul.wide.s32 	%rd946, %r1456, 4;
	add.s64 	%rd947, %rd4, %rd946;
	ld.global.f32 	%f395, [%rd947+16];
	mul.lo.s32 	%r1457, %r1426, 6;
	mul.wide.s32 	%rd948, %r1457, 4;
	add.s64 	%rd949, %rd4, %rd948;
	ld.global.f32 	%f396, [%rd949+16];
	setp.leu.f32 	%p404, %f395, %f396;
	selp.b32 	%r1458, %r1431, %r1426, %p404;
	selp.b32 	%r1459, %r1426, %r1431, %p404;
	mul.lo.s32 	%r1460, %r1435, 6;
	mul.wide.s32 	%rd950, %r1460, 4;
	add.s64 	%rd951, %rd4, %rd950;
	ld.global.f32 	%f397, [%rd951+16];
	mul.lo.s32 	%r1461, %r1430, 6;
	mul.wide.s32 	%rd952, %r1461, 4;
	add.s64 	%rd953, %rd4, %rd952;
	ld.global.f32 	%f398, [%rd953+16];
	setp.leu.f32 	%p405, %f397, %f398;
	selp.b32 	%r1462, %r1435, %r1430, %p405;
	selp.b32 	%r1463, %r1430, %r1435, %p405;
	mul.lo.s32 	%r1464, %r1439, 6;
	mul.wide.s32 	%rd954, %r1464, 4;
	add.s64 	%rd955, %rd4, %rd954;
	ld.global.f32 	%f399, [%rd955+16];
	mul.lo.s32 	%r1465, %r1434, 6;
	mul.wide.s32 	%rd956, %r1465, 4;
	add.s64 	%rd957, %rd4, %rd956;
	ld.global.f32 	%f400, [%rd957+16];
	setp.leu.f32 	%p406, %f399, %f400;
	selp.b32 	%r1466, %r1439, %r1434, %p406;
	selp.b32 	%r1467, %r1434, %r1439, %p406;
	mul.lo.s32 	%r1468, %r1406, 6;
	mul.wide.s32 	%rd958, %r1468, 4;
	add.s64 	%rd959, %rd4, %rd958;
	ld.global.f32 	%f401, [%rd959+16];
	mul.lo.s32 	%r1469, %r1438, 6;
	mul.wide.s32 	%rd960, %r1469, 4;
	add.s64 	%rd961, %rd4, %rd960;
	ld.global.f32 	%f402, [%rd961+16];
	setp.leu.f32 	%p407, %f401, %f402;
	selp.b32 	%r1470, %r1406, %r1438, %p407;
	selp.b32 	%r1471, %r1438, %r1406, %p407;
	mul.lo.s32 	%r1472, %r1443, 6;
	mul.wide.s32 	%rd962, %r1472, 4;
	add.s64 	%rd963, %rd4, %rd962;
	ld.global.f32 	%f403, [%rd963+16];
	mul.lo.s32 	%r1473, %r1411, 6;
	mul.wide.s32 	%rd964, %r1473, 4;
	add.s64 	%rd965, %rd4, %rd964;
	ld.global.f32 	%f404, [%rd965+16];
	setp.leu.f32 	%p408, %f403, %f404;
	selp.b32 	%r1474, %r1443, %r1411, %p408;
	selp.b32 	%r1475, %r1411, %r1443, %p408;
	mul.lo.s32 	%r1476, %r1447, 6;
	mul.wide.s32 	%rd966, %r1476, 4;
	add.s64 	%rd967, %rd4, %rd966;
	ld.global.f32 	%f405, [%rd967+16];
	mul.lo.s32 	%r1477, %r1442, 6;
	mul.wide.s32 	%rd968, %r1477, 4;
	add.s64 	%rd969, %rd4, %rd968;
	ld.global.f32 	%f406, [%rd969+16];
	setp.leu.f32 	%p409, %f405, %f406;
	selp.b32 	%r1478, %r1447, %r1442, %p409;
	selp.b32 	%r1479, %r1442, %r1447, %p409;
	mul.lo.s32 	%r1480, %r1451, 6;
	mul.wide.s32 	%rd970, %r1480, 4;
	add.s64 	%rd971, %rd4, %rd970;
	ld.global.f32 	%f407, [%rd971+16];
	mul.lo.s32 	%r1481, %r1446, 6;
	mul.wide.s32 	%rd972, %r1481, 4;
	add.s64 	%rd973, %rd4, %rd972;
	ld.global.f32 	%f408, [%rd973+16];
	setp.leu.f32 	%p410, %f407, %f408;
	selp.b32 	%r1482, %r1451, %r1446, %p410;
	selp.b32 	%r1483, %r1446, %r1451, %p410;
	mul.lo.s32 	%r1484, %r1455, 6;
	mul.wide.s32 	%rd974, %r1484, 4;
	add.s64 	%rd975, %rd4, %rd974;
	ld.global.f32 	%f409, [%rd975+16];
	mul.lo.s32 	%r1485, %r1450, 6;
	mul.wide.s32 	%rd976, %r1485, 4;
	add.s64 	%rd977, %rd4, %rd976;
	ld.global.f32 	%f410, [%rd977+16];
	setp.leu.f32 	%p411, %f409, %f410;
	selp.b32 	%r1486, %r1455, %r1450, %p411;
	selp.b32 	%r1487, %r1450, %r1455, %p411;
	mul.lo.s32 	%r1488, %r1459, 6;
	mul.wide.s32 	%rd978, %r1488, 4;
	add.s64 	%rd979, %rd4, %rd978;
	ld.global.f32 	%f411, [%rd979+16];
	mul.lo.s32 	%r1489, %r1454, 6;
	mul.wide.s32 	%rd980, %r1489, 4;
	add.s64 	%rd981, %rd4, %rd980;
	ld.global.f32 	%f412, [%rd981+16];
	setp.leu.f32 	%p412, %f411, %f412;
	selp.b32 	%r1490, %r1459, %r1454, %p412;
	selp.b32 	%r1491, %r1454, %r1459, %p412;
	mul.lo.s32 	%r1492, %r1463, 6;
	mul.wide.s32 	%rd982, %r1492, 4;
	add.s64 	%rd983, %rd4, %rd982;
	ld.global.f32 	%f413, [%rd983+16];
	mul.lo.s32 	%r1493, %r1458, 6;
	mul.wide.s32 	%rd984, %r1493, 4;
	add.s64 	%rd985, %rd4, %rd984;
	ld.global.f32 	%f414, [%rd985+16];
	setp.leu.f32 	%p413, %f413, %f414;
	selp.b32 	%r1494, %r1463, %r1458, %p413;
	selp.b32 	%r1495, %r1458, %r1463, %p413;
	mul.lo.s32 	%r1496, %r1467, 6;
	mul.wide.s32 	%rd986, %r1496, 4;
	add.s64 	%rd987, %rd4, %rd986;
	ld.global.f32 	%f415, [%rd987+16];
	mul.lo.s32 	%r1497, %r1462, 6;
	mul.wide.s32 	%rd988, %r1497, 4;
	add.s64 	%rd989, %rd4, %rd988;
	ld.global.f32 	%f416, [%rd989+16];
	setp.leu.f32 	%p414, %f415, %f416;
	selp.b32 	%r1498, %r1467, %r1462, %p414;
	selp.b32 	%r1499, %r1462, %r1467, %p414;
	mul.lo.s32 	%r1500, %r1471, 6;
	mul.wide.s32 	%rd990, %r1500, 4;
	add.s64 	%rd991, %rd4, %rd990;
	ld.global.f32 	%f417, [%rd991+16];
	mul.lo.s32 	%r1501, %r1466, 6;
	mul.wide.s32 	%rd992, %r1501, 4;
	add.s64 	%rd993, %rd4, %rd992;
	ld.global.f32 	%f418, [%rd993+16];
	setp.leu.f32 	%p415, %f417, %f418;
	selp.b32 	%r1502, %r1471, %r1466, %p415;
	selp.b32 	%r1503, %r1466, %r1471, %p415;
	mul.lo.s32 	%r1504, %r1479, 6;
	mul.wide.s32 	%rd994, %r1504, 4;
	add.s64 	%rd995, %rd4, %rd994;
	ld.global.f32 	%f419, [%rd995+16];
	mul.lo.s32 	%r1505, %r1474, 6;
	mul.wide.s32 	%rd996, %r1505, 4;
	add.s64 	%rd997, %rd4, %rd996;
	ld.global.f32 	%f420, [%rd997+16];
	setp.leu.f32 	%p416, %f419, %f420;
	selp.b32 	%r1506, %r1479, %r1474, %p416;
	selp.b32 	%r1507, %r1474, %r1479, %p416;
	mul.lo.s32 	%r1508, %r1483, 6;
	mul.wide.s32 	%rd998, %r1508, 4;
	add.s64 	%rd999, %rd4, %rd998;
	ld.global.f32 	%f421, [%rd999+16];
	mul.lo.s32 	%r1509, %r1478, 6;
	mul.wide.s32 	%rd1000, %r1509, 4;
	add.s64 	%rd1001, %rd4, %rd1000;
	ld.global.f32 	%f422, [%rd1001+16];
	setp.leu.f32 	%p417, %f421, %f422;
	selp.b32 	%r1510, %r1483, %r1478, %p417;
	selp.b32 	%r1511, %r1478, %r1483, %p417;
	mul.lo.s32 	%r1512, %r1487, 6;
	mul.wide.s32 	%rd1002, %r1512, 4;
	add.s64 	%rd1003, %rd4, %rd1002;
	ld.global.f32 	%f423, [%rd1003+16];
	mul.lo.s32 	%r1513, %r1482, 6;
	mul.wide.s32 	%rd1004, %r1513, 4;
	add.s64 	%rd1005, %rd4, %rd1004;
	ld.global.f32 	%f424, [%rd1005+16];
	setp.leu.f32 	%p418, %f423, %f424;
	selp.b32 	%r1514, %r1487, %r1482, %p418;
	selp.b32 	%r1515, %r1482, %r1487, %p418;
	mul.lo.s32 	%r1516, %r1491, 6;
	mul.wide.s32 	%rd1006, %r1516, 4;
	add.s64 	%rd1007, %rd4, %rd1006;
	ld.global.f32 	%f425, [%rd1007+16];
	mul.lo.s32 	%r1517, %r1486, 6;
	mul.wide.s32 	%rd1008, %r1517, 4;
	add.s64 	%rd1009, %rd4, %rd1008;
	ld.global.f32 	%f426, [%rd1009+16];
	setp.leu.f32 	%p419, %f425, %f426;
	selp.b32 	%r1518, %r1491, %r1486, %p419;
	selp.b32 	%r1519, %r1486, %r1491, %p419;
	mul.lo.s32 	%r1520, %r1495, 6;
	mul.wide.s32 	%rd1010, %r1520, 4;
	add.s64 	%rd1011, %rd4, %rd1010;
	ld.global.f32 	%f427, [%rd1011+16];
	mul.lo.s32 	%r1521, %r1490, 6;
	mul.wide.s32 	%rd1012, %r1521, 4;
	add.s64 	%rd1013, %rd4, %rd1012;
	ld.global.f32 	%f428, [%rd1013+16];
	setp.leu.f32 	%p420, %f427, %f428;
	selp.b32 	%r1522, %r1495, %r1490, %p420;
	selp.b32 	%r1523, %r1490, %r1495, %p420;
	mul.lo.s32 	%r1524, %r1499, 6;
	mul.wide.s32 	%rd1014, %r1524, 4;
	add.s64 	%rd1015, %rd4, %rd1014;
	ld.global.f32 	%f429, [%rd1015+16];
	mul.lo.s32 	%r1525, %r1494, 6;
	mul.wide.s32 	%rd1016, %r1525, 4;
	add.s64 	%rd1017, %rd4, %rd1016;
	ld.global.f32 	%f430, [%rd1017+16];
	setp.leu.f32 	%p421, %f429, %f430;
	selp.b32 	%r1526, %r1499, %r1494, %p421;
	selp.b32 	%r1527, %r1494, %r1499, %p421;
	mul.lo.s32 	%r1528, %r1503, 6;
	mul.wide.s32 	%rd1018, %r1528, 4;
	add.s64 	%rd1019, %rd4, %rd1018;
	ld.global.f32 	%f431, [%rd1019+16];
	mul.lo.s32 	%r1529, %r1498, 6;
	mul.wide.s32 	%rd1020, %r1529, 4;
	add.s64 	%rd1021, %rd4, %rd1020;
	ld.global.f32 	%f432, [%rd1021+16];
	setp.leu.f32 	%p422, %f431, %f432;
	selp.b32 	%r1530, %r1503, %r1498, %p422;
	selp.b32 	%r1531, %r1498, %r1503, %p422;
	mul.lo.s32 	%r1532, %r1470, 6;
	mul.wide.s32 	%rd1022, %r1532, 4;
	add.s64 	%rd1023, %rd4, %rd1022;
	ld.global.f32 	%f433, [%rd1023+16];
	mul.lo.s32 	%r1533, %r1502, 6;
	mul.wide.s32 	%rd1024, %r1533, 4;
	add.s64 	%rd1025, %rd4, %rd1024;
	ld.global.f32 	%f434, [%rd1025+16];
	setp.leu.f32 	%p423, %f433, %f434;
	selp.b32 	%r1534, %r1470, %r1502, %p423;
	selp.b32 	%r1535, %r1502, %r1470, %p423;
	mul.lo.s32 	%r1536, %r1507, 6;
	mul.wide.s32 	%rd1026, %r1536, 4;
	add.s64 	%rd1027, %rd4, %rd1026;
	ld.global.f32 	%f435, [%rd1027+16];
	mul.lo.s32 	%r1537, %r1475, 6;
	mul.wide.s32 	%rd1028, %r1537, 4;
	add.s64 	%rd1029, %rd4, %rd1028;
	ld.global.f32 	%f436, [%rd1029+16];
	setp.leu.f32 	%p424, %f435, %f436;
	selp.b32 	%r1538, %r1507, %r1475, %p424;
	selp.b32 	%r1539, %r1475, %r1507, %p424;
	mul.lo.s32 	%r1540, %r1511, 6;
	mul.wide.s32 	%rd1030, %r1540, 4;
	add.s64 	%rd1031, %rd4, %rd1030;
	ld.global.f32 	%f437, [%rd1031+16];
	mul.lo.s32 	%r1541, %r1506, 6;
	mul.wide.s32 	%rd1032, %r1541, 4;
	add.s64 	%rd1033, %rd4, %rd1032;
	ld.global.f32 	%f438, [%rd1033+16];
	setp.leu.f32 	%p425, %f437, %f438;
	selp.b32 	%r1542, %r1511, %r1506, %p425;
	selp.b32 	%r1543, %r1506, %r1511, %p425;
	mul.lo.s32 	%r1544, %r1515, 6;
	mul.wide.s32 	%rd1034, %r1544, 4;
	add.s64 	%rd1035, %rd4, %rd1034;
	ld.global.f32 	%f439, [%rd1035+16];
	mul.lo.s32 	%r1545, %r1510, 6;
	mul.wide.s32 	%rd1036, %r1545, 4;
	add.s64 	%rd1037, %rd4, %rd1036;
	ld.global.f32 	%f440, [%rd1037+16];
	setp.leu.f32 	%p426, %f439, %f440;
	selp.b32 	%r1546, %r1515, %r1510, %p426;
	selp.b32 	%r1547, %r1510, %r1515, %p426;
	mul.lo.s32 	%r1548, %r1519, 6;
	mul.wide.s32 	%rd1038, %r1548, 4;
	add.s64 	%rd1039, %rd4, %rd1038;
	ld.global.f32 	%f441, [%rd1039+16];
	mul.lo.s32 	%r1549, %r1514, 6;
	mul.wide.s32 	%rd1040, %r1549, 4;
	add.s64 	%rd1041, %rd4, %rd1040;
	ld.global.f32 	%f442, [%rd1041+16];
	setp.leu.f32 	%p427, %f441, %f442;
	selp.b32 	%r1550, %r1519, %r1514, %p427;
	selp.b32 	%r1551, %r1514, %r1519, %p427;
	mul.lo.s32 	%r1552, %r1523, 6;
	mul.wide.s32 	%rd1042, %r1552, 4;
	add.s64 	%rd1043, %rd4, %rd1042;
	ld.global.f32 	%f443, [%rd1043+16];
	mul.lo.s32 	%r1553, %r1518, 6;
	mul.wide.s32 	%rd1044, %r1553, 4;
	add.s64 	%rd1045, %rd4, %rd1044;
	ld.global.f32 	%f444, [%rd1045+16];
	setp.leu.f32 	%p428, %f443, %f444;
	selp.b32 	%r1554, %r1523, %r1518, %p428;
	selp.b32 	%r1555, %r1518, %r1523, %p428;
	mul.lo.s32 	%r1556, %r1527, 6;
	mul.wide.s32 	%rd1046, %r1556, 4;
	add.s64 	%rd1047, %rd4, %rd1046;
	ld.global.f32 	%f445, [%rd1047+16];
	mul.lo.s32 	%r1557, %r1522, 6;
	mul.wide.s32 	%rd1048, %r1557, 4;
	add.s64 	%rd1049, %rd4, %rd1048;
	ld.global.f32 	%f446, [%rd1049+16];
	setp.leu.f32 	%p429, %f445, %f446;
	selp.b32 	%r1558, %r1527, %r1522, %p429;
	selp.b32 	%r1559, %r1522, %r1527, %p429;
	mul.lo.s32 	%r1560, %r1531, 6;
	mul.wide.s32 	%rd1050, %r1560, 4;
	add.s64 	%rd1051, %rd4, %rd1050;
	ld.global.f32 	%f447, [%rd1051+16];
	mul.lo.s32 	%r1561, %r1526, 6;
	mul.wide.s32 	%rd1052, %r1561, 4;
	add.s64 	%rd1053, %rd4, %rd1052;
	ld.global.f32 	%f448, [%rd1053+16];
	setp.leu.f32 	%p430, %f447, %f448;
	selp.b32 	%r1562, %r1531, %r1526, %p430;
	selp.b32 	%r1563, %r1526, %r1531, %p430;
	mul.lo.s32 	%r1564, %r1535, 6;
	mul.wide.s32 	%rd1054, %r1564, 4;
	add.s64 	%rd1055, %rd4, %rd1054;
	ld.global.f32 	%f449, [%rd1055+16];
	mul.lo.s32 	%r1565, %r1530, 6;
	mul.wide.s32 	%rd1056, %r1565, 4;
	add.s64 	%rd1057, %rd4, %rd1056;
	ld.global.f32 	%f450, [%rd1057+16];
	setp.leu.f32 	%p431, %f449, %f450;
	selp.b32 	%r1566, %r1535, %r1530, %p431;
	selp.b32 	%r1567, %r1530, %r1535, %p431;
	mul.lo.s32 	%r1568, %r1543, 6;
	mul.wide.s32 	%rd1058, %r1568, 4;
	add.s64 	%rd1059, %rd4, %rd1058;
	ld.global.f32 	%f451, [%rd1059+16];
	mul.lo.s32 	%r1569, %r1538, 6;
	mul.wide.s32 	%rd1060, %r1569, 4;
	add.s64 	%rd1061, %rd4, %rd1060;
	ld.global.f32 	%f452, [%rd1061+16];
	setp.leu.f32 	%p432, %f451, %f452;
	selp.b32 	%r1570, %r1543, %r1538, %p432;
	selp.b32 	%r1571, %r1538, %r1543, %p432;
	mul.lo.s32 	%r1572, %r1547, 6;
	mul.wide.s32 	%rd1062, %r1572, 4;
	add.s64 	%rd1063, %rd4, %rd1062;
	ld.global.f32 	%f453, [%rd1063+16];
	mul.lo.s32 	%r1573, %r1542, 6;
	mul.wide.s32 	%rd1064, %r1573, 4;
	add.s64 	%rd1065, %rd4, %rd1064;
	ld.global.f32 	%f454, [%rd1065+16];
	setp.leu.f32 	%p433, %f453, %f454;
	selp.b32 	%r1574, %r1547, %r1542, %p433;
	selp.b32 	%r1575, %r1542, %r1547, %p433;
	mul.lo.s32 	%r1576, %r1551, 6;
	mul.wide.s32 	%rd1066, %r1576, 4;
	add.s64 	%rd1067, %rd4, %rd1066;
	ld.global.f32 	%f455, [%rd1067+16];
	mul.lo.s32 	%r1577, %r1546, 6;
	mul.wide.s32 	%rd1068, %r1577, 4;
	add.s64 	%rd1069, %rd4, %rd1068;
	ld.global.f32 	%f456, [%rd1069+16];
	setp.leu.f32 	%p434, %f455, %f456;
	selp.b32 	%r1578, %r1551, %r1546, %p434;
	selp.b32 	%r1579, %r1546, %r1551, %p434;
	mul.lo.s32 	%r1580, %r1555, 6;
	mul.wide.s32 	%rd1070, %r1580, 4;
	add.s64 	%rd1071, %rd4, %rd1070;
	ld.global.f32 	%f457, [%rd1071+16];
	mul.lo.s32 	%r1581, %r1550, 6;
	mul.wide.s32 	%rd1072, %r1581, 4;
	add.s64 	%rd1073, %rd4, %rd1072;
	ld.global.f32 	%f458, [%rd1073+16];
	setp.leu.f32 	%p435, %f457, %f458;
	selp.b32 	%r1582, %r1555, %r1550, %p435;
	selp.b32 	%r1583, %r1550, %r1555, %p435;
	mul.lo.s32 	%r1584, %r1559, 6;
	mul.wide.s32 	%rd1074, %r1584, 4;
	add.s64 	%rd1075, %rd4, %rd1074;
	ld.global.f32 	%f459, [%rd1075+16];
	mul.lo.s32 	%r1585, %r1554, 6;
	mul.wide.s32 	%rd1076, %r1585, 4;
	add.s64 	%rd1077, %rd4, %rd1076;
	ld.global.f32 	%f460, [%rd1077+16];
	setp.leu.f32 	%p436, %f459, %f460;
	selp.b32 	%r1586, %r1559, %r1554, %p436;
	selp.b32 	%r1587, %r1554, %r1559, %p436;
	mul.lo.s32 	%r1588, %r1563, 6;
	mul.wide.s32 	%rd1078, %r1588, 4;
	add.s64 	%rd1079, %rd4, %rd1078;
	ld.global.f32 	%f461, [%rd1079+16];
	mul.lo.s32 	%r1589, %r1558, 6;
	mul.wide.s32 	%rd1080, %r1589, 4;
	add.s64 	%rd1081, %rd4, %rd1080;
	ld.global.f32 	%f462, [%rd1081+16];
	setp.leu.f32 	%p437, %f461, %f462;
	selp.b32 	%r1590, %r1563, %r1558, %p437;
	selp.b32 	%r1591, %r1558, %r1563, %p437;
	mul.lo.s32 	%r1592, %r1567, 6;
	mul.wide.s32 	%rd1082, %r1592, 4;
	add.s64 	%rd1083, %rd4, %rd1082;
	ld.global.f32 	%f463, [%rd1083+16];
	mul.lo.s32 	%r1593, %r1562, 6;
	mul.wide.s32 	%rd1084, %r1593, 4;
	add.s64 	%rd1085, %rd4, %rd1084;
	ld.global.f32 	%f464, [%rd1085+16];
	setp.leu.f32 	%p438, %f463, %f464;
	selp.b32 	%r1594, %r1567, %r1562, %p438;
	selp.b32 	%r1595, %r1562, %r1567, %p438;
	mul.lo.s32 	%r1596, %r1534, 6;
	mul.wide.s32 	%rd1086, %r1596, 4;
	add.s64 	%rd1087, %rd4, %rd1086;
	ld.global.f32 	%f465, [%rd1087+16];
	mul.lo.s32 	%r1597, %r1566, 6;
	mul.wide.s32 	%rd1088, %r1597, 4;
	add.s64 	%rd1089, %rd4, %rd1088;
	ld.global.f32 	%f466, [%rd1089+16];
	setp.leu.f32 	%p439, %f465, %f466;
	selp.b32 	%r1598, %r1534, %r1566, %p439;
	selp.b32 	%r1599, %r1566, %r1534, %p439;
	mul.lo.s32 	%r1600, %r1571, 6;
	mul.wide.s32 	%rd1090, %r1600, 4;
	add.s64 	%rd1091, %rd4, %rd1090;
	ld.global.f32 	%f467, [%rd1091+16];
	mul.lo.s32 	%r1601, %r1539, 6;
	mul.wide.s32 	%rd1092, %r1601, 4;
	add.s64 	%rd1093, %rd4, %rd1092;
	ld.global.f32 	%f468, [%rd1093+16];
	setp.leu.f32 	%p440, %f467, %f468;
	selp.b32 	%r1602, %r1571, %r1539, %p440;
	selp.b32 	%r1603, %r1539, %r1571, %p440;
	mul.lo.s32 	%r1604, %r1575, 6;
	mul.wide.s32 	%rd1094, %r1604, 4;
	add.s64 	%rd1095, %rd4, %rd1094;
	ld.global.f32 	%f469, [%rd1095+16];
	mul.lo.s32 	%r1605, %r1570, 6;
	mul.wide.s32 	%rd1096, %r1605, 4;
	add.s64 	%rd1097, %rd4, %rd1096;
	ld.global.f32 	%f470, [%rd1097+16];
	setp.leu.f32 	%p441, %f469, %f470;
	selp.b32 	%r1606, %r1575, %r1570, %p441;
	selp.b32 	%r1607, %r1570, %r1575, %p441;
	mul.lo.s32 	%r1608, %r1579, 6;
	mul.wide.s32 	%rd1098, %r1608, 4;
	add.s64 	%rd1099, %rd4, %rd1098;
	ld.global.f32 	%f471, [%rd1099+16];
	mul.lo.s32 	%r1609, %r1574, 6;
	mul.wide.s32 	%rd1100, %r1609, 4;
	add.s64 	%rd1101, %rd4, %rd1100;
	ld.global.f32 	%f472, [%rd1101+16];
	setp.leu.f32 	%p442, %f471, %f472;
	selp.b32 	%r1610, %r1579, %r1574, %p442;
	selp.b32 	%r1611, %r1574, %r1579, %p442;
	mul.lo.s32 	%r1612, %r1583, 6;
	mul.wide.s32 	%rd1102, %r1612, 4;
	add.s64 	%rd1103, %rd4, %rd1102;
	ld.global.f32 	%f473, [%rd1103+16];
	mul.lo.s32 	%r1613, %r1578, 6;
	mul.wide.s32 	%rd1104, %r1613, 4;
	add.s64 	%rd1105, %rd4, %rd1104;
	ld.global.f32 	%f474, [%rd1105+16];
	setp.leu.f32 	%p443, %f473, %f474;
	selp.b32 	%r1614, %r1583, %r1578, %p443;
	selp.b32 	%r1615, %r1578, %r1583, %p443;
	mul.lo.s32 	%r1616, %r1587, 6;
	mul.wide.s32 	%rd1106, %r1616, 4;
	add.s64 	%rd1107, %rd4, %rd1106;
	ld.global.f32 	%f475, [%rd1107+16];
	mul.lo.s32 	%r1617, %r1582, 6;
	mul.wide.s32 	%rd1108, %r1617, 4;
	add.s64 	%rd1109, %rd4, %rd1108;
	ld.global.f32 	%f476, [%rd1109+16];
	setp.leu.f32 	%p444, %f475, %f476;
	selp.b32 	%r1618, %r1587, %r1582, %p444;
	selp.b32 	%r1619, %r1582, %r1587, %p444;
	mul.lo.s32 	%r1620, %r1591, 6;
	mul.wide.s32 	%rd1110, %r1620, 4;
	add.s64 	%rd1111, %rd4, %rd1110;
	ld.global.f32 	%f477, [%rd1111+16];
	mul.lo.s32 	%r1621, %r1586, 6;
	mul.wide.s32 	%rd1112, %r1621, 4;
	add.s64 	%rd1113, %rd4, %rd1112;
	ld.global.f32 	%f478, [%rd1113+16];
	setp.leu.f32 	%p445, %f477, %f478;
	selp.b32 	%r1622, %r1591, %r1586, %p445;
	selp.b32 	%r1623, %r1586, %r1591, %p445;
	mul.lo.s32 	%r1624, %r1595, 6;
	mul.wide.s32 	%rd1114, %r1624, 4;
	add.s64 	%rd1115, %rd4, %rd1114;
	ld.global.f32 	%f479, [%rd1115+16];
	mul.lo.s32 	%r1625, %r1590, 6;
	mul.wide.s32 	%rd1116, %r1625, 4;
	add.s64 	%rd1117, %rd4, %rd1116;
	ld.global.f32 	%f480, [%rd1117+16];
	setp.leu.f32 	%p446, %f479, %f480;
	selp.b32 	%r1626, %r1595, %r1590, %p446;
	selp.b32 	%r1627, %r1590, %r1595, %p446;
	mul.lo.s32 	%r1628, %r1599, 6;
	mul.wide.s32 	%rd1118, %r1628, 4;
	add.s64 	%rd1119, %rd4, %rd1118;
	ld.global.f32 	%f481, [%rd1119+16];
	mul.lo.s32 	%r1629, %r1594, 6;
	mul.wide.s32 	%rd1120, %r1629, 4;
	add.s64 	%rd1121, %rd4, %rd1120;
	ld.global.f32 	%f482, [%rd1121+16];
	setp.leu.f32 	%p447, %f481, %f482;
	selp.b32 	%r1630, %r1599, %r1594, %p447;
	selp.b32 	%r1631, %r1594, %r1599, %p447;
	mul.lo.s32 	%r1632, %r1607, 6;
	mul.wide.s32 	%rd1122, %r1632, 4;
	add.s64 	%rd1123, %rd4, %rd1122;
	ld.global.f32 	%f483, [%rd1123+16];
	mul.lo.s32 	%r1633, %r1602, 6;
	mul.wide.s32 	%rd1124, %r1633, 4;
	add.s64 	%rd1125, %rd4, %rd1124;
	ld.global.f32 	%f484, [%rd1125+16];
	setp.leu.f32 	%p448, %f483, %f484;
	selp.b32 	%r1634, %r1607, %r1602, %p448;
	selp.b32 	%r1635, %r1602, %r1607, %p448;
	mul.lo.s32 	%r1636, %r1611, 6;
	mul.wide.s32 	%rd1126, %r1636, 4;
	add.s64 	%rd1127, %rd4, %rd1126;
	ld.global.f32 	%f485, [%rd1127+16];
	mul.lo.s32 	%r1637, %r1606, 6;
	mul.wide.s32 	%rd1128, %r1637, 4;
	add.s64 	%rd1129, %rd4, %rd1128;
	ld.global.f32 	%f486, [%rd1129+16];
	setp.leu.f32 	%p449, %f485, %f486;
	selp.b32 	%r1638, %r1611, %r1606, %p449;
	selp.b32 	%r1639, %r1606, %r1611, %p449;
	mul.lo.s32 	%r1640, %r1615, 6;
	mul.wide.s32 	%rd1130, %r1640, 4;
	add.s64 	%rd1131, %rd4, %rd1130;
	ld.global.f32 	%f487, [%rd1131+16];
	mul.lo.s32 	%r1641, %r1610, 6;
	mul.wide.s32 	%rd1132, %r1641, 4;
	add.s64 	%rd1133, %rd4, %rd1132;
	ld.global.f32 	%f488, [%rd1133+16];
	setp.leu.f32 	%p450, %f487, %f488;
	selp.b32 	%r1642, %r1615, %r1610, %p450;
	selp.b32 	%r1643, %r1610, %r1615, %p450;
	mul.lo.s32 	%r1644, %r1619, 6;
	mul.wide.s32 	%rd1134, %r1644, 4;
	add.s64 	%rd1135, %rd4, %rd1134;
	ld.global.f32 	%f489, [%rd1135+16];
	mul.lo.s32 	%r1645, %r1614, 6;
	mul.wide.s32 	%rd1136, %r1645, 4;
	add.s64 	%rd1137, %rd4, %rd1136;
	ld.global.f32 	%f490, [%rd1137+16];
	setp.leu.f32 	%p451, %f489, %f490;
	selp.b32 	%r1646, %r1619, %r1614, %p451;
	selp.b32 	%r1647, %r1614, %r1619, %p451;
	mul.lo.s32 	%r1648, %r1623, 6;
	mul.wide.s32 	%rd1138, %r1648, 4;
	add.s64 	%rd1139, %rd4, %rd1138;
	ld.global.f32 	%f491, [%rd1139+16];
	mul.lo.s32 	%r1649, %r1618, 6;
	mul.wide.s32 	%rd1140, %r1649, 4;
	add.s64 	%rd1141, %rd4, %rd1140;
	ld.global.f32 	%f492, [%rd1141+16];
	setp.leu.f32 	%p452, %f491, %f492;
	selp.b32 	%r1650, %r1623, %r1618, %p452;
	selp.b32 	%r1651, %r1618, %r1623, %p452;
	mul.lo.s32 	%r1652, %r1627, 6;
	mul.wide.s32 	%rd1142, %r1652, 4;
	add.s64 	%rd1143, %rd4, %rd1142;
	ld.global.f32 	%f493, [%rd1143+16];
	mul.lo.s32 	%r1653, %r1622, 6;
	mul.wide.s32 	%rd1144, %r1653, 4;
	add.s64 	%rd1145, %rd4, %rd1144;
	ld.global.f32 	%f494, [%rd1145+16];
	setp.leu.f32 	%p453, %f493, %f494;
	selp.b32 	%r1654, %r1627, %r1622, %p453;
	selp.b32 	%r1655, %r1622, %r1627, %p453;
	mul.lo.s32 	%r1656, %r1631, 6;
	mul.wide.s32 	%rd1146, %r1656, 4;
	add.s64 	%rd1147, %rd4, %rd1146;
	ld.global.f32 	%f495, [%rd1147+16];
	mul.lo.s32 	%r1657, %r1626, 6;
	mul.wide.s32 	%rd1148, %r1657, 4;
	add.s64 	%rd1149, %rd4, %rd1148;
	ld.global.f32 	%f496, [%rd1149+16];
	setp.leu.f32 	%p454, %f495, %f496;
	selp.b32 	%r1658, %r1631, %r1626, %p454;
	selp.b32 	%r1659, %r1626, %r1631, %p454;
	mul.lo.s32 	%r1660, %r1598, 6;
	mul.wide.s32 	%rd1150, %r1660, 4;
	add.s64 	%rd1151, %rd4, %rd1150;
	ld.global.f32 	%f497, [%rd1151+16];
	mul.lo.s32 	%r1661, %r1630, 6;
	mul.wide.s32 	%rd1152, %r1661, 4;
	add.s64 	%rd1153, %rd4, %rd1152;
	ld.global.f32 	%f498, [%rd1153+16];
	setp.leu.f32 	%p455, %f497, %f498;
	selp.b32 	%r1662, %r1598, %r1630, %p455;
	selp.b32 	%r1663, %r1630, %r1598, %p455;
	mul.lo.s32 	%r1664, %r1635, 6;
	mul.wide.s32 	%rd1154, %r1664, 4;
	add.s64 	%rd1155, %rd4, %rd1154;
	ld.global.f32 	%f499, [%rd1155+16];
	mul.lo.s32 	%r1665, %r1603, 6;
	mul.wide.s32 	%rd1156, %r1665, 4;
	add.s64 	%rd1157, %rd4, %rd1156;
	ld.global.f32 	%f500, [%rd1157+16];
	setp.leu.f32 	%p456, %f499, %f500;
	selp.b32 	%r1666, %r1635, %r1603, %p456;
	selp.b32 	%r1667, %r1603, %r1635, %p456;
	mul.lo.s32 	%r1668, %r1639, 6;
	mul.wide.s32 	%rd1158, %r1668, 4;
	add.s64 	%rd1159, %rd4, %rd1158;
	ld.global.f32 	%f501, [%rd1159+16];
	mul.lo.s32 	%r1669, %r1634, 6;
	mul.wide.s32 	%rd1160, %r1669, 4;
	add.s64 	%rd1161, %rd4, %rd1160;
	ld.global.f32 	%f502, [%rd1161+16];
	setp.leu.f32 	%p457, %f501, %f502;
	selp.b32 	%r1670, %r1639, %r1634, %p457;
	selp.b32 	%r1671, %r1634, %r1639, %p457;
	mul.lo.s32 	%r1672, %r1643, 6;
	mul.wide.s32 	%rd1162, %r1672, 4;
	add.s64 	%rd1163, %rd4, %rd1162;
	ld.global.f32 	%f503, [%rd1163+16];
	mul.lo.s32 	%r1673, %r1638, 6;
	mul.wide.s32 	%rd1164, %r1673, 4;
	add.s64 	%rd1165, %rd4, %rd1164;
	ld.global.f32 	%f504, [%rd1165+16];
	setp.leu.f32 	%p458, %f503, %f504;
	selp.b32 	%r1674, %r1643, %r1638, %p458;
	selp.b32 	%r1675, %r1638, %r1643, %p458;
	mul.lo.s32 	%r1676, %r1647, 6;
	mul.wide.s32 	%rd1166, %r1676, 4;
	add.s64 	%rd1167, %rd4, %rd1166;
	ld.global.f32 	%f505, [%rd1167+16];
	mul.lo.s32 	%r1677, %r1642, 6;
	mul.wide.s32 	%rd1168, %r1677, 4;
	add.s64 	%rd1169, %rd4, %rd1168;
	ld.global.f32 	%f506, [%rd1169+16];
	setp.leu.f32 	%p459, %f505, %f506;
	selp.b32 	%r1678, %r1647, %r1642, %p459;
	selp.b32 	%r1679, %r1642, %r1647, %p459;
	mul.lo.s32 	%r1680, %r1651, 6;
	mul.wide.s32 	%rd1170, %r1680, 4;
	add.s64 	%rd1171, %rd4, %rd1170;
	ld.global.f32 	%f507, [%rd1171+16];
	mul.lo.s32 	%r1681, %r1646, 6;
	mul.wide.s32 	%rd1172, %r1681, 4;
	add.s64 	%rd1173, %rd4, %rd1172;
	ld.global.f32 	%f508, [%rd1173+16];
	setp.leu.f32 	%p460, %f507, %f508;
	selp.b32 	%r1682, %r1651, %r1646, %p460;
	selp.b32 	%r1683, %r1646, %r1651, %p460;
	mul.lo.s32 	%r1684, %r1655, 6;
	mul.wide.s32 	%rd1174, %r1684, 4;
	add.s64 	%rd1175, %rd4, %rd1174;
	ld.global.f32 	%f509, [%rd1175+16];
	mul.lo.s32 	%r1685, %r1650, 6;
	mul.wide.s32 	%rd1176, %r1685, 4;
	add.s64 	%rd1177, %rd4, %rd1176;
	ld.global.f32 	%f510, [%rd1177+16];
	setp.leu.f32 	%p461, %f509, %f510;
	selp.b32 	%r1686, %r1655, %r1650, %p461;
	selp.b32 	%r1687, %r1650, %r1655, %p461;
	mul.lo.s32 	%r1688, %r1659, 6;
	mul.wide.s32 	%rd1178, %r1688, 4;
	add.s64 	%rd1179, %rd4, %rd1178;
	ld.global.f32 	%f511, [%rd1179+16];
	mul.lo.s32 	%r1689, %r1654, 6;
	mul.wide.s32 	%rd1180, %r1689, 4;
	add.s64 	%rd1181, %rd4, %rd1180;
	ld.global.f32 	%f512, [%rd1181+16];
	setp.leu.f32 	%p462, %f511, %f512;
	selp.b32 	%r1690, %r1659, %r1654, %p462;
	selp.b32 	%r1691, %r1654, %r1659, %p462;
	mul.lo.s32 	%r1692, %r1663, 6;
	mul.wide.s32 	%rd1182, %r1692, 4;
	add.s64 	%rd1183, %rd4, %rd1182;
	ld.global.f32 	%f513, [%rd1183+16];
	mul.lo.s32 	%r1693, %r1658, 6;
	mul.wide.s32 	%rd1184, %r1693, 4;
	add.s64 	%rd1185, %rd4, %rd1184;
	ld.global.f32 	%f514, [%rd1185+16];
	setp.leu.f32 	%p463, %f513, %f514;
	selp.b32 	%r1694, %r1663, %r1658, %p463;
	selp.b32 	%r1695, %r1658, %r1663, %p463;
	mul.lo.s32 	%r1696, %r1671, 6;
	mul.wide.s32 	%rd1186, %r1696, 4;
	add.s64 	%rd1187, %rd4, %rd1186;
	ld.global.f32 	%f515, [%rd1187+16];
	mul.lo.s32 	%r1697, %r1666, 6;
	mul.wide.s32 	%rd1188, %r1697, 4;
	add.s64 	%rd1189, %rd4, %rd1188;
	ld.global.f32 	%f516, [%rd1189+16];
	setp.leu.f32 	%p464, %f515, %f516;
	selp.b32 	%r1698, %r1671, %r1666, %p464;
	selp.b32 	%r1699, %r1666, %r1671, %p464;
	mul.lo.s32 	%r1700, %r1675, 6;
	mul.wide.s32 	%rd1190, %r1700, 4;
	add.s64 	%rd1191, %rd4, %rd1190;
	ld.global.f32 	%f517, [%rd1191+16];
	mul.lo.s32 	%r1701, %r1670, 6;
	mul.wide.s32 	%rd1192, %r1701, 4;
	add.s64 	%rd1193, %rd4, %rd1192;
	ld.global.f32 	%f518, [%rd1193+16];
	setp.leu.f32 	%p465, %f517, %f518;
	selp.b32 	%r1702, %r1675, %r1670, %p465;
	selp.b32 	%r1703, %r1670, %r1675, %p465;
	mul.lo.s32 	%r1704, %r1679, 6;
	mul.wide.s32 	%rd1194, %r1704, 4;
	add.s64 	%rd1195, %rd4, %rd1194;
	ld.global.f32 	%f519, [%rd1195+16];
	mul.lo.s32 	%r1705, %r1674, 6;
	mul.wide.s32 	%rd1196, %r1705, 4;
	add.s64 	%rd1197, %rd4, %rd1196;
	ld.global.f32 	%f520, [%rd1197+16];
	setp.leu.f32 	%p466, %f519, %f520;
	selp.b32 	%r1706, %r1679, %r1674, %p466;
	selp.b32 	%r1707, %r1674, %r1679, %p466;
	mul.lo.s32 	%r1708, %r1683, 6;
	mul.wide.s32 	%rd1198, %r1708, 4;
	add.s64 	%rd1199, %rd4, %rd1198;
	ld.global.f32 	%f521, [%rd1199+16];
	mul.lo.s32 	%r1709, %r1678, 6;
	mul.wide.s32 	%rd1200, %r1709, 4;
	add.s64 	%rd1201, %rd4, %rd1200;
	ld.global.f32 	%f522, [%rd1201+16];
	setp.leu.f32 	%p467, %f521, %f522;
	selp.b32 	%r1710, %r1683, %r1678, %p467;
	selp.b32 	%r1711, %r1678, %r1683, %p467;
	mul.lo.s32 	%r1712, %r1687, 6;
	mul.wide.s32 	%rd1202, %r1712, 4;
	add.s64 	%rd1203, %rd4, %rd1202;
	ld.global.f32 	%f523, [%rd1203+16];
	mul.lo.s32 	%r1713, %r1682, 6;
	mul.wide.s32 	%rd1204, %r1713, 4;
	add.s64 	%rd1205, %rd4, %rd1204;
	ld.global.f32 	%f524, [%rd1205+16];
	setp.leu.f32 	%p468, %f523, %f524;
	selp.b32 	%r1714, %r1687, %r1682, %p468;
	selp.b32 	%r1715, %r1682, %r1687, %p468;
	mul.lo.s32 	%r1716, %r1691, 6;
	mul.wide.s32 	%rd1206, %r1716, 4;
	add.s64 	%rd1207, %rd4, %rd1206;
	ld.global.f32 	%f525, [%rd1207+16];
	mul.lo.s32 	%r1717, %r1686, 6;
	mul.wide.s32 	%rd1208, %r1717, 4;
	add.s64 	%rd1209, %rd4, %rd1208;
	ld.global.f32 	%f526, [%rd1209+16];
	setp.leu.f32 	%p469, %f525, %f526;
	selp.b32 	%r1718, %r1691, %r1686, %p469;
	selp.b32 	%r1719, %r1686, %r1691, %p469;
	mul.lo.s32 	%r1720, %r1695, 6;
	mul.wide.s32 	%rd1210, %r1720, 4;
	add.s64 	%rd1211, %rd4, %rd1210;
	ld.global.f32 	%f527, [%rd1211+16];
	mul.lo.s32 	%r1721, %r1690, 6;
	mul.wide.s32 	%rd1212, %r1721, 4;
	add.s64 	%rd1213, %rd4, %rd1212;
	ld.global.f32 	%f528, [%rd1213+16];
	setp.leu.f32 	%p470, %f527, %f528;
	selp.b32 	%r1722, %r1695, %r1690, %p470;
	selp.b32 	%r1723, %r1690, %r1695, %p470;
	mul.lo.s32 	%r1724, %r1662, 6;
	mul.wide.s32 	%rd1214, %r1724, 4;
	add.s64 	%rd1215, %rd4, %rd1214;
	ld.global.f32 	%f529, [%rd1215+16];
	mul.lo.s32 	%r1725, %r1694, 6;
	mul.wide.s32 	%rd1216, %r1725, 4;
	add.s64 	%rd1217, %rd4, %rd1216;
	ld.global.f32 	%f530, [%rd1217+16];
	setp.leu.f32 	%p471, %f529, %f530;
	selp.b32 	%r1726, %r1662, %r1694, %p471;
	selp.b32 	%r1727, %r1694, %r1662, %p471;
	mul.lo.s32 	%r1728, %r1699, 6;
	mul.wide.s32 	%rd1218, %r1728, 4;
	add.s64 	%rd1219, %rd4, %rd1218;
	ld.global.f32 	%f531, [%rd1219+16];
	mul.lo.s32 	%r1729, %r1667, 6;
	mul.wide.s32 	%rd1220, %r1729, 4;
	add.s64 	%rd1221, %rd4, %rd1220;
	ld.global.f32 	%f532, [%rd1221+16];
	setp.leu.f32 	%p472, %f531, %f532;
	selp.b32 	%r1730, %r1699, %r1667, %p472;
	selp.b32 	%r1731, %r1667, %r1699, %p472;
	mul.lo.s32 	%r1732, %r1703, 6;
	mul.wide.s32 	%rd1222, %r1732, 4;
	add.s64 	%rd1223, %rd4, %rd1222;
	ld.global.f32 	%f533, [%rd1223+16];
	mul.lo.s32 	%r1733, %r1698, 6;
	mul.wide.s32 	%rd1224, %r1733, 4;
	add.s64 	%rd1225, %rd4, %rd1224;
	ld.global.f32 	%f534, [%rd1225+16];
	setp.leu.f32 	%p473, %f533, %f534;
	selp.b32 	%r1734, %r1703, %r1698, %p473;
	selp.b32 	%r1735, %r1698, %r1703, %p473;
	mul.lo.s32 	%r1736, %r1707, 6;
	mul.wide.s32 	%rd1226, %r1736, 4;
	add.s64 	%rd1227, %rd4, %rd1226;
	ld.global.f32 	%f535, [%rd1227+16];
	mul.lo.s32 	%r1737, %r1702, 6;
	mul.wide.s32 	%rd1228, %r1737, 4;
	add.s64 	%rd1229, %rd4, %rd1228;
	ld.global.f32 	%f536, [%rd1229+16];
	setp.leu.f32 	%p474, %f535, %f536;
	selp.b32 	%r1738, %r1707, %r1702, %p474;
	selp.b32 	%r1739, %r1702, %r1707, %p474;
	mul.lo.s32 	%r1740, %r1711, 6;
	mul.wide.s32 	%rd1230, %r1740, 4;
	add.s64 	%rd1231, %rd4, %rd1230;
	ld.global.f32 	%f537, [%rd1231+16];
	mul.lo.s32 	%r1741, %r1706, 6;
	mul.wide.s32 	%rd1232, %r1741, 4;
	add.s64 	%rd1233, %rd4, %rd1232;
	ld.global.f32 	%f538, [%rd1233+16];
	setp.leu.f32 	%p475, %f537, %f538;
	selp.b32 	%r1742, %r1711, %r1706, %p475;
	selp.b32 	%r1743, %r1706, %r1711, %p475;
	mul.lo.s32 	%r1744, %r1715, 6;
	mul.wide.s32 	%rd1234, %r1744, 4;
	add.s64 	%rd1235, %rd4, %rd1234;
	ld.global.f32 	%f539, [%rd1235+16];
	mul.lo.s32 	%r1745, %r1710, 6;
	mul.wide.s32 	%rd1236, %r1745, 4;
	add.s64 	%rd1237, %rd4, %rd1236;
	ld.global.f32 	%f540, [%rd1237+16];
	setp.leu.f32 	%p476, %f539, %f540;
	selp.b32 	%r1746, %r1715, %r1710, %p476;
	selp.b32 	%r1747, %r1710, %r1715, %p476;
	mul.lo.s32 	%r1748, %r1719, 6;
	mul.wide.s32 	%rd1238, %r1748, 4;
	add.s64 	%rd1239, %rd4, %rd1238;
	ld.global.f32 	%f541, [%rd1239+16];
	mul.lo.s32 	%r1749, %r1714, 6;
	mul.wide.s32 	%rd1240, %r1749, 4;
	add.s64 	%rd1241, %rd4, %rd1240;
	ld.global.f32 	%f542, [%rd1241+16];
	setp.leu.f32 	%p477, %f541, %f542;
	selp.b32 	%r1750, %r1719, %r1714, %p477;
	selp.b32 	%r1751, %r1714, %r1719, %p477;
	mul.lo.s32 	%r1752, %r1723, 6;
	mul.wide.s32 	%rd1242, %r1752, 4;
	add.s64 	%rd1243, %rd4, %rd1242;
	ld.global.f32 	%f543, [%rd1243+16];
	mul.lo.s32 	%r1753, %r1718, 6;
	mul.wide.s32 	%rd1244, %r1753, 4;
	add.s64 	%rd1245, %rd4, %rd1244;
	ld.global.f32 	%f544, [%rd1245+16];
	setp.leu.f32 	%p478, %f543, %f544;
	selp.b32 	%r1754, %r1723, %r1718, %p478;
	selp.b32 	%r1755, %r1718, %r1723, %p478;
	mul.lo.s32 	%r1756, %r1727, 6;
	mul.wide.s32 	%rd1246, %r1756, 4;
	add.s64 	%rd1247, %rd4, %rd1246;
	ld.global.f32 	%f545, [%rd1247+16];
	mul.lo.s32 	%r1757, %r1722, 6;
	mul.wide.s32 	%rd1248, %r1757, 4;
	add.s64 	%rd1249, %rd4, %rd1248;
	ld.global.f32 	%f546, [%rd1249+16];
	setp.leu.f32 	%p479, %f545, %f546;
	selp.b32 	%r1758, %r1727, %r1722, %p479;
	selp.b32 	%r1759, %r1722, %r1727, %p479;
	mul.lo.s32 	%r1760, %r1735, 6;
	mul.wide.s32 	%rd1250, %r1760, 4;
	add.s64 	%rd1251, %rd4, %rd1250;
	ld.global.f32 	%f547, [%rd1251+16];
	mul.lo.s32 	%r1761, %r1730, 6;
	mul.wide.s32 	%rd1252, %r1761, 4;
	add.s64 	%rd1253, %rd4, %rd1252;
	ld.global.f32 	%f548, [%rd1253+16];
	setp.leu.f32 	%p480, %f547, %f548;
	selp.b32 	%r1762, %r1735, %r1730, %p480;
	selp.b32 	%r1763, %r1730, %r1735, %p480;
	mul.lo.s32 	%r1764, %r1739, 6;
	mul.wide.s32 	%rd1254, %r1764, 4;
	add.s64 	%rd1255, %rd4, %rd1254;
	ld.global.f32 	%f549, [%rd1255+16];
	mul.lo.s32 	%r1765, %r1734, 6;
	mul.wide.s32 	%rd1256, %r1765, 4;
	add.s64 	%rd1257, %rd4, %rd1256;
	ld.global.f32 	%f550, [%rd1257+16];
	setp.leu.f32 	%p481, %f549, %f550;
	selp.b32 	%r1766, %r1739, %r1734, %p481;
	selp.b32 	%r1767, %r1734, %r1739, %p481;
	mul.lo.s32 	%r1768, %r1743, 6;
	mul.wide.s32 	%rd1258, %r1768, 4;
	add.s64 	%rd1259, %rd4, %rd1258;
	ld.global.f32 	%f551, [%rd1259+16];
	mul.lo.s32 	%r1769, %r1738, 6;
	mul.wide.s32 	%rd1260, %r1769, 4;
	add.s64 	%rd1261, %rd4, %rd1260;
	ld.global.f32 	%f552, [%rd1261+16];
	setp.leu.f32 	%p482, %f551, %f552;
	selp.b32 	%r1770, %r1743, %r1738, %p482;
	selp.b32 	%r1771, %r1738, %r1743, %p482;
	mul.lo.s32 	%r1772, %r1747, 6;
	mul.wide.s32 	%rd1262, %r1772, 4;
	add.s64 	%rd1263, %rd4, %rd1262;
	ld.global.f32 	%f553, [%rd1263+16];
	mul.lo.s32 	%r1773, %r1742, 6;
	mul.wide.s32 	%rd1264, %r1773, 4;
	add.s64 	%rd1265, %rd4, %rd1264;
	ld.global.f32 	%f554, [%rd1265+16];
	setp.leu.f32 	%p483, %f553, %f554;
	selp.b32 	%r1774, %r1747, %r1742, %p483;
	selp.b32 	%r1775, %r1742, %r1747, %p483;
	mul.lo.s32 	%r1776, %r1751, 6;
	mul.wide.s32 	%rd1266, %r1776, 4;
	add.s64 	%rd1267, %rd4, %rd1266;
	ld.global.f32 	%f555, [%rd1267+16];
	mul.lo.s32 	%r1777, %r1746, 6;
	mul.wide.s32 	%rd1268, %r1777, 4;
	add.s64 	%rd1269, %rd4, %rd1268;
	ld.global.f32 	%f556, [%rd1269+16];
	setp.leu.f32 	%p484, %f555, %f556;
	selp.b32 	%r1778, %r1751, %r1746, %p484;
	selp.b32 	%r1779, %r1746, %r1751, %p484;
	mul.lo.s32 	%r1780, %r1755, 6;
	mul.wide.s32 	%rd1270, %r1780, 4;
	add.s64 	%rd1271, %rd4, %rd1270;
	ld.global.f32 	%f557, [%rd1271+16];
	mul.lo.s32 	%r1781, %r1750, 6;
	mul.wide.s32 	%rd1272, %r1781, 4;
	add.s64 	%rd1273, %rd4, %rd1272;
	ld.global.f32 	%f558, [%rd1273+16];
	setp.leu.f32 	%p485, %f557, %f558;
	selp.b32 	%r1782, %r1755, %r1750, %p485;
	selp.b32 	%r1783, %r1750, %r1755, %p485;
	mul.lo.s32 	%r1784, %r1759, 6;
	mul.wide.s32 	%rd1274, %r1784, 4;
	add.s64 	%rd1275, %rd4, %rd1274;
	ld.global.f32 	%f559, [%rd1275+16];
	mul.lo.s32 	%r1785, %r1754, 6;
	mul.wide.s32 	%rd1276, %r1785, 4;
	add.s64 	%rd1277, %rd4, %rd1276;
	ld.global.f32 	%f560, [%rd1277+16];
	setp.leu.f32 	%p486, %f559, %f560;
	selp.b32 	%r1786, %r1759, %r1754, %p486;
	selp.b32 	%r1787, %r1754, %r1759, %p486;
	mul.lo.s32 	%r1788, %r1726, 6;
	mul.wide.s32 	%rd1278, %r1788, 4;
	add.s64 	%rd1279, %rd4, %rd1278;
	ld.global.f32 	%f561, [%rd1279+16];
	mul.lo.s32 	%r1789, %r1758, 6;
	mul.wide.s32 	%rd1280, %r1789, 4;
	add.s64 	%rd1281, %rd4, %rd1280;
	ld.global.f32 	%f562, [%rd1281+16];
	setp.leu.f32 	%p487, %f561, %f562;
	selp.b32 	%r1790, %r1726, %r1758, %p487;
	selp.b32 	%r1791, %r1758, %r1726, %p487;
	mul.lo.s32 	%r1792, %r1763, 6;
	mul.wide.s32 	%rd1282, %r1792, 4;
	add.s64 	%rd1283, %rd4, %rd1282;
	ld.global.f32 	%f563, [%rd1283+16];
	mul.lo.s32 	%r1793, %r1731, 6;
	mul.wide.s32 	%rd1284, %r1793, 4;
	add.s64 	%rd1285, %rd4, %rd1284;
	ld.global.f32 	%f564, [%rd1285+16];
	setp.leu.f32 	%p488, %f563, %f564;
	selp.b32 	%r1794, %r1763, %r1731, %p488;
	selp.b32 	%r1795, %r1731, %r1763, %p488;
	mul.lo.s32 	%r1796, %r1767, 6;
	mul.wide.s32 	%rd1286, %r1796, 4;
	add.s64 	%rd1287, %rd4, %rd1286;
	ld.global.f32 	%f565, [%rd1287+16];
	mul.lo.s32 	%r1797, %r1762, 6;
	mul.wide.s32 	%rd1288, %r1797, 4;
	add.s64 	%rd1289, %rd4, %rd1288;
	ld.global.f32 	%f566, [%rd1289+16];
	setp.leu.f32 	%p489, %f565, %f566;
	selp.b32 	%r1798, %r1767, %r1762, %p489;
	selp.b32 	%r1799, %r1762, %r1767, %p489;
	mul.lo.s32 	%r1800, %r1771, 6;
	mul.wide.s32 	%rd1290, %r1800, 4;
	add.s64 	%rd1291, %rd4, %rd1290;
	ld.global.f32 	%f567, [%rd1291+16];
	mul.lo.s32 	%r1801, %r1766, 6;
	mul.wide.s32 	%rd1292, %r1801, 4;
	add.s64 	%rd1293, %rd4, %rd1292;
	ld.global.f32 	%f568, [%rd1293+16];
	setp.leu.f32 	%p490, %f567, %f568;
	selp.b32 	%r1802, %r1771, %r1766, %p490;
	selp.b32 	%r1803, %r1766, %r1771, %p490;
	mul.lo.s32 	%r1804, %r1775, 6;
	mul.wide.s32 	%rd1294, %r1804, 4;
	add.s64 	%rd1295, %rd4, %rd1294;
	ld.global.f32 	%f569, [%rd1295+16];
	mul.lo.s32 	%r1805, %r1770, 6;
	mul.wide.s32 	%rd1296, %r1805, 4;
	add.s64 	%rd1297, %rd4, %rd1296;
	ld.global.f32 	%f570, [%rd1297+16];
	setp.leu.f32 	%p491, %f569, %f570;
	selp.b32 	%r1806, %r1775, %r1770, %p491;
	selp.b32 	%r1807, %r1770, %r1775, %p491;
	mul.lo.s32 	%r1808, %r1779, 6;
	mul.wide.s32 	%rd1298, %r1808, 4;
	add.s64 	%rd1299, %rd4, %rd1298;
	ld.global.f32 	%f571, [%rd1299+16];
	mul.lo.s32 	%r1809, %r1774, 6;
	mul.wide.s32 	%rd1300, %r1809, 4;
	add.s64 	%rd1301, %rd4, %rd1300;
	ld.global.f32 	%f572, [%rd1301+16];
	setp.leu.f32 	%p492, %f571, %f572;
	selp.b32 	%r1810, %r1779, %r1774, %p492;
	selp.b32 	%r1811, %r1774, %r1779, %p492;
	mul.lo.s32 	%r1812, %r1783, 6;
	mul.wide.s32 	%rd1302, %r1812, 4;
	add.s64 	%rd1303, %rd4, %rd1302;
	ld.global.f32 	%f573, [%rd1303+16];
	mul.lo.s32 	%r1813, %r1778, 6;
	mul.wide.s32 	%rd1304, %r1813, 4;
	add.s64 	%rd1305, %rd4, %rd1304;
	ld.global.f32 	%f574, [%rd1305+16];
	setp.leu.f32 	%p493, %f573, %f574;
	selp.b32 	%r1814, %r1783, %r1778, %p493;
	selp.b32 	%r1815, %r1778, %r1783, %p493;
	mul.lo.s32 	%r1816, %r1787, 6;
	mul.wide.s32 	%rd1306, %r1816, 4;
	add.s64 	%rd1307, %rd4, %rd1306;
	ld.global.f32 	%f575, [%rd1307+16];
	mul.lo.s32 	%r1817, %r1782, 6;
	mul.wide.s32 	%rd1308, %r1817, 4;
	add.s64 	%rd1309, %rd4, %rd1308;
	ld.global.f32 	%f576, [%rd1309+16];
	setp.leu.f32 	%p494, %f575, %f576;
	selp.b32 	%r1818, %r1787, %r1782, %p494;
	selp.b32 	%r1819, %r1782, %r1787, %p494;
	mul.lo.s32 	%r1820, %r1791, 6;
	mul.wide.s32 	%rd1310, %r1820, 4;
	add.s64 	%rd1311, %rd4, %rd1310;
	ld.global.f32 	%f577, [%rd1311+16];
	mul.lo.s32 	%r1821, %r1786, 6;
	mul.wide.s32 	%rd1312, %r1821, 4;
	add.s64 	%rd1313, %rd4, %rd1312;
	ld.global.f32 	%f578, [%rd1313+16];
	setp.leu.f32 	%p495, %f577, %f578;
	selp.b32 	%r1822, %r1791, %r1786, %p495;
	selp.b32 	%r1823, %r1786, %r1791, %p495;
	mul.lo.s32 	%r1824, %r1799, 6;
	mul.wide.s32 	%rd1314, %r1824, 4;
	add.s64 	%rd1315, %rd4, %rd1314;
	ld.global.f32 	%f579, [%rd1315+16];
	mul.lo.s32 	%r1825, %r1794, 6;
	mul.wide.s32 	%rd1316, %r1825, 4;
	add.s64 	%rd1317, %rd4, %rd1316;
	ld.global.f32 	%f580, [%rd1317+16];
	setp.leu.f32 	%p496, %f579, %f580;
	selp.b32 	%r1826, %r1799, %r1794, %p496;
	selp.b32 	%r1827, %r1794, %r1799, %p496;
	mul.lo.s32 	%r1828, %r1803, 6;
	mul.wide.s32 	%rd1318, %r1828, 4;
	add.s64 	%rd1319, %rd4, %rd1318;
	ld.global.f32 	%f581, [%rd1319+16];
	mul.lo.s32 	%r1829, %r1798, 6;
	mul.wide.s32 	%rd1320, %r1829, 4;
	add.s64 	%rd1321, %rd4, %rd1320;
	ld.global.f32 	%f582, [%rd1321+16];
	setp.leu.f32 	%p497, %f581, %f582;
	selp.b32 	%r1830, %r1803, %r1798, %p497;
	selp.b32 	%r1831, %r1798, %r1803, %p497;
	mul.lo.s32 	%r1832, %r1807, 6;
	mul.wide.s32 	%rd1322, %r1832, 4;
	add.s64 	%rd1323, %rd4, %rd1322;
	ld.global.f32 	%f583, [%rd1323+16];
	mul.lo.s32 	%r1833, %r1802, 6;
	mul.wide.s32 	%rd1324, %r1833, 4;
	add.s64 	%rd1325, %rd4, %rd1324;
	ld.global.f32 	%f584, [%rd1325+16];
	setp.leu.f32 	%p498, %f583, %f584;
	selp.b32 	%r1834, %r1807, %r1802, %p498;
	selp.b32 	%r1835, %r1802, %r1807, %p498;
	mul.lo.s32 	%r1836, %r1811, 6;
	mul.wide.s32 	%rd1326, %r1836, 4;
	add.s64 	%rd1327, %rd4, %rd1326;
	ld.global.f32 	%f585, [%rd1327+16];
	mul.lo.s32 	%r1837, %r1806, 6;
	mul.wide.s32 	%rd1328, %r1837, 4;
	add.s64 	%rd1329, %rd4, %rd1328;
	ld.global.f32 	%f586, [%rd1329+16];
	setp.leu.f32 	%p499, %f585, %f586;
	selp.b32 	%r1838, %r1811, %r1806, %p499;
	selp.b32 	%r1839, %r1806, %r1811, %p499;
	mul.lo.s32 	%r1840, %r1815, 6;
	mul.wide.s32 	%rd1330, %r1840, 4;
	add.s64 	%rd1331, %rd4, %rd1330;
	ld.global.f32 	%f587, [%rd1331+16];
	mul.lo.s32 	%r1841, %r1810, 6;
	mul.wide.s32 	%rd1332, %r1841, 4;
	add.s64 	%rd1333, %rd4, %rd1332;
	ld.global.f32 	%f588, [%rd1333+16];
	setp.leu.f32 	%p500, %f587, %f588;
	selp.b32 	%r1842, %r1815, %r1810, %p500;
	selp.b32 	%r1843, %r1810, %r1815, %p500;
	mul.lo.s32 	%r1844, %r1819, 6;
	mul.wide.s32 	%rd1334, %r1844, 4;
	add.s64 	%rd1335, %rd4, %rd1334;
	ld.global.f32 	%f589, [%rd1335+16];
	mul.lo.s32 	%r1845, %r1814, 6;
	mul.wide.s32 	%rd1336, %r1845, 4;
	add.s64 	%rd1337, %rd4, %rd1336;
	ld.global.f32 	%f590, [%rd1337+16];
	setp.leu.f32 	%p501, %f589, %f590;
	selp.b32 	%r1846, %r1819, %r1814, %p501;
	selp.b32 	%r1847, %r1814, %r1819, %p501;
	mul.lo.s32 	%r1848, %r1823, 6;
	mul.wide.s32 	%rd1338, %r1848, 4;
	add.s64 	%rd1339, %rd4, %rd1338;
	ld.global.f32 	%f591, [%rd1339+16];
	mul.lo.s32 	%r1849, %r1818, 6;
	mul.wide.s32 	%rd1340, %r1849, 4;
	add.s64 	%rd1341, %rd4, %rd1340;
	ld.global.f32 	%f592, [%rd1341+16];
	setp.leu.f32 	%p502, %f591, %f592;
	selp.b32 	%r1850, %r1823, %r1818, %p502;
	selp.b32 	%r1851, %r1818, %r1823, %p502;
	mul.lo.s32 	%r1852, %r1790, 6;
	mul.wide.s32 	%rd1342, %r1852, 4;
	add.s64 	%rd1343, %rd4, %rd1342;
	ld.global.f32 	%f593, [%rd1343+16];
	mul.lo.s32 	%r1853, %r1822, 6;
	mul.wide.s32 	%rd1344, %r1853, 4;
	add.s64 	%rd1345, %rd4, %rd1344;
	ld.global.f32 	%f594, [%rd1345+16];
	setp.leu.f32 	%p503, %f593, %f594;
	selp.b32 	%r2158, %r1790, %r1822, %p503;
	selp.b32 	%r1854, %r1822, %r1790, %p503;
	mul.lo.s32 	%r1855, %r1827, 6;
	mul.wide.s32 	%rd1346, %r1855, 4;
	add.s64 	%rd1347, %rd4, %rd1346;
	ld.global.f32 	%f595, [%rd1347+16];
	mul.lo.s32 	%r1856, %r1795, 6;
	mul.wide.s32 	%rd1348, %r1856, 4;
	add.s64 	%rd1349, %rd4, %rd1348;
	ld.global.f32 	%f596, [%rd1349+16];
	setp.leu.f32 	%p504, %f595, %f596;
	selp.b32 	%r2120, %r1827, %r1795, %p504;
	selp.b32 	%r2121, %r1795, %r1827, %p504;
	mul.lo.s32 	%r1857, %r1831, 6;
	mul.wide.s32 	%rd1350, %r1857, 4;
	add.s64 	%rd1351, %rd4, %rd1350;
	ld.global.f32 	%f597, [%rd1351+16];
	mul.lo.s32 	%r1858, %r1826, 6;
	mul.wide.s32 	%rd1352, %r1858, 4;
	add.s64 	%rd1353, %rd4, %rd1352;
	ld.global.f32 	%f598, [%rd1353+16];
	setp.leu.f32 	%p505, %f597, %f598;
	selp.b32 	%r2118, %r1831, %r1826, %p505;
	selp.b32 	%r2119, %r1826, %r1831, %p505;
	mul.lo.s32 	%r1859, %r1835, 6;
	mul.wide.s32 	%rd1354, %r1859, 4;
	add.s64 	%rd1355, %rd4, %rd1354;
	ld.global.f32 	%f599, [%rd1355+16];
	mul.lo.s32 	%r1860, %r1830, 6;
	mul.wide.s32 	%rd1356, %r1860, 4;
	add.s64 	%rd1357, %rd4, %rd1356;
	ld.global.f32 	%f600, [%rd1357+16];
	setp.leu.f32 	%p506, %f599, %f600;
	selp.b32 	%r2116, %r1835, %r1830, %p506;
	selp.b32 	%r2117, %r1830, %r1835, %p506;
	mul.lo.s32 	%r1861, %r1839, 6;
	mul.wide.s32 	%rd1358, %r1861, 4;
	add.s64 	%rd1359, %rd4, %rd1358;
	ld.global.f32 	%f601, [%rd1359+16];
	mul.lo.s32 	%r1862, %r1834, 6;
	mul.wide.s32 	%rd1360, %r1862, 4;
	add.s64 	%rd1361, %rd4, %rd1360;
	ld.global.f32 	%f602, [%rd1361+16];
	setp.leu.f32 	%p507, %f601, %f602;
	selp.b32 	%r2114, %r1839, %r1834, %p507;
	selp.b32 	%r2115, %r1834, %r1839, %p507;
	mul.lo.s32 	%r1863, %r1843, 6;
	mul.wide.s32 	%rd1362, %r1863, 4;
	add.s64 	%rd1363, %rd4, %rd1362;
	ld.global.f32 	%f603, [%rd1363+16];
	mul.lo.s32 	%r1864, %r1838, 6;
	mul.wide.s32 	%rd1364, %r1864, 4;
	add.s64 	%rd1365, %rd4, %rd1364;
	ld.global.f32 	%f604, [%rd1365+16];
	setp.leu.f32 	%p508, %f603, %f604;
	selp.b32 	%r2112, %r1843, %r1838, %p508;
	selp.b32 	%r2113, %r1838, %r1843, %p508;
	mul.lo.s32 	%r1865, %r1847, 6;
	mul.wide.s32 	%rd1366, %r1865, 4;
	add.s64 	%rd1367, %rd4, %rd1366;
	ld.global.f32 	%f605, [%rd1367+16];
	mul.lo.s32 	%r1866, %r1842, 6;
	mul.wide.s32 	%rd1368, %r1866, 4;
	add.s64 	%rd1369, %rd4, %rd1368;
	ld.global.f32 	%f606, [%rd1369+16];
	setp.leu.f32 	%p509, %f605, %f606;
	selp.b32 	%r2110, %r1847, %r1842, %p509;
	selp.b32 	%r2111, %r1842, %r1847, %p509;
	mul.lo.s32 	%r1867, %r1851, 6;
	mul.wide.s32 	%rd1370, %r1867, 4;
	add.s64 	%rd1371, %rd4, %rd1370;
	ld.global.f32 	%f607, [%rd1371+16];
	mul.lo.s32 	%r1868, %r1846, 6;
	mul.wide.s32 	%rd1372, %r1868, 4;
	add.s64 	%rd1373, %rd4, %rd1372;
	ld.global.f32 	%f608, [%rd1373+16];
	setp.leu.f32 	%p510, %f607, %f608;
	selp.b32 	%r2108, %r1851, %r1846, %p510;
	selp.b32 	%r2109, %r1846, %r1851, %p510;
	mul.lo.s32 	%r1869, %r1854, 6;
	mul.wide.s32 	%rd1374, %r1869, 4;
	add.s64 	%rd1375, %rd4, %rd1374;
	ld.global.f32 	%f609, [%rd1375+16];
	mul.lo.s32 	%r1870, %r1850, 6;
	mul.wide.s32 	%rd1376, %r1870, 4;
	add.s64 	%rd1377, %rd4, %rd1376;
	ld.global.f32 	%f610, [%rd1377+16];
	setp.leu.f32 	%p511, %f609, %f610;
	selp.b32 	%r2106, %r1854, %r1850, %p511;
	selp.b32 	%r2107, %r1850, %r1854, %p511;
	mad.lo.s32 	%r24, %r2, 68, %r1325;
	mov.b32 	%r2122, 2;
$L__BB6_2:
	mov.u32 	%r42, %r2122;
	bar.sync 	0;
	add.s32 	%r1871, %r42, -1;
	shr.u32 	%r1872, %r42, 1;
	st.shared.u32 	[%r24], %r2121;
	st.shared.u32 	[%r24+4], %r2120;
	st.shared.u32 	[%r24+8], %r2119;
	st.shared.u32 	[%r24+12], %r2118;
	st.shared.u32 	[%r24+16], %r2117;
	st.shared.u32 	[%r24+20], %r2116;
	st.shared.u32 	[%r24+24], %r2115;
	st.shared.u32 	[%r24+28], %r2114;
	st.shared.u32 	[%r24+32], %r2113;
	st.shared.u32 	[%r24+36], %r2112;
	st.shared.u32 	[%r24+40], %r2111;
	st.shared.u32 	[%r24+44], %r2110;
	st.shared.u32 	[%r24+48], %r2109;
	st.shared.u32 	[%r24+52], %r2108;
	st.shared.u32 	[%r24+56], %r2107;
	st.shared.u32 	[%r24+60], %r2106;
	st.shared.u32 	[%r24+64], %r2158;
	bar.sync 	0;
	neg.s32 	%r1873, %r42;
	and.b32  	%r1874, %r2, %r1873;
	mul.lo.s32 	%r1875, %r1874, 17;
	mul.lo.s32 	%r1876, %r1872, 17;
	and.b32  	%r1877, %r1871, %r2;
	mul.lo.s32 	%r1878, %r1877, 17;
	min.u32 	%r43, %r1878, 4352;
	min.u32 	%r44, %r1875, 4352;
	add.s32 	%r1879, %r44, %r1876;
	min.u32 	%r45, %r1879, 4352;
	add.s32 	%r1880, %r45, %r1876;
	min.u32 	%r46, %r1880, 4352;
	sub.s32 	%r1881, %r45, %r44;
	sub.s32 	%r1882, %r46, %r45;
	setp.lt.s32 	%p512, %r43, %r1882;
	sub.s32 	%r1883, %r43, %r1882;
	selp.b32 	%r2125, 0, %r1883, %p512;
	min.s32 	%r2123, %r1881, %r43;
	setp.ge.s32 	%p513, %r2125, %r2123;
	@%p513 bra 	$L__BB6_5;
	add.s32 	%r49, %r45, %r43;
$L__BB6_4:
	sub.s32 	%r1884, %r2123, %r2125;
	shr.u32 	%r1885, %r1884, 31;
	add.s32 	%r1886, %r1884, %r1885;
	shr.s32 	%r1887, %r1886, 1;
	add.s32 	%r1888, %r1887, %r2125;
	add.s32 	%r1889, %r1888, %r44;
	shl.b32 	%r1890, %r1889, 2;
	mov.u32 	%r1891, _ZZN3cub18CUB_300001_SM_10006detail10merge_sort30DeviceMergeSortBlockSortKernelINS2_10policy_hubIN6thrust24THRUST_300001_SM_1000_NS10device_ptrIiEEE9Policy600ES8_PNS0_8NullTypeES8_SC_j20ConfidenceComparatoriSB_EEvbT0_T1_T2_T3_T4_PT6_PT7_T5_NS1_7vsmem_tEE19static_temp_storage;
	add.s32 	%r1892, %r1891, %r1890;
	ld.shared.u32 	%r1893, [%r1892];
	not.b32 	%r1894, %r1888;
	add.s32 	%r1895, %r49, %r1894;
	shl.b32 	%r1896, %r1895, 2;
	add.s32 	%r1897, %r1891, %r1896;
	ld.shared.u32 	%r1898, [%r1897];
	mul.lo.s32 	%r1899, %r1898, 6;
	mul.wide.s32 	%rd1378, %r1899, 4;
	add.s64 	%rd1379, %rd4, %rd1378;
	ld.global.f32 	%f611, [%rd1379+16];
	mul.lo.s32 	%r1900, %r1893, 6;
	mul.wide.s32 	%rd1380, %r1900, 4;
	add.s64 	%rd1381, %rd4, %rd1380;
	ld.global.f32 	%f612, [%rd1381+16];
	setp.leu.f32 	%p514, %f611, %f612;
	add.s32 	%r1901, %r1888, 1;
	selp.b32 	%r2125, %r1901, %r2125, %p514;
	selp.b32 	%r2123, %r2123, %r1888, %p514;
	setp.lt.s32 	%p515, %r2125, %r2123;
	@%p515 bra 	$L__BB6_4;
$L__BB6_5:
	add.s32 	%r55, %r2125, %r44;
	add.s32 	%r1902, %r45, %r43;
	sub.s32 	%r56, %r1902, %r2125;
	shl.b32 	%r1903, %r55, 2;
	mov.u32 	%r1904, _ZZN3cub18CUB_300001_SM_10006detail10merge_sort30DeviceMergeSortBlockSortKernelINS2_10policy_hubIN6thrust24THRUST_300001_SM_1000_NS10device_ptrIiEEE9Policy600ES8_PNS0_8NullTypeES8_SC_j20ConfidenceComparatoriSB_EEvbT0_T1_T2_T3_T4_PT6_PT7_T5_NS1_7vsmem_tEE19static_temp_storage;
	add.s32 	%r1905, %r1904, %r1903;
	ld.shared.u32 	%r2128, [%r1905];
	shl.b32 	%r1906, %r56, 2;
	add.s32 	%r1907, %r1904, %r1906;
	ld.shared.u32 	%r2127, [%r1907];
	setp.ge.s32 	%p517, %r56, %r46;
	mov.pred 	%p601, 0;
	@%p517 bra 	$L__BB6_8;
	setp.ge.s32 	%p519, %r55, %r45;
	mov.pred 	%p601, -1;
	@%p519 bra 	$L__BB6_8;
	mul.lo.s32 	%r1908, %r2127, 6;
	mul.wide.s32 	%rd1382, %r1908, 4;
	add.s64 	%rd1383, %rd4, %rd1382;
	ld.global.f32 	%f613, [%rd1383+16];
	mul.lo.s32 	%r1909, %r2128, 6;
	mul.wide.s32 	%rd1384, %r1909, 4;
	add.s64 	%rd1385, %rd4, %rd1384;
	ld.global.f32 	%f614, [%rd1385+16];
	setp.gt.f32 	%p601, %f613, %f614;
$L__BB6_8:
	selp.b32 	%r2121, %r2127, %r2128, %p601;
	selp.u32 	%r1910, 1, 0, %p601;
	add.s32 	%r60, %r56, %r1910;
	not.pred 	%p520, %p601;
	selp.u32 	%r1911, 1, 0, %p520;
	add.s32 	%r61, %r55, %r1911;
	@%p520 bra 	$L__BB6_10;
	shl.b32 	%r1915, %r60, 2;
	add.s32 	%r1917, %r1904, %r1915;
	ld.shared.u32 	%r2127, [%r1917];
	bra.uni 	$L__BB6_11;
$L__BB6_10:
	shl.b32 	%r1912, %r61, 2;
	add.s32 	%r1914, %r1904, %r1912;
	ld.shared.u32 	%r2128, [%r1914];
$L__BB6_11:
	setp.ge.s32 	%p522, %r60, %r46;
	mov.pred 	%p602, 0;
	@%p522 bra 	$L__BB6_14;
	setp.ge.s32 	%p524, %r61, %r45;
	mov.pred 	%p602, -1;
	@%p524 bra 	$L__BB6_14;
	mul.lo.s32 	%r1918, %r2127, 6;
	mul.wide.s32 	%rd1386, %r1918, 4;
	add.s64 	%rd1387, %rd4, %rd1386;
	ld.global.f32 	%f615, [%rd1387+16];
	mul.lo.s32 	%r1919, %r2128, 6;
	mul.wide.s32 	%rd1388, %r1919, 4;
	add.s64 	%rd1389, %rd4, %rd1388;
	ld.global.f32 	%f616, [%rd1389+16];
	setp.gt.f32 	%p602, %f615, %f616;
$L__BB6_14:
	selp.b32 	%r2120, %r2127, %r2128, %p602;
	selp.u32 	%r1920, 1, 0, %p602;
	add.s32 	%r67, %r60, %r1920;
	not.pred 	%p525, %p602;
	selp.u32 	%r1921, 1, 0, %p525;
	add.s32 	%r68, %r61, %r1921;
	@%p602 bra 	$L__BB6_16;
	shl.b32 	%r1922, %r68, 2;
	add.s32 	%r1924, %r1904, %r1922;
	ld.shared.u32 	%r2128, [%r1924];
	bra.uni 	$L__BB6_17;
$L__BB6_16:
	shl.b32 	%r1925, %r67, 2;
	add.s32 	%r1927, %r1904, %r1925;
	ld.shared.u32 	%r2127, [%r1927];
$L__BB6_17:
	setp.ge.s32 	%p527, %r67, %r46;
	mov.pred 	%p603, 0;
	@%p527 bra 	$L__BB6_20;
	setp.ge.s32 	%p529, %r68, %r45;
	mov.pred 	%p603, -1;
	@%p529 bra 	$L__BB6_20;
	mul.lo.s32 	%r1928, %r2127, 6;
	mul.wide.s32 	%rd1390, %r1928, 4;
	add.s64 	%rd1391, %rd4, %rd1390;
	ld.global.f32 	%f617, [%rd1391+16];
	mul.lo.s32 	%r1929, %r2128, 6;
	mul.wide.s32 	%rd1392, %r1929, 4;
	add.s64 	%rd1393, %rd4, %rd1392;
	ld.global.f32 	%f618, [%rd1393+16];
	setp.gt.f32 	%p603, %f617, %f618;
$L__BB6_20:
	selp.b32 	%r2119, %r2127, %r2128, %p603;
	selp.u32 	%r1930, 1, 0, %p603;
	add.s32 	%r74, %r67, %r1930;
	not.pred 	%p530, %p603;
	selp.u32 	%r1931, 1, 0, %p530;
	add.s32 	%r75, %r68, %r1931;
	@%p603 bra 	$L__BB6_22;
	shl.b32 	%r1932, %r75, 2;
	add.s32 	%r1934, %r1904, %r1932;
	ld.shared.u32 	%r2128, [%r1934];
	bra.uni 	$L__BB6_23;
$L__BB6_22:
	shl.b32 	%r1935, %r74, 2;
	add.s32 	%r1937, %r1904, %r1935;
	ld.shared.u32 	%r2127, [%r1937];
$L__BB6_23:
	setp.ge.s32 	%p532, %r74, %r46;
	mov.pred 	%p604, 0;
	@%p532 bra 	$L__BB6_26;
	setp.ge.s32 	%p534, %r75, %r45;
	mov.pred 	%p604, -1;
	@%p534 bra 	$L__BB6_26;
	mul.lo.s32 	%r1938, %r2127, 6;
	mul.wide.s32 	%rd1394, %r1938, 4;
	add.s64 	%rd1395, %rd4, %rd1394;
	ld.global.f32 	%f619, [%rd1395+16];
	mul.lo.s32 	%r1939, %r2128, 6;
	mul.wide.s32 	%rd1396, %r1939, 4;
	add.s64 	%rd1397, %rd4, %rd1396;
	ld.global.f32 	%f620, [%rd1397+16];
	setp.gt.f32 	%p604, %f619, %f620;
$L__BB6_26:
	selp.b32 	%r2118, %r2127, %r2128, %p604;
	selp.u32 	%r1940, 1, 0, %p604;
	add.s32 	%r81, %r74, %r1940;
	not.pred 	%p535, %p604;
	selp.u32 	%r1941, 1, 0, %p535;
	add.s32 	%r82, %r75, %r1941;
	@%p604 bra 	$L__BB6_28;
	shl.b32 	%r1942, %r82, 2;
	add.s32 	%r1944, %r1904, %r1942;
	ld.shared.u32 	%r2128, [%r1944];
	bra.uni 	$L__BB6_29;
$L__BB6_28:
	shl.b32 	%r1945, %r81, 2;
	add.s32 	%r1947, %r1904, %r1945;
	ld.shared.u32 	%r2127, [%r1947];
$L__BB6_29:
	setp.ge.s32 	%p537, %r81, %r46;
	mov.pred 	%p605, 0;
	@%p537 bra 	$L__BB6_32;
	setp.ge.s32 	%p539, %r82, %r45;
	mov.pred 	%p605, -1;
	@%p539 bra 	$L__BB6_32;
	mul.lo.s32 	%r1948, %r2127, 6;
	mul.wide.s32 	%rd1398, %r1948, 4;
	add.s64 	%rd1399, %rd4, %rd1398;
	ld.global.f32 	%f621, [%rd1399+16];
	mul.lo.s32 	%r1949, %r2128, 6;
	mul.wide.s32 	%rd1400, %r1949, 4;
	add.s64 	%rd1401, %rd4, %rd1400;
	ld.global.f32 	%f622, [%rd1401+16];
	setp.gt.f32 	%p605, %f621, %f622;
$L__BB6_32:
	selp.b32 	%r2117, %r2127, %r2128, %p605;
	selp.u32 	%r1950, 1, 0, %p605;
	add.s32 	%r88, %r81, %r1950;
	not.pred 	%p540, %p605;
	selp.u32 	%r1951, 1, 0, %p540;
	add.s32 	%r89, %r82, %r1951;
	@%p605 bra 	$L__BB6_34;
	shl.b32 	%r1952, %r89, 2;
	add.s32 	%r1954, %r1904, %r1952;
	ld.shared.u32 	%r2128, [%r1954];
	bra.uni 	$L__BB6_35;
$L__BB6_34:
	shl.b32 	%r1955, %r88, 2;
	add.s32 	%r1957, %r1904, %r1955;
	ld.shared.u32 	%r2127, [%r1957];
$L__BB6_35:
	setp.ge.s32 	%p542, %r88, %r46;
	mov.pred 	%p606, 0;
	@%p542 bra 	$L__BB6_38;
	setp.ge.s32 	%p544, %r89, %r45;
	mov.pred 	%p606, -1;
	@%p544 bra 	$L__BB6_38;
	mul.lo.s32 	%r1958, %r2127, 6;
	mul.wide.s32 	%rd1402, %r1958, 4;
	add.s64 	%rd1403, %rd4, %rd1402;
	ld.global.f32 	%f623, [%rd1403+16];
	mul.lo.s32 	%r1959, %r2128, 6;
	mul.wide.s32 	%rd1404, %r1959, 4;
	add.s64 	%rd1405, %rd4, %rd1404;
	ld.global.f32 	%f624, [%rd1405+16];
	setp.gt.f32 	%p606, %f623, %f624;
$L__BB6_38:
	selp.b32 	%r2116, %r2127, %r2128, %p606;
	selp.u32 	%r1960, 1, 0, %p606;
	add.s32 	%r95, %r88, %r1960;
	not.pred 	%p545, %p606;
	selp.u32 	%r1961, 1, 0, %p545;
	add.s32 	%r96, %r89, %r1961;
	@%p606 bra 	$L__BB6_40;
	shl.b32 	%r1962, %r96, 2;
	add.s32 	%r1964, %r1904, %r1962;
	ld.shared.u32 	%r2128, [%r1964];
	bra.uni 	$L__BB6_41;
$L__BB6_40:
	shl.b32 	%r1965, %r95, 2;
	add.s32 	%r1967, %r1904, %r1965;
	ld.shared.u32 	%r2127, [%r1967];
$L__BB6_41:
	setp.ge.s32 	%p547, %r95, %r46;
	mov.pred 	%p607, 0;
	@%p547 bra 	$L__BB6_44;
	setp.ge.s32 	%p549, %r96, %r45;
	mov.pred 	%p607, -1;
	@%p549 bra 	$L__BB6_44;
	mul.lo.s32 	%r1968, %r2127, 6;
	mul.wide.s32 	%rd1406, %r1968, 4;
	add.s64 	%rd1407, %rd4, %rd1406;
	ld.global.f32 	%f625, [%rd1407+16];
	mul.lo.s32 	%r1969, %r2128, 6;
	mul.wide.s32 	%rd1408, %r1969, 4;
	add.s64 	%rd1409, %rd4, %rd1408;
	ld.global.f32 	%f626, [%rd1409+16];
	setp.gt.f32 	%p607, %f625, %f626;
$L__BB6_44:
	selp.b32 	%r2115, %r2127, %r2128, %p607;
	selp.u32 	%r1970, 1, 0, %p607;
	add.s32 	%r102, %r95, %r1970;
	not.pred 	%p550, %p607;
	selp.u32 	%r1971, 1, 0, %p550;
	add.s32 	%r103, %r96, %r1971;
	@%p607 bra 	$L__BB6_46;
	shl.b32 	%r1972, %r103, 2;
	add.s32 	%r1974, %r1904, %r1972;
	ld.shared.u32 	%r2128, [%r1974];
	bra.uni 	$L__BB6_47;
$L__BB6_46:
	shl.b32 	%r1975, %r102, 2;
	add.s32 	%r1977, %r1904, %r1975;
	ld.shared.u32 	%r2127, [%r1977];
$L__BB6_47:
	setp.ge.s32 	%p552, %r102, %r46;
	mov.pred 	%p608, 0;
	@%p552 bra 	$L__BB6_50;
	setp.ge.s32 	%p554, %r103, %r45;
	mov.pred 	%p608, -1;
	@%p554 bra 	$L__BB6_50;
	mul.lo.s32 	%r1978, %r2127, 6;
	mul.wide.s32 	%rd1410, %r1978, 4;
	add.s64 	%rd1411, %rd4, %rd1410;
	ld.global.f32 	%f627, [%rd1411+16];
	mul.lo.s32 	%r1979, %r2128, 6;
	mul.wide.s32 	%rd1412, %r1979, 4;
	add.s64 	%rd1413, %rd4, %rd1412;
	ld.global.f32 	%f628, [%rd1413+16];
	setp.gt.f32 	%p608, %f627, %f628;
$L__BB6_50:
	selp.b32 	%r2114, %r2127, %r2128, %p608;
	selp.u32 	%r1980, 1, 0, %p608;
	add.s32 	%r109, %r102, %r1980;
	not.pred 	%p555, %p608;
	selp.u32 	%r1981, 1, 0, %p555;
	add.s32 	%r110, %r103, %r1981;
	@%p608 bra 	$L__BB6_52;
	shl.b32 	%r1982, %r110, 2;
	add.s32 	%r1984, %r1904, %r1982;
	ld.shared.u32 	%r2128, [%r1984];
	bra.uni 	$L__BB6_53;
$L__BB6_52:
	shl.b32 	%r1985, %r109, 2;
	add.s32 	%r1987, %r1904, %r1985;
	ld.shared.u32 	%r2127, [%r1987];
$L__BB6_53:
	setp.ge.s32 	%p557, %r109, %r46;
	mov.pred 	%p609, 0;
	@%p557 bra 	$L__BB6_56;
	setp.ge.s32 	%p559, %r110, %r45;
	mov.pred 	%p609, -1;
	@%p559 bra 	$L__BB6_56;
	mul.lo.s32 	%r1988, %r2127, 6;
	mul.wide.s32 	%rd1414, %r1988, 4;
	add.s64 	%rd1415, %rd4, %rd1414;
	ld.global.f32 	%f629, [%rd1415+16];
	mul.lo.s32 	%r1989, %r2128, 6;
	mul.wide.s32 	%rd1416, %r1989, 4;
	add.s64 	%rd1417, %rd4, %rd1416;
	ld.global.f32 	%f630, [%rd1417+16];
	setp.gt.f32 	%p609, %f629, %f630;
$L__BB6_56:
	selp.b32 	%r2113, %r2127, %r2128, %p609;
	selp.u32 	%r1990, 1, 0, %p609;
	add.s32 	%r116, %r109, %r1990;
	not.pred 	%p560, %p609;
	selp.u32 	%r1991, 1, 0, %p560;
	add.s32 	%r117, %r110, %r1991;
	@%p609 bra 	$L__BB6_58;
	shl.b32 	%r1992, %r117, 2;
	add.s32 	%r1994, %r1904, %r1992;
	ld.shared.u32 	%r2128, [%r1994];
	bra.uni 	$L__BB6_59;
$L__BB6_58:
	shl.b32 	%r1995, %r116, 2;
	add.s32 	%r1997, %r1904, %r1995;
	ld.shared.u32 	%r2127, [%r1997];
$L__BB6_59:
	setp.ge.s32 	%p562, %r116, %r46;
	mov.pred 	%p610, 0;
	@%p562 bra 	$L__BB6_62;
	setp.ge.s32 	%p564, %r117, %r45;
	mov.pred 	%p610, -1;
	@%p564 bra 	$L__BB6_62;
	mul.lo.s32 	%r1998, %r2127, 6;
	mul.wide.s32 	%rd1418, %r1998, 4;
	add.s64 	%rd1419, %rd4, %rd1418;
	ld.global.f32 	%f631, [%rd1419+16];
	mul.lo.s32 	%r1999, %r2128, 6;
	mul.wide.s32 	%rd1420, %r1999, 4;
	add.s64 	%rd1421, %rd4, %rd1420;
	ld.global.f32 	%f632, [%rd1421+16];
	setp.gt.f32 	%p610, %f631, %f632;
$L__BB6_62:
	selp.b32 	%r2112, %r2127, %r2128, %p610;
	selp.u32 	%r2000, 1, 0, %p610;
	add.s32 	%r123, %r116, %r2000;
	not.pred 	%p565, %p610;
	selp.u32 	%r2001, 1, 0, %p565;
	add.s32 	%r124, %r117, %r2001;
	@%p610 bra 	$L__BB6_64;
	shl.b32 	%r2002, %r124, 2;
	add.s32 	%r2004, %r1904, %r2002;
	ld.shared.u32 	%r2128, [%r2004];
	bra.uni 	$L__BB6_65;
$L__BB6_64:
	shl.b32 	%r2005, %r123, 2;
	add.s32 	%r2007, %r1904, %r2005;
	ld.shared.u32 	%r2127, [%r2007];
$L__BB6_65:
	setp.ge.s32 	%p567, %r123, %r46;
	mov.pred 	%p611, 0;
	@%p567 bra 	$L__BB6_68;
	setp.ge.s32 	%p569, %r124, %r45;
	mov.pred 	%p611, -1;
	@%p569 bra 	$L__BB6_68;
	mul.lo.s32 	%r2008, %r2127, 6;
	mul.wide.s32 	%rd1422, %r2008, 4;
	add.s64 	%rd1423, %rd4, %rd1422;
	ld.global.f32 	%f633, [%rd1423+16];
	mul.lo.s32 	%r2009, %r2128, 6;
	mul.wide.s32 	%rd1424, %r2009, 4;
	add.s64 	%rd1425, %rd4, %rd1424;
	ld.global.f32 	%f634, [%rd1425+16];
	setp.gt.f32 	%p611, %f633, %f634;
$L__BB6_68:
	selp.b32 	%r2111, %r2127, %r2128, %p611;
	selp.u32 	%r2010, 1, 0, %p611;
	add.s32 	%r130, %r123, %r2010;
	not.pred 	%p570, %p611;
	selp.u32 	%r2011, 1, 0, %p570;
	add.s32 	%r131, %r124, %r2011;
	@%p611 bra 	$L__BB6_70;
	shl.b32 	%r2012, %r131, 2;
	add.s32 	%r2014, %r1904, %r2012;
	ld.shared.u32 	%r2128, [%r2014];
	bra.uni 	$L__BB6_71;
$L__BB6_70:
	shl.b32 	%r2015, %r130, 2;
	add.s32 	%r2017, %r1904, %r2015;
	ld.shared.u32 	%r2127, [%r2017];
$L__BB6_71:
	setp.ge.s32 	%p572, %r130, %r46;
	mov.pred 	%p612, 0;
	@%p572 bra 	$L__BB6_74;
	setp.ge.s32 	%p574, %r131, %r45;
	mov.pred 	%p612, -1;
	@%p574 bra 	$L__BB6_74;
	mul.lo.s32 	%r2018, %r2127, 6;
	mul.wide.s32 	%rd1426, %r2018, 4;
	add.s64 	%rd1427, %rd4, %rd1426;
	ld.global.f32 	%f635, [%rd1427+16];
	mul.lo.s32 	%r2019, %r2128, 6;
	mul.wide.s32 	%rd1428, %r2019, 4;
	add.s64 	%rd1429, %rd4, %rd1428;
	ld.global.f32 	%f636, [%rd1429+16];
	setp.gt.f32 	%p612, %f635, %f636;
$L__BB6_74:
	selp.b32 	%r2110, %r2127, %r2128, %p612;
	selp.u32 	%r2020, 1, 0, %p612;
	add.s32 	%r137, %r130, %r2020;
	not.pred 	%p575, %p612;
	selp.u32 	%r2021, 1, 0, %p575;
	add.s32 	%r138, %r131, %r2021;
	@%p612 bra 	$L__BB6_76;
	shl.b32 	%r2022, %r138, 2;
	add.s32 	%r2024, %r1904, %r2022;
	ld.shared.u32 	%r2128, [%r2024];
	bra.uni 	$L__BB6_77;
$L__BB6_76:
	shl.b32 	%r2025, %r137, 2;
	add.s32 	%r2027, %r1904, %r2025;
	ld.shared.u32 	%r2127, [%r2027];
$L__BB6_77:
	setp.ge.s32 	%p577, %r137, %r46;
	mov.pred 	%p613, 0;
	@%p577 bra 	$L__BB6_80;
	setp.ge.s32 	%p579, %r138, %r45;
	mov.pred 	%p613, -1;
	@%p579 bra 	$L__BB6_80;
	mul.lo.s32 	%r2028, %r2127, 6;
	mul.wide.s32 	%rd1430, %r2028, 4;
	add.s64 	%rd1431, %rd4, %rd1430;
	ld.global.f32 	%f637, [%rd1431+16];
	mul.lo.s32 	%r2029, %r2128, 6;
	mul.wide.s32 	%rd1432, %r2029, 4;
	add.s64 	%rd1433, %rd4, %rd1432;
	ld.global.f32 	%f638, [%rd1433+16];
	setp.gt.f32 	%p613, %f637, %f638;
$L__BB6_80:
	selp.b32 	%r2109, %r2127, %r2128, %p613;
	selp.u32 	%r2030, 1, 0, %p613;
	add.s32 	%r144, %r137, %r2030;
	not.pred 	%p580, %p613;
	selp.u32 	%r2031, 1, 0, %p580;
	add.s32 	%r145, %r138, %r2031;
	@%p613 bra 	$L__BB6_82;
	shl.b32 	%r2032, %r145, 2;
	add.s32 	%r2034, %r1904, %r2032;
	ld.shared.u32 	%r2128, [%r2034];
	bra.uni 	$L__BB6_83;
$L__BB6_82:
	shl.b32 	%r2035, %r144, 2;
	add.s32 	%r2037, %r1904, %r2035;
	ld.shared.u32 	%r2127, [%r2037];
$L__BB6_83:
	setp.ge.s32 	%p582, %r144, %r46;
	mov.pred 	%p614, 0;
	@%p582 bra 	$L__BB6_86;
	setp.ge.s32 	%p584, %r145, %r45;
	mov.pred 	%p614, -1;
	@%p584 bra 	$L__BB6_86;
	mul.lo.s32 	%r2038, %r2127, 6;
	mul.wide.s32 	%rd1434, %r2038, 4;
	add.s64 	%rd1435, %rd4, %rd1434;
	ld.global.f32 	%f639, [%rd1435+16];
	mul.lo.s32 	%r2039, %r2128, 6;
	mul.wide.s32 	%rd1436, %r2039, 4;
	add.s64 	%rd1437, %rd4, %rd1436;
	ld.global.f32 	%f640, [%rd1437+16];
	setp.gt.f32 	%p614, %f639, %f640;
$L__BB6_86:
	selp.b32 	%r2108, %r2127, %r2128, %p614;
	selp.u32 	%r2040, 1, 0, %p614;
	add.s32 	%r151, %r144, %r2040;
	not.pred 	%p585, %p614;
	selp.u32 	%r2041, 1, 0, %p585;
	add.s32 	%r152, %r145, %r2041;
	@%p614 bra 	$L__BB6_88;
	shl.b32 	%r2042, %r152, 2;
	mov.u32 	%r2043, _ZZN3cub18CUB_300001_SM_10006detail10merge_sort30DeviceMergeSortBlockSortKernelINS2_10policy_hubIN6thrust24THRUST_300001_SM_1000_NS10device_ptrIiEEE9Policy600ES8_PNS0_8NullTypeES8_SC_j20ConfidenceComparatoriSB_EEvbT0_T1_T2_T3_T4_PT6_PT7_T5_NS1_7vsmem_tEE19static_temp_storage;
	add.s32 	%r2044, %r2043, %r2042;
	ld.shared.u32 	%r2128, [%r2044];
	bra.uni 	$L__BB6_89;
$L__BB6_88:
	shl.b32 	%r2045, %r151, 2;
	mov.u32 	%r2046, _ZZN3cub18CUB_300001_SM_10006detail10merge_sort30DeviceMergeSortBlockSortKernelINS2_10policy_hubIN6thrust24THRUST_300001_SM_1000_NS10device_ptrIiEEE9Policy600ES8_PNS0_8NullTypeES8_SC_j20ConfidenceComparatoriSB_EEvbT0_T1_T2_T3_T4_PT6_PT7_T5_NS1_7vsmem_tEE19static_temp_storage;
	add.s32 	%r2047, %r2046, %r2045;
	ld.shared.u32 	%r2127, [%r2047];
$L__BB6_89:
	setp.ge.s32 	%p587, %r151, %r46;
	mov.pred 	%p615, 0;
	@%p587 bra 	$L__BB6_92;
	setp.ge.s32 	%p589, %r152, %r45;
	mov.pred 	%p615, -1;
	@%p589 bra 	$L__BB6_92;
	mul.lo.s32 	%r2048, %r2127, 6;
	mul.wide.s32 	%rd1438, %r2048, 4;
	add.s64 	%rd1439, %rd4, %rd1438;
	ld.global.f32 	%f641, [%rd1439+16];
	mul.lo.s32 	%r2049, %r2128, 6;
	mul.wide.s32 	%rd1440, %r2049, 4;
	add.s64 	%rd1441, %rd4, %rd1440;
	ld.global.f32 	%f642, [%rd1441+16];
	setp.gt.f32 	%p615, %f641, %f642;
$L__BB6_92:
	selp.b32 	%r2107, %r2127, %r2128, %p615;
	selp.u32 	%r2050, 1, 0, %p615;
	add.s32 	%r158, %r151, %r2050;
	not.pred 	%p590, %p615;
	selp.u32 	%r2051, 1, 0, %p590;
	add.s32 	%r159, %r152, %r2051;
	@%p615 bra 	$L__BB6_94;
	shl.b32 	%r2052, %r159, 2;
	mov.u32 	%r2053, _ZZN3cub18CUB_300001_SM_10006detail10merge_sort30DeviceMergeSortBlockSortKernelINS2_10policy_hubIN6thrust24THRUST_300001_SM_1000_NS10device_ptrIiEEE9Policy600ES8_PNS0_8NullTypeES8_SC_j20ConfidenceComparatoriSB_EEvbT0_T1_T2_T3_T4_PT6_PT7_T5_NS1_7vsmem_tEE19static_temp_storage;
	add.s32 	%r2054, %r2053, %r2052;
	ld.shared.u32 	%r2128, [%r2054];
	bra.uni 	$L__BB6_95;
$L__BB6_94:
	shl.b32 	%r2055, %r158, 2;
	mov.u32 	%r2056, _ZZN3cub18CUB_300001_SM_10006detail10merge_sort30DeviceMergeSortBlockSortKernelINS2_10policy_hubIN6thrust24THRUST_300001_SM_1000_NS10device_ptrIiEEE9Policy600ES8_PNS0_8NullTypeES8_SC_j20ConfidenceComparatoriSB_EEvbT0_T1_T2_T3_T4_PT6_PT7_T5_NS1_7vsmem_tEE19static_temp_storage;
	add.s32 	%r2057, %r2056, %r2055;
	ld.shared.u32 	%r2127, [%r2057];
$L__BB6_95:
	setp.ge.s32 	%p592, %r158, %r46;
	mov.pred 	%p616, 0;
	@%p592 bra 	$L__BB6_98;
	setp.ge.s32 	%p594, %r159, %r45;
	mov.pred 	%p616, -1;
	@%p594 bra 	$L__BB6_98;
	mul.lo.s32 	%r2058, %r2127, 6;
	mul.wide.s32 	%rd1442, %r2058, 4;
	add.s64 	%rd1443, %rd4, %rd1442;
	ld.global.f32 	%f643, [%rd1443+16];
	mul.lo.s32 	%r2059, %r2128, 6;
	mul.wide.s32 	%rd1444, %r2059, 4;
	add.s64 	%rd1445, %rd4, %rd1444;
	ld.global.f32 	%f644, [%rd1445+16];
	setp.gt.f32 	%p616, %f643, %f644;
$L__BB6_98:
	selp.b32 	%r2106, %r2127, %r2128, %p616;
	selp.u32 	%r2060, 1, 0, %p616;
	add.s32 	%r165, %r158, %r2060;
	not.pred 	%p595, %p616;
	selp.u32 	%r2061, 1, 0, %p595;
	add.s32 	%r166, %r159, %r2061;
	@%p616 bra 	$L__BB6_100;
	shl.b32 	%r2062, %r166, 2;
	mov.u32 	%r2063, _ZZN3cub18CUB_300001_SM_10006detail10merge_sort30DeviceMergeSortBlockSortKernelINS2_10policy_hubIN6thrust24THRUST_300001_SM_1000_NS10device_ptrIiEEE9Policy600ES8_PNS0_8NullTypeES8_SC_j20ConfidenceComparatoriSB_EEvbT0_T1_T2_T3_T4_PT6_PT7_T5_NS1_7vsmem_tEE19static_temp_storage;
	add.s32 	%r2064, %r2063, %r2062;
	ld.shared.u32 	%r2128, [%r2064];
	bra.uni 	$L__BB6_101;
$L__BB6_100:
	shl.b32 	%r2065, %r165, 2;
	mov.u32 	%r2066, _ZZN3cub18CUB_300001_SM_10006detail10merge_sort30DeviceMergeSortBlockSortKernelINS2_10policy_hubIN6thrust24THRUST_300001_SM_1000_NS10device_ptrIiEEE9Policy600ES8_PNS0_8NullTypeES8_SC_j20ConfidenceComparatoriSB_EEvbT0_T1_T2_T3_T4_PT6_PT7_T5_NS1_7vsmem_tEE19static_temp_storage;
	add.s32 	%r2067, %r2066, %r2065;
	ld.shared.u32 	%r2127, [%r2067];
$L__BB6_101:
	setp.ge.s32 	%p596, %r165, %r46;
	mov.u32 	%r2158, %r2128;
	@%p596 bra 	$L__BB6_104;
	setp.ge.s32 	%p597, %r166, %r45;
	mov.u32 	%r2158, %r2127;
	@%p597 bra 	$L__BB6_104;
	mul.lo.s32 	%r2068, %r2127, 6;
	mul.wide.s32 	%rd1446, %r2068, 4;
	add.s64 	%rd1447, %rd4, %rd1446;
	ld.global.f32 	%f645, [%rd1447+16];
	mul.lo.s32 	%r2069, %r2128, 6;
	mul.wide.s32 	%rd1448, %r2069, 4;
	add.s64 	%rd1449, %rd4, %rd1448;
	ld.global.f32 	%f646, [%rd1449+16];
	setp.gt.f32 	%p598, %f645, %f646;
	selp.b32 	%r2158, %r2127, %r2128, %p598;
$L__BB6_104:
	shl.b32 	%r2122, %r42, 1;
	setp.lt.u32 	%p599, %r42, 129;
	@%p599 bra 	$L__BB6_2;
	ld.param.s8 	%rs3, [_ZN3cub18CUB_300001_SM_10006detail10merge_sort30DeviceMergeSortBlockSortKernelINS2_10policy_hubIN6thrust24THRUST_300001_SM_1000_NS10device_ptrIiEEE9Policy600ES8_PNS0_8NullTypeES8_SC_j20ConfidenceComparatoriSB_EEvbT0_T1_T2_T3_T4_PT6_PT7_T5_NS1_7vsmem_tE_param_0];
	bar.sync 	0;
	setp.eq.s16 	%p600, %rs3, 0;
	@%p600 bra 	$L__BB6_107;
	st.shared.u32 	[%r6], %r2121;
	st.shared.u32 	[%r6+4], %r2120;
	st.shared.u32 	[%r6+8], %r2119;
	st.shared.u32 	[%r6+12], %r2118;
	st.shared.u32 	[%r6+16], %r2117;
	st.shared.u32 	[%r6+20], %r2116;
	st.shared.u32 	[%r6+24], %r2115;
	st.shared.u32 	[%r6+28], %r2114;
	st.shared.u32 	[%r6+32], %r2113;
	st.shared.u32 	[%r6+36], %r2112;
	st.shared.u32 	[%r6+40], %r2111;
	st.shared.u32 	[%r6+44], %r2110;
	st.shared.u32 	[%r6+48], %r2109;
	st.shared.u32 	[%r6+52], %r2108;
	st.shared.u32 	[%r6+56], %r2107;
	st.shared.u32 	[%r6+60], %r2106;
	st.shared.u32 	[%r6+64], %r2158;
	bar.warp.sync 	-1;
	ld.shared.u32 	%r2070, [%r5];
	ld.shared.u32 	%r2071, [%r5+128];
	ld.shared.u32 	%r2072, [%r5+256];
	ld.shared.u32 	%r2073, [%r5+384];
	ld.shared.u32 	%r2074, [%r5+512];
	ld.shared.u32 	%r2075, [%r5+640];
	ld.shared.u32 	%r2076, [%r5+768];
	ld.shared.u32 	%r2077, [%r5+896];
	ld.shared.u32 	%r2078, [%r5+1024];
	ld.shared.u32 	%r2079, [%r5+1152];
	ld.shared.u32 	%r2080, [%r5+1280];
	ld.shared.u32 	%r2081, [%r5+1408];
	ld.shared.u32 	%r2082, [%r5+1536];
	ld.shared.u32 	%r2083, [%r5+1664];
	ld.shared.u32 	%r2084, [%r5+1792];
	ld.shared.u32 	%r2085, [%r5+1920];
	ld.shared.u32 	%r2086, [%r5+2048];
	cvt.u64.u32 	%rd1450, %r4;
	add.s32 	%r2087, %r3, %r1;
	cvt.u64.u32 	%rd1451, %r2087;
	add.s64 	%rd1452, %rd1451, %rd1450;
	shl.b64 	%rd1453, %rd1452, 2;
	add.s64 	%rd1454, %rd3, %rd1453;
	st.global.u32 	[%rd1454], %r2070;
	st.global.u32 	[%rd1454+128], %r2071;
	st.global.u32 	[%rd1454+256], %r2072;
	st.global.u32 	[%rd1454+384], %r2073;
	st.global.u32 	[%rd1454+512], %r2074;
	st.global.u32 	[%rd1454+640], %r2075;
	st.global.u32 	[%rd1454+768], %r2076;
	st.global.u32 	[%rd1454+896], %r2077;
	st.global.u32 	[%rd1454+1024], %r2078;
	st.global.u32 	[%rd1454+1152], %r2079;
	st.global.u32 	[%rd1454+1280], %r2080;
	st.global.u32 	[%rd1454+1408], %r2081;
	st.global.u32 	[%rd1454+1536], %r2082;
	st.global.u32 	[%rd1454+1664], %r2083;
	st.global.u32 	[%rd1454+1792], %r2084;
	st.global.u32 	[%rd1454+1920], %r2085;
	st.global.u32 	[%rd1454+2048], %r2086;
	bra.uni 	$L__BB6_367;
$L__BB6_107:
	st.shared.u32 	[%r6], %r2121;
	st.shared.u32 	[%r6+4], %r2120;
	st.shared.u32 	[%r6+8], %r2119;
	st.shared.u32 	[%r6+12], %r2118;
	st.shared.u32 	[%r6+16], %r2117;
	st.shared.u32 	[%r6+20], %r2116;
	st.shared.u32 	[%r6+24], %r2115;
	st.shared.u32 	[%r6+28], %r2114;
	st.shared.u32 	[%r6+32], %r2113;
	st.shared.u32 	[%r6+36], %r2112;
	st.shared.u32 	[%r6+40], %r2111;
	st.shared.u32 	[%r6+44], %r2110;
	st.shared.u32 	[%r6+48], %r2109;
	st.shared.u32 	[%r6+52], %r2108;
	st.shared.u32 	[%r6+56], %r2107;
	st.shared.u32 	[%r6+60], %r2106;
	st.shared.u32 	[%r6+64], %r2158;
	bar.warp.sync 	-1;
	ld.shared.u32 	%r2088, [%r5];
	ld.shared.u32 	%r2089, [%r5+128];
	ld.shared.u32 	%r2090, [%r5+256];
	ld.shared.u32 	%r2091, [%r5+384];
	ld.shared.u32 	%r2092, [%r5+512];
	ld.shared.u32 	%r2093, [%r5+640];
	ld.shared.u32 	%r2094, [%r5+768];
	ld.shared.u32 	%r2095, [%r5+896];
	ld.shared.u32 	%r2096, [%r5+1024];
	ld.shared.u32 	%r2097, [%r5+1152];
	ld.shared.u32 	%r2098, [%r5+1280];
	ld.shared.u32 	%r2099, [%r5+1408];
	ld.shared.u32 	%r2100, [%r5+1536];
	ld.shared.u32 	%r2101, [%r5+1664];
	ld.shared.u32 	%r2102, [%r5+1792];
	ld.shared.u32 	%r2103, [%r5+1920];
	ld.shared.u32 	%r2104, [%r5+2048];
	add.s64 	%rd1456, %rd1, %rd832;
	st.global.u32 	[%rd1456], %r2088;
	st.global.u32 	[%rd1456+128], %r2089;
	st.global.u32 	[%rd1456+256], %r2090;
	st.global.u32 	[%rd1456+384], %r2091;
	st.global.u32 	[%rd1456+512], %r2092;
	st.global.u32 	[%rd1456+640], %r2093;
	st.global.u32 	[%rd1456+768], %r2094;
	st.global.u32 	[%rd1456+896], %r2095;
	st.global.u32 	[%rd1456+1024], %r2096;
	st.global.u32 	[%rd1456+1152], %r2097;
	st.global.u32 	[%rd1456+1280], %r2098;
	st.global.u32 	[%rd1456+1408], %r2099;
	st.global.u32 	[%rd1456+1536], %r2100;
	st.global.u32 	[%rd1456+1664], %r2101;
	st.global.u32 	[%rd1456+1792], %r2102;
	st.global.u32 	[%rd1456+1920], %r2103;
	st.global.u32 	[%rd1456+2048], %r2104;
	bra.uni 	$L__BB6_367;
$L__BB6_108:
	sub.s32 	%r502, %r498, %r1;
	min.s32 	%r174, %r502, 4352;
	// begin inline asm
	griddepcontrol.wait;
	// end inline asm
	cvt.u64.u32 	%rd6, %r1;
	mul.wide.u32 	%rd12, %r1, 4;
	add.s64 	%rd13, %rd2, %rd12;
	mov.u32 	%r175, %tid.x;
	ld.global.u32 	%r2175, [%rd13];
	and.b32  	%r503, %r175, 31;
	and.b32  	%r504, %r175, 992;
	mul.lo.s32 	%r505, %r504, 17;
	or.b32  	%r177, %r505, %r503;
	setp.ge.s32 	%p66, %r177, %r174;
	mov.u32 	%r2159, %r2175;
	@%p66 bra 	$L__BB6_110;
	cvt.u64.u32 	%rd14, %r177;
	add.s64 	%rd15, %rd14, %rd6;
	shl.b64 	%rd16, %rd15, 2;
	add.s64 	%rd17, %rd2, %rd16;
	ld.global.u32 	%r2159, [%rd17];
$L__BB6_110:
	add.s32 	%r506, %r177, 32;
	setp.ge.s32 	%p67, %r506, %r174;
	mov.u32 	%r2160, %r2175;
	@%p67 bra 	$L__BB6_112;
	cvt.u64.u32 	%rd18, %r177;
	add.s64 	%rd19, %rd18, %rd6;
	shl.b64 	%rd20, %rd19, 2;
	add.s64 	%rd21, %rd2, %rd20;
	ld.global.u32 	%r2160, [%rd21+128];
$L__BB6_112:
	add.s32 	%r507, %r177, 64;
	setp.ge.s32 	%p68, %r507, %r174;
	mov.u32 	%r2161, %r2175;
	@%p68 bra 	$L__BB6_114;
	cvt.u64.u32 	%rd22, %r177;
	add.s64 	%rd23, %rd22, %rd6;
	shl.b64 	%rd24, %rd23, 2;
	add.s64 	%rd25, %rd2, %rd24;
	ld.global.u32 	%r2161, [%rd25+256];
$L__BB6_114:
	add.s32 	%r508, %r177, 96;
	setp.ge.s32 	%p69, %r508, %r174;
	mov.u32 	%r2162, %r2175;
	@%p69 bra 	$L__BB6_116;
	cvt.u64.u32 	%rd26, %r177;
	add.s64 	%rd27, %rd26, %rd6;
	shl.b64 	%rd28, %rd27, 2;
	add.s64 	%rd29, %rd2, %rd28;
	ld.global.u32 	%r2162, [%rd29+384];
$L__BB6_116:
	add.s32 	%r509, %r177, 128;
	setp.ge.s32 	%p70, %r509, %r174;
	mov.u32 	%r2163, %r2175;
	@%p70 bra 	$L__BB6_118;
	cvt.u64.u32 	%rd30, %r177;
	add.s64 	%rd31, %rd30, %rd6;
	shl.b64 	%rd32, %rd31, 2;
	add.s64 	%rd33, %rd2, %rd32;
	ld.global.u32 	%r2163, [%rd33+512];
$L__BB6_118:
	add.s32 	%r188, %r177, 160;
	setp.ge.s32 	%p71, %r188, %r174;
	mov.u32 	%r2164, %r2175;
	@%p71 bra 	$L__BB6_120;
	cvt.u64.u32 	%rd34, %r177;
	add.s64 	%rd35, %rd34, %rd6;
	shl.b64 	%rd36, %rd35, 2;
	add.s64 	%rd37, %rd2, %rd36;
	ld.global.u32 	%r2164, [%rd37+640];
$L__BB6_120:
	add.s32 	%r191, %r177, 192;
	setp.ge.s32 	%p72, %r191, %r174;
	mov.u32 	%r2165, %r2175;
	@%p72 bra 	$L__BB6_122;
	cvt.u64.u32 	%rd38, %r177;
	add.s64 	%rd39, %rd38, %rd6;
	shl.b64 	%rd40, %rd39, 2;
	add.s64 	%rd41, %rd2, %rd40;
	ld.global.u32 	%r2165, [%rd41+768];
$L__BB6_122:
	add.s32 	%r194, %r177, 224;
	setp.ge.s32 	%p73, %r194, %r174;
	mov.u32 	%r2166, %r2175;
	@%p73 bra 	$L__BB6_124;
	cvt.u64.u32 	%rd42, %r177;
	add.s64 	%rd43, %rd42, %rd6;
	shl.b64 	%rd44, %rd43, 2;
	add.s64 	%rd45, %rd2, %rd44;
	ld.global.u32 	%r2166, [%rd45+896];
$L__BB6_124:
	add.s32 	%r197, %r177, 256;
	setp.ge.s32 	%p74, %r197, %r174;
	mov.u32 	%r2167, %r2175;
	@%p74 bra 	$L__BB6_126;
	cvt.u64.u32 	%rd46, %r177;
	add.s64 	%rd47, %rd46, %rd6;
	shl.b64 	%rd48, %rd47, 2;
	add.s64 	%rd49, %rd2, %rd48;
	ld.global.u32 	%r2167, [%rd49+1024];
$L__BB6_126:
	add.s32 	%r200, %r177, 288;
	setp.ge.s32 	%p75, %r200, %r174;
	mov.u32 	%r2168, %r2175;
	@%p75 bra 	$L__BB6_128;
	cvt.u64.u32 	%rd50, %r177;
	add.s64 	%rd51, %rd50, %rd6;
	shl.b64 	%rd52, %rd51, 2;
	add.s64 	%rd53, %rd2, %rd52;
	ld.global.u32 	%r2168, [%rd53+1152];
$L__BB6_128:
	add.s32 	%r510, %r177, 320;
	setp.ge.s32 	%p76, %r510, %r174;
	mov.u32 	%r2169, %r2175;
	@%p76 bra 	$L__BB6_130;
	cvt.u64.u32 	%rd54, %r177;
	add.s64 	%rd55, %rd54, %rd6;
	shl.b64 	%rd56, %rd55, 2;
	add.s64 	%rd57, %rd2, %rd56;
	ld.global.u32 	%r2169, [%rd57+1280];
$L__BB6_130:
	add.s32 	%r511, %r177, 352;
	setp.ge.s32 	%p77, %r511, %r174;
	mov.u32 	%r2170, %r2175;
	@%p77 bra 	$L__BB6_132;
	cvt.u64.u32 	%rd58, %r177;
	add.s64 	%rd59, %rd58, %rd6;
	shl.b64 	%rd60, %rd59, 2;
	add.s64 	%rd61, %rd2, %rd60;
	ld.global.u32 	%r2170, [%rd61+1408];
$L__BB6_132:
	add.s32 	%r512, %r177, 384;
	setp.ge.s32 	%p78, %r512, %r174;
	mov.u32 	%r2171, %r2175;
	@%p78 bra 	$L__BB6_134;
	cvt.u64.u32 	%rd62, %r177;
	add.s64 	%rd63, %rd62, %rd6;
	shl.b64 	%rd64, %rd63, 2;
	add.s64 	%rd65, %rd2, %rd64;
	ld.global.u32 	%r2171, [%rd65+1536];
$L__BB6_134:
	add.s32 	%r513, %r177, 416;
	setp.ge.s32 	%p79, %r513, %r174;
	mov.u32 	%r2172, %r2175;
	@%p79 bra 	$L__BB6_136;
	cvt.u64.u32 	%rd66, %r177;
	add.s64 	%rd67, %rd66, %rd6;
	shl.b64 	%rd68, %rd67, 2;
	add.s64 	%rd69, %rd2, %rd68;
	ld.global.u32 	%r2172, [%rd69+1664];
$L__BB6_136:
	add.s32 	%r514, %r177, 448;
	setp.ge.s32 	%p80, %r514, %r174;
	mov.u32 	%r2173, %r2175;
	@%p80 bra 	$L__BB6_138;
	cvt.u64.u32 	%rd70, %r177;
	add.s64 	%rd71, %rd70, %rd6;
	shl.b64 	%rd72, %rd71, 2;
	add.s64 	%rd73, %rd2, %rd72;
	ld.global.u32 	%r2173, [%rd73+1792];
$L__BB6_138:
	add.s32 	%r213, %r177, 480;
	setp.ge.s32 	%p81, %r213, %r174;
	mov.u32 	%r2174, %r2175;
	@%p81 bra 	$L__BB6_140;
	cvt.u64.u32 	%rd74, %r177;
	add.s64 	%rd75, %rd74, %rd6;
	shl.b64 	%rd76, %rd75, 2;
	add.s64 	%rd77, %rd2, %rd76;
	ld.global.u32 	%r2174, [%rd77+1920];
$L__BB6_140:
	add.s32 	%r216, %r177, 512;
	setp.ge.s32 	%p82, %r216, %r174;
	@%p82 bra 	$L__BB6_142;
	cvt.u64.u32 	%rd78, %r177;
	add.s64 	%rd79, %rd78, %rd6;
	shl.b64 	%rd80, %rd79, 2;
	add.s64 	%rd81, %rd2, %rd80;
	ld.global.u32 	%r2175, [%rd81+2048];
$L__BB6_142:
	// begin inline asm
	mov.u32 %r515, %laneid;
	// end inline asm
	shr.u32 	%r516, %r175, 5;
	mad.lo.s32 	%r517, %r516, 544, %r515;
	shl.b32 	%r518, %r517, 2;
	mov.u32 	%r519, _ZZN3cub18CUB_300001_SM_10006detail10merge_sort30DeviceMergeSortBlockSortKernelINS2_10policy_hubIN6thrust24THRUST_300001_SM_1000_NS10device_ptrIiEEE9Policy600ES8_PNS0_8NullTypeES8_SC_j20ConfidenceComparatoriSB_EEvbT0_T1_T2_T3_T4_PT6_PT7_T5_NS1_7vsmem_tEE19static_temp_storage;
	add.s32 	%r219, %r519, %r518;
	st.shared.u32 	[%r219], %r2159;
	st.shared.u32 	[%r219+128], %r2160;
	st.shared.u32 	[%r219+256], %r2161;
	st.shared.u32 	[%r219+384], %r2162;
	st.shared.u32 	[%r219+512], %r2163;
	st.shared.u32 	[%r219+640], %r2164;
	st.shared.u32 	[%r219+768], %r2165;
	st.shared.u32 	[%r219+896], %r2166;
	st.shared.u32 	[%r219+1024], %r2167;
	st.shared.u32 	[%r219+1152], %r2168;
	st.shared.u32 	[%r219+1280], %r2169;
	st.shared.u32 	[%r219+1408], %r2170;
	st.shared.u32 	[%r219+1536], %r2171;
	st.shared.u32 	[%r219+1664], %r2172;
	st.shared.u32 	[%r219+1792], %r2173;
	st.shared.u32 	[%r219+1920], %r2174;
	st.shared.u32 	[%r219+2048], %r2175;
	bar.warp.sync 	-1;
	shl.b32 	%r520, %r515, 4;
	add.s32 	%r521, %r517, %r520;
	shl.b32 	%r522, %r521, 2;
	add.s32 	%r220, %r519, %r522;
	ld.shared.u32 	%r2239, [%r220];
	ld.shared.u32 	%r222, [%r220+4];
	ld.shared.u32 	%r223, [%r220+8];
	ld.shared.u32 	%r224, [%r220+12];
	ld.shared.u32 	%r225, [%r220+16];
	ld.shared.u32 	%r226, [%r220+20];
	ld.shared.u32 	%r227, [%r220+24];
	ld.shared.u32 	%r228, [%r220+28];
	ld.shared.u32 	%r229, [%r220+32];
	ld.shared.u32 	%r230, [%r220+36];
	ld.shared.u32 	%r231, [%r220+40];
	ld.shared.u32 	%r232, [%r220+44];
	ld.shared.u32 	%r233, [%r220+48];
	ld.shared.u32 	%r234, [%r220+52];
	ld.shared.u32 	%r235, [%r220+56];
	ld.shared.u32 	%r236, [%r220+60];
	ld.shared.u32 	%r237, [%r220+64];
	bar.sync 	0;
	// begin inline asm
	griddepcontrol.launch_dependents;
	// end inline asm
	mul.lo.s32 	%r238, %r175, 17;
	add.s32 	%r523, %r238, 1;
	setp.ge.u32 	%p83, %r523, %r174;
	mov.u32 	%r2221, %r2239;
	mov.u32 	%r2178, %r2239;
	@%p83 bra 	$L__BB6_145;
	mul.lo.s32 	%r524, %r2239, 6;
	mul.wide.s32 	%rd82, %r524, 4;
	add.s64 	%rd83, %rd4, %rd82;
	ld.global.f32 	%f1, [%rd83+16];
	mul.lo.s32 	%r525, %r222, 6;
	mul.wide.s32 	%rd84, %r525, 4;
	add.s64 	%rd85, %rd4, %rd84;
	ld.global.f32 	%f2, [%rd85+16];
	setp.leu.f32 	%p84, %f1, %f2;
	mov.u32 	%r2221, %r222;
	@%p84 bra 	$L__BB6_145;
	mov.u32 	%r2178, %r222;
$L__BB6_145:
	add.s32 	%r526, %r238, 2;
	setp.ge.u32 	%p85, %r526, %r174;
	mov.u32 	%r2180, %r2178;
	@%p85 bra 	$L__BB6_148;
	mul.lo.s32 	%r527, %r2178, 6;
	mul.wide.s32 	%rd86, %r527, 4;
	add.s64 	%rd87, %rd4, %rd86;
	ld.global.f32 	%f3, [%rd87+16];
	mul.lo.s32 	%r528, %r223, 6;
	mul.wide.s32 	%rd88, %r528, 4;
	add.s64 	%rd89, %rd4, %rd88;
	ld.global.f32 	%f4, [%rd89+16];
	setp.leu.f32 	%p86, %f3, %f4;
	mov.u32 	%r2178, %r223;
	@%p86 bra 	$L__BB6_148;
	mov.u32 	%r2180, %r223;
$L__BB6_148:
	add.s32 	%r529, %r238, 3;
	setp.ge.u32 	%p87, %r529, %r174;
	mov.u32 	%r2182, %r2180;
	@%p87 bra 	$L__BB6_151;
	mul.lo.s32 	%r530, %r2180, 6;
	mul.wide.s32 	%rd90, %r530, 4;
	add.s64 	%rd91, %rd4, %rd90;
	ld.global.f32 	%f5, [%rd91+16];
	mul.lo.s32 	%r531, %r224, 6;
	mul.wide.s32 	%rd92, %r531, 4;
	add.s64 	%rd93, %rd4, %rd92;
	ld.global.f32 	%f6, [%rd93+16];
	setp.leu.f32 	%p88, %f5, %f6;
	mov.u32 	%r2180, %r224;
	@%p88 bra 	$L__BB6_151;
	mov.u32 	%r2182, %r224;
$L__BB6_151:
	add.s32 	%r532, %r238, 4;
	setp.ge.u32 	%p89, %r532, %r174;
	mov.u32 	%r2184, %r2182;
	@%p89 bra 	$L__BB6_154;
	mul.lo.s32 	%r533, %r2182, 6;
	mul.wide.s32 	%rd94, %r533, 4;
	add.s64 	%rd95, %rd4, %rd94;
	ld.global.f32 	%f7, [%rd95+16];
	mul.lo.s32 	%r534, %r225, 6;
	mul.wide.s32 	%rd96, %r534, 4;
	add.s64 	%rd97, %rd4, %rd96;
	ld.global.f32 	%f8, [%rd97+16];
	setp.leu.f32 	%p90, %f7, %f8;
	mov.u32 	%r2182, %r225;
	@%p90 bra 	$L__BB6_154;
	mov.u32 	%r2184, %r225;
$L__BB6_154:
	add.s32 	%r535, %r238, 5;
	setp.ge.u32 	%p91, %r535, %r174;
	mov.u32 	%r2186, %r2184;
	@%p91 bra 	$L__BB6_157;
	mul.lo.s32 	%r536, %r2184, 6;
	mul.wide.s32 	%rd98, %r536, 4;
	add.s64 	%rd99, %rd4, %rd98;
	ld.global.f32 	%f9, [%rd99+16];
	mul.lo.s32 	%r537, %r226, 6;
	mul.wide.s32 	%rd100, %r537, 4;
	add.s64 	%rd101, %rd4, %rd100;
	ld.global.f32 	%f10, [%rd101+16];
	setp.leu.f32 	%p92, %f9, %f10;
	mov.u32 	%r2184, %r226;
	@%p92 bra 	$L__BB6_157;
	mov.u32 	%r2186, %r226;
$L__BB6_157:
	add.s32 	%r538, %r238, 6;
	setp.ge.u32 	%p93, %r538, %r174;
	mov.u32 	%r2188, %r2186;
	@%p93 bra 	$L__BB6_160;
	mul.lo.s32 	%r539, %r2186, 6;
	mul.wide.s32 	%rd102, %r539, 4;
	add.s64 	%rd103, %rd4, %rd102;
	ld.global.f32 	%f11, [%rd103+16];
	mul.lo.s32 	%r540, %r227, 6;
	mul.wide.s32 	%rd104, %r540, 4;
	add.s64 	%rd105, %rd4, %rd104;
	ld.global.f32 	%f12, [%rd105+16];
	setp.leu.f32 	%p94, %f11, %f12;
	mov.u32 	%r2186, %r227;
	@%p94 bra 	$L__BB6_160;
	mov.u32 	%r2188, %r227;
$L__BB6_160:
	add.s32 	%r541, %r238, 7;
	setp.ge.u32 	%p95, %r541, %r174;
	mov.u32 	%r2190, %r2188;
	@%p95 bra 	$L__BB6_163;
	mul.lo.s32 	%r542, %r2188, 6;
	mul.wide.s32 	%rd106, %r542, 4;
	add.s64 	%rd107, %rd4, %rd106;
	ld.global.f32 	%f13, [%rd107+16];
	mul.lo.s32 	%r543, %r228, 6;
	mul.wide.s32 	%rd108, %r543, 4;
	add.s64 	%rd109, %rd4, %rd108;
	ld.global.f32 	%f14, [%rd109+16];
	setp.leu.f32 	%p96, %f13, %f14;
	mov.u32 	%r2188, %r228;
	@%p96 bra 	$L__BB6_163;
	mov.u32 	%r2190, %r228;
$L__BB6_163:
	add.s32 	%r544, %r238, 8;
	setp.ge.u32 	%p97, %r544, %r174;
	mov.u32 	%r2192, %r2190;
	@%p97 bra 	$L__BB6_166;
	mul.lo.s32 	%r545, %r2190, 6;
	mul.wide.s32 	%rd110, %r545, 4;
	add.s64 	%rd111, %rd4, %rd110;
	ld.global.f32 	%f15, [%rd111+16];
	mul.lo.s32 	%r546, %r229, 6;
	mul.wide.s32 	%rd112, %r546, 4;
	add.s64 	%rd113, %rd4, %rd112;
	ld.global.f32 	%f16, [%rd113+16];
	setp.leu.f32 	%p98, %f15, %f16;
	mov.u32 	%r2190, %r229;
	@%p98 bra 	$L__BB6_166;
	mov.u32 	%r2192, %r229;
$L__BB6_166:
	add.s32 	%r547, %r238, 9;
	setp.ge.u32 	%p99, %r547, %r174;
	mov.u32 	%r2194, %r2192;
	@%p99 bra 	$L__BB6_169;
	mul.lo.s32 	%r548, %r2192, 6;
	mul.wide.s32 	%rd114, %r548, 4;
	add.s64 	%rd115, %rd4, %rd114;
	ld.global.f32 	%f17, [%rd115+16];
	mul.lo.s32 	%r549, %r230, 6;
	mul.wide.s32 	%rd116, %r549, 4;
	add.s64 	%rd117, %rd4, %rd116;
	ld.global.f32 	%f18, [%rd117+16];
	setp.leu.f32 	%p100, %f17, %f18;
	mov.u32 	%r2192, %r230;
	@%p100 bra 	$L__BB6_169;
	mov.u32 	%r2194, %r230;
$L__BB6_169:
	add.s32 	%r550, %r238, 10;
	setp.ge.u32 	%p101, %r550, %r174;
	mov.u32 	%r2196, %r2194;
	@%p101 bra 	$L__BB6_172;
	mul.lo.s32 	%r551, %r2194, 6;
	mul.wide.s32 	%rd118, %r551, 4;
	add.s64 	%rd119, %rd4, %rd118;
	ld.global.f32 	%f19, [%rd119+16];
	mul.lo.s32 	%r552, %r231, 6;
	mul.wide.s32 	%rd120, %r552, 4;
	add.s64 	%rd121, %rd4, %rd120;
	ld.global.f32 	%f20, [%rd121+16];
	setp.leu.f32 	%p102, %f19, %f20;
	mov.u32 	%r2194, %r231;
	@%p102 bra 	$L__BB6_172;
	mov.u32 	%r2196, %r231;
$L__BB6_172:
	add.s32 	%r553, %r238, 11;
	setp.ge.u32 	%p103, %r553, %r174;
	mov.u32 	%r2198, %r2196;
	@%p103 bra 	$L__BB6_175;
	mul.lo.s32 	%r554, %r2196, 6;
	mul.wide.s32 	%rd122, %r554, 4;
	add.s64 	%rd123, %rd4, %rd122;
	ld.global.f32 	%f21, [%rd123+16];
	mul.lo.s32 	%r555, %r232, 6;
	mul.wide.s32 	%rd124, %r555, 4;
	add.s64 	%rd125, %rd4, %rd124;
	ld.global.f32 	%f22, [%rd125+16];
	setp.leu.f32 	%p104, %f21, %f22;
	mov.u32 	%r2196, %r232;
	@%p104 bra 	$L__BB6_175;
	mov.u32 	%r2198, %r232;
$L__BB6_175:
	add.s32 	%r556, %r238, 12;
	setp.ge.u32 	%p105, %r556, %r174;
	mov.u32 	%r2200, %r2198;
	@%p105 bra 	$L__BB6_178;
	mul.lo.s32 	%r557, %r2198, 6;
	mul.wide.s32 	%rd126, %r557, 4;
	add.s64 	%rd127, %rd4, %rd126;
	ld.global.f32 	%f23, [%rd127+16];
	mul.lo.s32 	%r558, %r233, 6;
	mul.wide.s32 	%rd128, %r558, 4;
	add.s64 	%rd129, %rd4, %rd128;
	ld.global.f32 	%f24, [%rd129+16];
	setp.leu.f32 	%p106, %f23, %f24;
	mov.u32 	%r2198, %r233;
	@%p106 bra 	$L__BB6_178;
	mov.u32 	%r2200, %r233;
$L__BB6_178:
	add.s32 	%r559, %r238, 13;
	setp.ge.u32 	%p107, %r559, %r174;
	mov.u32 	%r2202, %r2200;
	@%p107 bra 	$L__BB6_181;
	mul.lo.s32 	%r560, %r2200, 6;
	mul.wide.s32 	%rd130, %r560, 4;
	add.s64 	%rd131, %rd4, %rd130;
	ld.global.f32 	%f25, [%rd131+16];
	mul.lo.s32 	%r561, %r234, 6;
	mul.wide.s32 	%rd132, %r561, 4;
	add.s64 	%rd133, %rd4, %rd132;
	ld.global.f32 	%f26, [%rd133+16];
	setp.leu.f32 	%p108, %f25, %f26;
	mov.u32 	%r2200, %r234;
	@%p108 bra 	$L__BB6_181;
	mov.u32 	%r2202, %r234;
$L__BB6_181:
	add.s32 	%r562, %r238, 14;
	setp.ge.u32 	%p109, %r562, %r174;
	mov.u32 	%r2204, %r2202;
	@%p109 bra 	$L__BB6_184;
	mul.lo.s32 	%r563, %r2202, 6;
	mul.wide.s32 	%rd134, %r563, 4;
	add.s64 	%rd135, %rd4, %rd134;
	ld.global.f32 	%f27, [%rd135+16];
	mul.lo.s32 	%r564, %r235, 6;
	mul.wide.s32 	%rd136, %r564, 4;
	add.s64 	%rd137, %rd4, %rd136;
	ld.global.f32 	%f28, [%rd137+16];
	setp.leu.f32 	%p110, %f27, %f28;
	mov.u32 	%r2202, %r235;
	@%p110 bra 	$L__BB6_184;
	mov.u32 	%r2204, %r235;
$L__BB6_184:
	add.s32 	%r565, %r238, 15;
	setp.ge.u32 	%p111, %r565, %r174;
	mov.u32 	%r2205, %r2204;
	@%p111 bra 	$L__BB6_187;
	mul.lo.s32 	%r566, %r2204, 6;
	mul.wide.s32 	%rd138, %r566, 4;
	add.s64 	%rd139, %rd4, %rd138;
	ld.global.f32 	%f29, [%rd139+16];
	mul.lo.s32 	%r567, %r236, 6;
	mul.wide.s32 	%rd140, %r567, 4;
	add.s64 	%rd141, %rd4, %rd140;
	ld.global.f32 	%f30, [%rd141+16];
	setp.leu.f32 	%p112, %f29, %f30;
	mov.u32 	%r2204, %r236;
	@%p112 bra 	$L__BB6_187;
	mov.u32 	%r2205, %r236;
$L__BB6_187:
	add.s32 	%r568, %r238, 16;
	setp.lt.u32 	%p113, %r568, %r174;
	selp.b32 	%r2276, %r237, %r2205, %p113;
	setp.ge.u32 	%p114, %r238, %r174;
	@%p114 bra 	$L__BB6_190;
	mul.lo.s32 	%r569, %r2221, 6;
	mul.wide.s32 	%rd142, %r569, 4;
	add.s64 	%rd143, %rd4, %rd142;
	ld.global.f32 	%f31, [%rd143+16];
	mul.lo.s32 	%r570, %r2239, 6;
	mul.wide.s32 	%rd144, %r570, 4;
	add.s64 	%rd145, %rd4, %rd144;
	ld.global.f32 	%f32, [%rd145+16];
	setp.leu.f32 	%p115, %f31, %f32;
	selp.b32 	%r571, %r2221, %r2239, %p115;
	selp.b32 	%r572, %r2239, %r2221, %p115;
	mul.lo.s32 	%r573, %r2180, 6;
	mul.wide.s32 	%rd146, %r573, 4;
	add.s64 	%rd147, %rd4, %rd146;
	ld.global.f32 	%f33, [%rd147+16];
	mul.lo.s32 	%r574, %r2178, 6;
	mul.wide.s32 	%rd148, %r574, 4;
	add.s64 	%rd149, %rd4, %rd148;
	ld.global.f32 	%f34, [%rd149+16];
	setp.leu.f32 	%p116, %f33, %f34;
	selp.b32 	%r575, %r2180, %r2178, %p116;
	selp.b32 	%r576, %r2178, %r2180, %p116;
	mul.lo.s32 	%r577, %r2184, 6;
	mul.wide.s32 	%rd150, %r577, 4;
	add.s64 	%rd151, %rd4, %rd150;
	ld.global.f32 	%f35, [%rd151+16];
	mul.lo.s32 	%r578, %r2182, 6;
	mul.wide.s32 	%rd152, %r578, 4;
	add.s64 	%rd153, %rd4, %rd152;
	ld.global.f32 	%f36, [%rd153+16];
	setp.leu.f32 	%p117, %f35, %f36;
	selp.b32 	%r579, %r2184, %r2182, %p117;
	selp.b32 	%r580, %r2182, %r2184, %p117;
	mul.lo.s32 	%r581, %r2188, 6;
	mul.wide.s32 	%rd154, %r581, 4;
	add.s64 	%rd155, %rd4, %rd154;
	ld.global.f32 	%f37, [%rd155+16];
	mul.lo.s32 	%r582, %r2186, 6;
	mul.wide.s32 	%rd156, %r582, 4;
	add.s64 	%rd157, %rd4, %rd156;
	ld.global.f32 	%f38, [%rd157+16];
	setp.leu.f32 	%p118, %f37, %f38;
	selp.b32 	%r583, %r2188, %r2186, %p118;
	selp.b32 	%r584, %r2186, %r2188, %p118;
	mul.lo.s32 	%r585, %r2192, 6;
	mul.wide.s32 	%rd158, %r585, 4;
	add.s64 	%rd159, %rd4, %rd158;
	ld.global.f32 	%f39, [%rd159+16];
	mul.lo.s32 	%r586, %r2190, 6;
	mul.wide.s32 	%rd160, %r586, 4;
	add.s64 	%rd161, %rd4, %rd160;
	ld.global.f32 	%f40, [%rd161+16];
	setp.leu.f32 	%p119, %f39, %f40;
	selp.b32 	%r587, %r2192, %r2190, %p119;
	selp.b32 	%r588, %r2190, %r2192, %p119;
	mul.lo.s32 	%r589, %r2196, 6;
	mul.wide.s32 	%rd162, %r589, 4;
	add.s64 	%rd163, %rd4, %rd162;
	ld.global.f32 	%f41, [%rd163+16];
	mul.lo.s32 	%r590, %r2194, 6;
	mul.wide.s32 	%rd164, %r590, 4;
	add.s64 	%rd165, %rd4, %rd164;
	ld.global.f32 	%f42, [%rd165+16];
	setp.leu.f32 	%p120, %f41, %f42;
	selp.b32 	%r591, %r2196, %r2194, %p120;
	selp.b32 	%r592, %r2194, %r2196, %p120;
	mul.lo.s32 	%r593, %r2200, 6;
	mul.wide.s32 	%rd166, %r593, 4;
	add.s64 	%rd167, %rd4, %rd166;
	ld.global.f32 	%f43, [%rd167+16];
	mul.lo.s32 	%r594, %r2198, 6;
	mul.wide.s32 	%rd168, %r594, 4;
	add.s64 	%rd169, %rd4, %rd168;
	ld.global.f32 	%f44, [%rd169+16];
	setp.leu.f32 	%p121, %f43, %f44;
	selp.b32 	%r595, %r2200, %r2198, %p121;
	selp.b32 	%r596, %r2198, %r2200, %p121;
	mul.lo.s32 	%r597, %r2204, 6;
	mul.wide.s32 	%rd170, %r597, 4;
	add.s64 	%rd171, %rd4, %rd170;
	ld.global.f32 	%f45, [%rd171+16];
	mul.lo.s32 	%r598, %r2202, 6;
	mul.wide.s32 	%rd172, %r598, 4;
	add.s64 	%rd173, %rd4, %rd172;
	ld.global.f32 	%f46, [%rd173+16];
	setp.leu.f32 	%p122, %f45, %f46;
	selp.b32 	%r599, %r2204, %r2202, %p122;
	selp.b32 	%r600, %r2202, %r2204, %p122;
	mul.lo.s32 	%r601, %r576, 6;
	mul.wide.s32 	%rd174, %r601, 4;
	add.s64 	%rd175, %rd4, %rd174;
	ld.global.f32 	%f47, [%rd175+16];
	mul.lo.s32 	%r602, %r571, 6;
	mul.wide.s32 	%rd176, %r602, 4;
	add.s64 	%rd177, %rd4, %rd176;
	ld.global.f32 	%f48, [%rd177+16];
	setp.leu.f32 	%p123, %f47, %f48;
	selp.b32 	%r603, %r576, %r571, %p123;
	selp.b32 	%r604, %r571, %r576, %p123;
	mul.lo.s32 	%r605, %r580, 6;
	mul.wide.s32 	%rd178, %r605, 4;
	add.s64 	%rd179, %rd4, %rd178;
	ld.global.f32 	%f49, [%rd179+16];
	mul.lo.s32 	%r606, %r575, 6;
	mul.wide.s32 	%rd180, %r606, 4;
	add.s64 	%rd181, %rd4, %rd180;
	ld.global.f32 	%f50, [%rd181+16];
	setp.leu.f32 	%p124, %f49, %f50;
	selp.b32 	%r607, %r580, %r575, %p124;
	selp.b32 	%r608, %r575, %r580, %p124;
	mul.lo.s32 	%r609, %r584, 6;
	mul.wide.s32 	%rd182, %r609, 4;
	add.s64 	%rd183, %rd4, %rd182;
	ld.global.f32 	%f51, [%rd183+16];
	mul.lo.s32 	%r610, %r579, 6;
	mul.wide.s32 	%rd184, %r610, 4;
	add.s64 	%rd185, %rd4, %rd184;
	ld.global.f32 	%f52, [%rd185+16];
	setp.leu.f32 	%p125, %f51, %f52;
	selp.b32 	%r611, %r584, %r579, %p125;
	selp.b32 	%r612, %r579, %r584, %p125;
	mul.lo.s32 	%r613, %r588, 6;
	mul.wide.s32 	%rd186, %r613, 4;
	add.s64 	%rd187, %rd4, %rd186;
	ld.global.f32 	%f53, [%rd187+16];
	mul.lo.s32 	%r614, %r583, 6;
	mul.wide.s32 	%rd188, %r614, 4;
	add.s64 	%rd189, %rd4, %rd188;
	ld.global.f32 	%f54, [%rd189+16];
	setp.leu.f32 	%p126, %f53, %f54;
	selp.b32 	%r615, %r588, %r583, %p126;
	selp.b32 	%r616, %r583, %r588, %p126;
	mul.lo.s32 	%r617, %r592, 6;
	mul.wide.s32 	%rd190, %r617, 4;
	add.s64 	%rd191, %rd4, %rd190;
	ld.global.f32 	%f55, [%rd191+16];
	mul.lo.s32 	%r618, %r587, 6;
	mul.wide.s32 	%rd192, %r618, 4;
	add.s64 	%rd193, %rd4, %rd192;
	ld.global.f32 	%f56, [%rd193+16];
	setp.leu.f32 	%p127, %f55, %f56;
	selp.b32 	%r619, %r592, %r587, %p127;
	selp.b32 	%r620, %r587, %r592, %p127;
	mul.lo.s32 	%r621, %r596, 6;
	mul.wide.s32 	%rd194, %r621, 4;
	add.s64 	%rd195, %rd4, %rd194;
	ld.global.f32 	%f57, [%rd195+16];
	mul.lo.s32 	%r622, %r591, 6;
	mul.wide.s32 	%rd196, %r622, 4;
	add.s64 	%rd197, %rd4, %rd196;
	ld.global.f32 	%f58, [%rd197+16];
	setp.leu.f32 	%p128, %f57, %f58;
	selp.b32 	%r623, %r596, %r591, %p128;
	selp.b32 	%r624, %r591, %r596, %p128;
	mul.lo.s32 	%r625, %r600, 6;
	mul.wide.s32 	%rd198, %r625, 4;
	add.s64 	%rd199, %rd4, %rd198;
	ld.global.f32 	%f59, [%rd199+16];
	mul.lo.s32 	%r626, %r595, 6;
	mul.wide.s32 	%rd200, %r626, 4;
	add.s64 	%rd201, %rd4, %rd200;
	ld.global.f32 	%f60, [%rd201+16];
	setp.leu.f32 	%p129, %f59, %f60;
	selp.b32 	%r627, %r600, %r595, %p129;
	selp.b32 	%r628, %r595, %r600, %p129;
	mul.lo.s32 	%r629, %r2276, 6;
	mul.wide.s32 	%rd202, %r629, 4;
	add.s64 	%rd203, %rd4, %rd202;
	ld.global.f32 	%f61, [%rd203+16];
	mul.lo.s32 	%r630, %r599, 6;
	mul.wide.s32 	%rd204, %r630, 4;
	add.s64 	%rd205, %rd4, %rd204;
	ld.global.f32 	%f62, [%rd205+16];
	setp.leu.f32 	%p130, %f61, %f62;
	selp.b32 	%r631, %r2276, %r599, %p130;
	selp.b32 	%r632, %r599, %r2276, %p130;
	mul.lo.s32 	%r633, %r604, 6;
	mul.wide.s32 	%rd206, %r633, 4;
	add.s64 	%rd207, %rd4, %rd206;
	ld.global.f32 	%f63, [%rd207+16];
	mul.lo.s32 	%r634, %r572, 6;
	mul.wide.s32 	%rd208, %r634, 4;
	add.s64 	%rd209, %rd4, %rd208;
	ld.global.f32 	%f64, [%rd209+16];
	setp.leu.f32 	%p131, %f63, %f64;
	selp.b32 	%r635, %r604, %r572, %p131;
	selp.b32 	%r636, %r572, %r604, %p131;
	mul.lo.s32 	%r637, %r608, 6;
	mul.wide.s32 	%rd210, %r637, 4;
	add.s64 	%rd211, %rd4, %rd210;
	ld.global.f32 	%f65, [%rd211+16];
	mul.lo.s32 	%r638, %r603, 6;
	mul.wide.s32 	%rd212, %r638, 4;
	add.s64 	%rd213, %rd4, %rd212;
	ld.global.f32 	%f66, [%rd213+16];
	setp.leu.f32 	%p132, %f65, %f66;
	selp.b32 	%r639, %r608, %r603, %p132;
	selp.b32 	%r640, %r603, %r608, %p132;
	mul.lo.s32 	%r641, %r612, 6;
	mul.wide.s32 	%rd214, %r641, 4;
	add.s64 	%rd215, %rd4, %rd214;
	ld.global.f32 	%f67, [%rd215+16];
	mul.lo.s32 	%r642, %r607, 6;
	mul.wide.s32 	%rd216, %r642, 4;
	add.s64 	%rd217, %rd4, %rd216;
	ld.global.f32 	%f68, [%rd217+16];
	setp.leu.f32 	%p133, %f67, %f68;
	selp.b32 	%r643, %r612, %r607, %p133;
	selp.b32 	%r644, %r607, %r612, %p133;
	mul.lo.s32 	%r645, %r616, 6;
	mul.wide.s32 	%rd218, %r645, 4;
	add.s64 	%rd219, %rd4, %rd218;
	ld.global.f32 	%f69, [%rd219+16];
	mul.lo.s32 	%r646, %r611, 6;
	mul.wide.s32 	%rd220, %r646, 4;
	add.s64 	%rd221, %rd4, %rd220;
	ld.global.f32 	%f70, [%rd221+16];
	setp.leu.f32 	%p134, %f69, %f70;
	selp.b32 	%r647, %r616, %r611, %p134;
	selp.b32 	%r648, %r611, %r616, %p134;
	mul.lo.s32 	%r649, %r620, 6;
	mul.wide.s32 	%rd222, %r649, 4;
	add.s64 	%rd223, %rd4, %rd222;
	ld.global.f32 	%f71, [%rd223+16];
	mul.lo.s32 	%r650, %r615, 6;
	mul.wide.s32 	%rd224, %r650, 4;
	add.s64 	%rd225, %rd4, %rd224;
	ld.global.f32 	%f72, [%rd225+16];
	setp.leu.f32 	%p135, %f71, %f72;
	selp.b32 	%r651, %r620, %r615, %p135;
	selp.b32 	%r652, %r615, %r620, %p135;
	mul.lo.s32 	%r653, %r624, 6;
	mul.wide.s32 	%rd226, %r653, 4;
	add.s64 	%rd227, %rd4, %rd226;
	ld.global.f32 	%f73, [%rd227+16];
	mul.lo.s32 	%r654, %r619, 6;
	mul.wide.s32 	%rd228, %r654, 4;
	add.s64 	%rd229, %rd4, %rd228;
	ld.global.f32 	%f74, [%rd229+16];
	setp.leu.f32 	%p136, %f73, %f74;
	selp.b32 	%r655, %r624, %r619, %p136;
	selp.b32 	%r656, %r619, %r624, %p136;
	mul.lo.s32 	%r657, %r628, 6;
	mul.wide.s32 	%rd230, %r657, 4;
	add.s64 	%rd231, %rd4, %rd230;
	ld.global.f32 	%f75, [%rd231+16];
	mul.lo.s32 	%r658, %r623, 6;
	mul.wide.s32 	%rd232, %r658, 4;
	add.s64 	%rd233, %rd4, %rd232;
	ld.global.f32 	%f76, [%rd233+16];
	setp.leu.f32 	%p137, %f75, %f76;
	selp.b32 	%r659, %r628, %r623, %p137;
	selp.b32 	%r660, %r623, %r628, %p137;
	mul.lo.s32 	%r661, %r632, 6;
	mul.wide.s32 	%rd234, %r661, 4;
	add.s64 	%rd235, %rd4, %rd234;
	ld.global.f32 	%f77, [%rd235+16];
	mul.lo.s32 	%r662, %r627, 6;
	mul.wide.s32 	%rd236, %r662, 4;
	add.s64 	%rd237, %rd4, %rd236;
	ld.global.f32 	%f78, [%rd237+16];
	setp.leu.f32 	%p138, %f77, %f78;
	selp.b32 	%r663, %r632, %r627, %p138;
	selp.b32 	%r664, %r627, %r632, %p138;
	mul.lo.s32 	%r665, %r640, 6;
	mul.wide.s32 	%rd238, %r665, 4;
	add.s64 	%rd239, %rd4, %rd238;
	ld.global.f32 	%f79, [%rd239+16];
	mul.lo.s32 	%r666, %r635, 6;
	mul.wide.s32 	%rd240, %r666, 4;
	add.s64 	%rd241, %rd4, %rd240;
	ld.global.f32 	%f80, [%rd241+16];
	setp.leu.f32 	%p139, %f79, %f80;
	selp.b32 	%r667, %r640, %r635, %p139;
	selp.b32 	%r668, %r635, %r640, %p139;
	mul.lo.s32 	%r669, %r644, 6;
	mul.wide.s32 	%rd242, %r669, 4;
	add.s64 	%rd243, %rd4, %rd242;
	ld.global.f32 	%f81, [%rd243+16];
	mul.lo.s32 	%r670, %r639, 6;
	mul.wide.s32 	%rd244, %r670, 4;
	add.s64 	%rd245, %rd4, %rd244;
	ld.global.f32 	%f82, [%rd245+16];
	setp.leu.f32 	%p140, %f81, %f82;
	selp.b32 	%r671, %r644, %r639, %p140;
	selp.b32 	%r672, %r639, %r644, %p140;
	mul.lo.s32 	%r673, %r648, 6;
	mul.wide.s32 	%rd246, %r673, 4;
	add.s64 	%rd247, %rd4, %rd246;
	ld.global.f32 	%f83, [%rd247+16];
	mul.lo.s32 	%r674, %r643, 6;
	mul.wide.s32 	%rd248, %r674, 4;
	add.s64 	%rd249, %rd4, %rd248;
	ld.global.f32 	%f84, [%rd249+16];
	setp.leu.f32 	%p141, %f83, %f84;
	selp.b32 	%r675, %r648, %r643, %p141;
	selp.b32 	%r676, %r643, %r648, %p141;
	mul.lo.s32 	%r677, %r652, 6;
	mul.wide.s32 	%rd250, %r677, 4;
	add.s64 	%rd251, %rd4, %rd250;
	ld.global.f32 	%f85, [%rd251+16];
	mul.lo.s32 	%r678, %r647, 6;
	mul.wide.s32 	%rd252, %r678, 4;
	add.s64 	%rd253, %rd4, %rd252;
	ld.global.f32 	%f86, [%rd253+16];
	setp.leu.f32 	%p142, %f85, %f86;
	selp.b32 	%r679, %r652, %r647, %p142;
	selp.b32 	%r680, %r647, %r652, %p142;
	mul.lo.s32 	%r681, %r656, 6;
	mul.wide.s32 	%rd254, %r681, 4;
	add.s64 	%rd255, %rd4, %rd254;
	ld.global.f32 	%f87, [%rd255+16];
	mul.lo.s32 	%r682, %r651, 6;
	mul.wide.s32 	%rd256, %r682, 4;
	add.s64 	%rd257, %rd4, %rd256;
	ld.global.f32 	%f88, [%rd257+16];
	setp.leu.f32 	%p143, %f87, %f88;
	selp.b32 	%r683, %r656, %r651, %p143;
	selp.b32 	%r684, %r651, %r656, %p143;
	mul.lo.s32 	%r685, %r660, 6;
	mul.wide.s32 	%rd258, %r685, 4;
	add.s64 	%rd259, %rd4, %rd258;
	ld.global.f32 	%f89, [%rd259+16];
	mul.lo.s32 	%r686, %r655, 6;
	mul.wide.s32 	%rd260, %r686, 4;
	add.s64 	%rd261, %rd4, %rd260;
	ld.global.f32 	%f90, [%rd261+16];
	setp.leu.f32 	%p144, %f89, %f90;
	selp.b32 	%r687, %r660, %r655, %p144;
	selp.b32 	%r688, %r655, %r660, %p144;
	mul.lo.s32 	%r689, %r664, 6;
	mul.wide.s32 	%rd262, %r689, 4;
	add.s64 	%rd263, %rd4, %rd262;
	ld.global.f32 	%f91, [%rd263+16];
	mul.lo.s32 	%r690, %r659, 6;
	mul.wide.s32 	%rd264, %r690, 4;
	add.s64 	%rd265, %rd4, %rd264;
	ld.global.f32 	%f92, [%rd265+16];
	setp.leu.f32 	%p145, %f91, %f92;
	selp.b32 	%r691, %r664, %r659, %p145;
	selp.b32 	%r692, %r659, %r664, %p145;
	mul.lo.s32 	%r693, %r631, 6;
	mul.wide.s32 	%rd266, %r693, 4;
	add.s64 	%rd267, %rd4, %rd266;
	ld.global.f32 	%f93, [%rd267+16];
	mul.lo.s32 	%r694, %r663, 6;
	mul.wide.s32 	%rd268, %r694, 4;
	add.s64 	%rd269, %rd4, %rd268;
	ld.global.f32 	%f94, [%rd269+16];
	setp.leu.f32 	%p146, %f93, %f94;
	selp.b32 	%r695, %r631, %r663, %p146;
	selp.b32 	%r696, %r663, %r631, %p146;
	mul.lo.s32 	%r697, %r668, 6;
	mul.wide.s32 	%rd270, %r697, 4;
	add.s64 	%rd271, %rd4, %rd270;
	ld.global.f32 	%f95, [%rd271+16];
	mul.lo.s32 	%r698, %r636, 6;
	mul.wide.s32 	%rd272, %r698, 4;
	add.s64 	%rd273, %rd4, %rd272;
	ld.global.f32 	%f96, [%rd273+16];
	setp.leu.f32 	%p147, %f95, %f96;
	selp.b32 	%r699, %r668, %r636, %p147;
	selp.b32 	%r700, %r636, %r668, %p147;
	mul.lo.s32 	%r701, %r672, 6;
	mul.wide.s32 	%rd274, %r701, 4;
	add.s64 	%rd275, %rd4, %rd274;
	ld.global.f32 	%f97, [%rd275+16];
	mul.lo.s32 	%r702, %r667, 6;
	mul.wide.s32 	%rd276, %r702, 4;
	add.s64 	%rd277, %rd4, %rd276;
	ld.global.f32 	%f98, [%rd277+16];
	setp.leu.f32 	%p148, %f97, %f98;
	selp.b32 	%r703, %r672, %r667, %p148;
	selp.b32 	%r704, %r667, %r672, %p148;
	mul.lo.s32 	%r705, %r676, 6;
	mul.wide.s32 	%rd278, %r705, 4;
	add.s64 	%rd279, %rd4, %rd278;
	ld.global.f32 	%f99, [%rd279+16];
	mul.lo.s32 	%r706, %r671, 6;
	mul.wide.s32 	%rd280, %r706, 4;
	add.s64 	%rd281, %rd4, %rd280;
	ld.global.f32 	%f100, [%rd281+16];
	setp.leu.f32 	%p149, %f99, %f100;
	selp.b32 	%r707, %r676, %r671, %p149;
	selp.b32 	%r708, %r671, %r676, %p149;
	mul.lo.s32 	%r709, %r680, 6;
	mul.wide.s32 	%rd282, %r709, 4;
	add.s64 	%rd283, %rd4, %rd282;
	ld.global.f32 	%f101, [%rd283+16];
	mul.lo.s32 	%r710, %r675, 6;
	mul.wide.s32 	%rd284, %r710, 4;
	add.s64 	%rd285, %rd4, %rd284;
	ld.global.f32 	%f102, [%rd285+16];
	setp.leu.f32 	%p150, %f101, %f102;
	selp.b32 	%r711, %r680, %r675, %p150;
	selp.b32 	%r712, %r675, %r680, %p150;
	mul.lo.s32 	%r713, %r684, 6;
	mul.wide.s32 	%rd286, %r713, 4;
	add.s64 	%rd287, %rd4, %rd286;
	ld.global.f32 	%f103, [%rd287+16];
	mul.lo.s32 	%r714, %r679, 6;
	mul.wide.s32 	%rd288, %r714, 4;
	add.s64 	%rd289, %rd4, %rd288;
	ld.global.f32 	%f104, [%rd289+16];
	setp.leu.f32 	%p151, %f103, %f104;
	selp.b32 	%r715, %r684, %r679, %p151;
	selp.b32 	%r716, %r679, %r684, %p151;
	mul.lo.s32 	%r717, %r688, 6;
	mul.wide.s32 	%rd290, %r717, 4;
	add.s64 	%rd291, %rd4, %rd290;
	ld.global.f32 	%f105, [%rd291+16];
	mul.lo.s32 	%r718, %r683, 6;
	mul.wide.s32 	%rd292, %r718, 4;
	add.s64 	%rd293, %rd4, %rd292;
	ld.global.f32 	%f106, [%rd293+16];
	setp.leu.f32 	%p152, %f105, %f106;
	selp.b32 	%r719, %r688, %r683, %p152;
	selp.b32 	%r720, %r683, %r688, %p152;
	mul.lo.s32 	%r721, %r692, 6;
	mul.wide.s32 	%rd294, %r721, 4;
	add.s64 	%rd295, %rd4, %rd294;
	ld.global.f32 	%f107, [%rd295+16];
	mul.lo.s32 	%r722, %r687, 6;
	mul.wide.s32 	%rd296, %r722, 4;
	add.s64 	%rd297, %rd4, %rd296;
	ld.global.f32 	%f108, [%rd297+16];
	setp.leu.f32 	%p153, %f107, %f108;
	selp.b32 	%r723, %r692, %r687, %p153;
	selp.b32 	%r724, %r687, %r692, %p153;
	mul.lo.s32 	%r725, %r696, 6;
	mul.wide.s32 	%rd298, %r725, 4;
	add.s64 	%rd299, %rd4, %rd298;
	ld.global.f32 	%f109, [%rd299+16];
	mul.lo.s32 	%r726, %r691, 6;
	mul.wide.s32 	%rd300, %r726, 4;
	add.s64 	%rd301, %rd4, %rd300;
	ld.global.f32 	%f110, [%rd301+16];
	setp.leu.f32 	%p154, %f109, %f110;
	selp.b32 	%r727, %r696, %r691, %p154;
	selp.b32 	%r728, %r691, %r696, %p154;
	mul.lo.s32 	%r729, %r704, 6;
	mul.wide.s32 	%rd302, %r729, 4;
	add.s64 	%rd303, %rd4, %rd302;
	ld.global.f32 	%f111, [%rd303+16];
	mul.lo.s32 	%r730, %r699, 6;
	mul.wide.s32 	%rd304, %r730, 4;
	add.s64 	%rd305, %rd4, %rd304;
	ld.global.f32 	%f112, [%rd305+16];
	setp.leu.f32 	%p155, %f111, %f112;
	selp.b32 	%r731, %r704, %r699, %p155;
	selp.b32 	%r732, %r699, %r704, %p155;
	mul.lo.s32 	%r733, %r708, 6;
	mul.wide.s32 	%rd306, %r733, 4;
	add.s64 	%rd307, %rd4, %rd306;
	ld.global.f32 	%f113, [%rd307+16];
	mul.lo.s32 	%r734, %r703, 6;
	mul.wide.s32 	%rd308, %r734, 4;
	add.s64 	%rd309, %rd4, %rd308;
	ld.global.f32 	%f114, [%rd309+16];
	setp.leu.f32 	%p156, %f113, %f114;
	selp.b32 	%r735, %r708, %r703, %p156;
	selp.b32 	%r736, %r703, %r708, %p156;
	mul.lo.s32 	%r737, %r712, 6;
	mul.wide.s32 	%rd310, %r737, 4;
	add.s64 	%rd311, %rd4, %rd310;
	ld.global.f32 	%f115, [%rd311+16];
	mul.lo.s32 	%r738, %r707, 6;
	mul.wide.s32 	%rd312, %r738, 4;
	add.s64 	%rd313, %rd4, %rd312;
	ld.global.f32 	%f116, [%rd313+16];
	setp.leu.f32 	%p157, %f115, %f116;
	selp.b32 	%r739, %r712, %r707, %p157;
	selp.b32 	%r740, %r707, %r712, %p157;
	mul.lo.s32 	%r741, %r716, 6;
	mul.wide.s32 	%rd314, %r741, 4;
	add.s64 	%rd315, %rd4, %rd314;
	ld.global.f32 	%f117, [%rd315+16];
	mul.lo.s32 	%r742, %r711, 6;
	mul.wide.s32 	%rd316, %r742, 4;
	add.s64 	%rd317, %rd4, %rd316;
	ld.global.f32 	%f118, [%rd317+16];
	setp.leu.f32 	%p158, %f117, %f118;
	selp.b32 	%r743, %r716, %r711, %p158;
	selp.b32 	%r744, %r711, %r716, %p158;
	mul.lo.s32 	%r745, %r720, 6;
	mul.wide.s32 	%rd318, %r745, 4;
	add.s64 	%rd319, %rd4, %rd318;
	ld.global.f32 	%f119, [%rd319+16];
	mul.lo.s32 	%r746, %r715, 6;
	mul.wide.s32 	%rd320, %r746, 4;
	add.s64 	%rd321, %rd4, %rd320;
	ld.global.f32 	%f120, [%rd321+16];
	setp.leu.f32 	%p159, %f119, %f120;
	selp.b32 	%r747, %r720, %r715, %p159;
	selp.b32 	%r748, %r715, %r720, %p159;
	mul.lo.s32 	%r749, %r724, 6;
	mul.wide.s32 	%rd322, %r749, 4;
	add.s64 	%rd323, %rd4, %rd322;
	ld.global.f32 	%f121, [%rd323+16];
	mul.lo.s32 	%r750, %r719, 6;
	mul.wide.s32 	%rd324, %r750, 4;
	add.s64 	%rd325, %rd4, %rd324;
	ld.global.f32 	%f122, [%rd325+16];
	setp.leu.f32 	%p160, %f121, %f122;
	selp.b32 	%r751, %r724, %r719, %p160;
	selp.b32 	%r752, %r719, %r724, %p160;
	mul.lo.s32 	%r753, %r728, 6;
	mul.wide.s32 	%rd326, %r753, 4;
	add.s64 	%rd327, %rd4, %rd326;
	ld.global.f32 	%f123, [%rd327+16];
	mul.lo.s32 	%r754, %r723, 6;
	mul.wide.s32 	%rd328, %r754, 4;
	add.s64 	%rd329, %rd4, %rd328;
	ld.global.f32 	%f124, [%rd329+16];
	setp.leu.f32 	%p161, %f123, %f124;
	selp.b32 	%r755, %r728, %r723, %p161;
	selp.b32 	%r756, %r723, %r728, %p161;
	mul.lo.s32 	%r757, %r695, 6;
	mul.wide.s32 	%rd330, %r757, 4;
	add.s64 	%rd331, %rd4, %rd330;
	ld.global.f32 	%f125, [%rd331+16];
	mul.lo.s32 	%r758, %r727, 6;
	mul.wide.s32 	%rd332, %r758, 4;
	add.s64 	%rd333, %rd4, %rd332;
	ld.global.f32 	%f126, [%rd333+16];
	setp.leu.f32 	%p162, %f125, %f126;
	selp.b32 	%r759, %r695, %r727, %p162;
	selp.b32 	%r760, %r727, %r695, %p162;
	mul.lo.s32 	%r761, %r732, 6;
	mul.wide.s32 	%rd334, %r761, 4;
	add.s64 	%rd335, %rd4, %rd334;
	ld.global.f32 	%f127, [%rd335+16];
	mul.lo.s32 	%r762, %r700, 6;
	mul.wide.s32 	%rd336, %r762, 4;
	add.s64 	%rd337, %rd4, %rd336;
	ld.global.f32 	%f128, [%rd337+16];
	setp.leu.f32 	%p163, %f127, %f128;
	selp.b32 	%r763, %r732, %r700, %p163;
	selp.b32 	%r764, %r700, %r732, %p163;
	mul.lo.s32 	%r765, %r736, 6;
	mul.wide.s32 	%rd338, %r765, 4;
	add.s64 	%rd339, %rd4, %rd338;
	ld.global.f32 	%f129, [%rd339+16];
	mul.lo.s32 	%r766, %r731, 6;
	mul.wide.s32 	%rd340, %r766, 4;
	add.s64 	%rd341, %rd4, %rd340;
	ld.global.f32 	%f130, [%rd341+16];
	setp.leu.f32 	%p164, %f129, %f130;
	selp.b32 	%r767, %r736, %r731, %p164;
	selp.b32 	%r768, %r731, %r736, %p164;
	mul.lo.s32 	%r769, %r740, 6;
	mul.wide.s32 	%rd342, %r769, 4;
	add.s64 	%rd343, %rd4, %rd342;
	ld.global.f32 	%f131, [%rd343+16];
	mul.lo.s32 	%r770, %r735, 6;
	mul.wide.s32 	%rd344, %r770, 4;
	add.s64 	%rd345, %rd4, %rd344;
	ld.global.f32 	%f132, [%rd345+16];
	setp.leu.f32 	%p165, %f131, %f132;
	selp.b32 	%r771, %r740, %r735, %p165;
	selp.b32 	%r772, %r735, %r740, %p165;
	mul.lo.s32 	%r773, %r744, 6;
	mul.wide.s32 	%rd346, %r773, 4;
	add.s64 	%rd347, %rd4, %rd346;
	ld.global.f32 	%f133, [%rd347+16];
	mul.lo.s32 	%r774, %r739, 6;
	mul.wide.s32 	%rd348, %r774, 4;
	add.s64 	%rd349, %rd4, %rd348;
	ld.global.f32 	%f134, [%rd349+16];
	setp.leu.f32 	%p166, %f133, %f134;
	selp.b32 	%r775, %r744, %r739, %p166;
	selp.b32 	%r776, %r739, %r744, %p166;
	mul.lo.s32 	%r777, %r748, 6;
	mul.wide.s32 	%rd350, %r777, 4;
	add.s64 	%rd351, %rd4, %rd350;
	ld.global.f32 	%f135, [%rd351+16];
	mul.lo.s32 	%r778, %r743, 6;
	mul.wide.s32 	%rd352, %r778, 4;
	add.s64 	%rd353, %rd4, %rd352;
	ld.global.f32 	%f136, [%rd353+16];
	setp.leu.f32 	%p167, %f135, %f136;
	selp.b32 	%r779, %r748, %r743, %p167;
	selp.b32 	%r780, %r743, %r748, %p167;
	mul.lo.s32 	%r781, %r752, 6;
	mul.wide.s32 	%rd354, %r781, 4;
	add.s64 	%rd355, %rd4, %rd354;
	ld.global.f32 	%f137, [%rd355+16];
	mul.lo.s32 	%r782, %r747, 6;
	mul.wide.s32 	%rd356, %r782, 4;
	add.s64 	%rd357, %rd4, %rd356;
	ld.global.f32 	%f138, [%rd357+16];
	setp.leu.f32 	%p168, %f137, %f138;
	selp.b32 	%r783, %r752, %r747, %p168;
	selp.b32 	%r784, %r747, %r752, %p168;
	mul.lo.s32 	%r785, %r756, 6;
	mul.wide.s32 	%rd358, %r785, 4;
	add.s64 	%rd359, %rd4, %rd358;
	ld.global.f32 	%f139, [%rd359+16];
	mul.lo.s32 	%r786, %r751, 6;
	mul.wide.s32 	%rd360, %r786, 4;
	add.s64 	%rd361, %rd4, %rd360;
	ld.global.f32 	%f140, [%rd361+16];
	setp.leu.f32 	%p169, %f139, %f140;
	selp.b32 	%r787, %r756, %r751, %p169;
	selp.b32 	%r788, %r751, %r756, %p169;
	mul.lo.s32 	%r789, %r760, 6;
	mul.wide.s32 	%rd362, %r789, 4;
	add.s64 	%rd363, %rd4, %rd362;
	ld.global.f32 	%f141, [%rd363+16];
	mul.lo.s32 	%r790, %r755, 6;
	mul.wide.s32 	%rd364, %r790, 4;
	add.s64 	%rd365, %rd4, %rd364;
	ld.global.f32 	%f142, [%rd365+16];
	setp.leu.f32 	%p170, %f141, %f142;
	selp.b32 	%r791, %r760, %r755, %p170;
	selp.b32 	%r792, %r755, %r760, %p170;
	mul.lo.s32 	%r793, %r768, 6;
	mul.wide.s32 	%rd366, %r793, 4;
	add.s64 	%rd367, %rd4, %rd366;
	ld.global.f32 	%f143, [%rd367+16];
	mul.lo.s32 	%r794, %r763, 6;
	mul.wide.s32 	%rd368, %r794, 4;
	add.s64 	%rd369, %rd4, %rd368;
	ld.global.f32 	%f144, [%rd369+16];
	setp.leu.f32 	%p171, %f143, %f144;
	selp.b32 	%r795, %r768, %r763, %p171;
	selp.b32 	%r796, %r763, %r768, %p171;
	mul.lo.s32 	%r797, %r772, 6;
	mul.wide.s32 	%rd370, %r797, 4;
	add.s64 	%rd371, %rd4, %rd370;
	ld.global.f32 	%f145, [%rd371+16];
	mul.lo.s32 	%r798, %r767, 6;
	mul.wide.s32 	%rd372, %r798, 4;
	add.s64 	%rd373, %rd4, %rd372;
	ld.global.f32 	%f146, [%rd373+16];
	setp.leu.f32 	%p172, %f145, %f146;
	selp.b32 	%r799, %r772, %r767, %p172;
	selp.b32 	%r800, %r767, %r772, %p172;
	mul.lo.s32 	%r801, %r776, 6;
	mul.wide.s32 	%rd374, %r801, 4;
	add.s64 	%rd375, %rd4, %rd374;
	ld.global.f32 	%f147, [%rd375+16];
	mul.lo.s32 	%r802, %r771, 6;
	mul.wide.s32 	%rd376, %r802, 4;
	add.s64 	%rd377, %rd4, %rd376;
	ld.global.f32 	%f148, [%rd377+16];
	setp.leu.f32 	%p173, %f147, %f148;
	selp.b32 	%r803, %r776, %r771, %p173;
	selp.b32 	%r804, %r771, %r776, %p173;
	mul.lo.s32 	%r805, %r780, 6;
	mul.wide.s32 	%rd378, %r805, 4;
	add.s64 	%rd379, %rd4, %rd378;
	ld.global.f32 	%f149, [%rd379+16];
	mul.lo.s32 	%r806, %r775, 6;
	mul.wide.s32 	%rd380, %r806, 4;
	add.s64 	%rd381, %rd4, %rd380;
	ld.global.f32 	%f150, [%rd381+16];
	setp.leu.f32 	%p174, %f149, %f150;
	selp.b32 	%r807, %r780, %r775, %p174;
	selp.b32 	%r808, %r775, %r780, %p174;
	mul.lo.s32 	%r809, %r784, 6;
	mul.wide.s32 	%rd382, %r809, 4;
	add.s64 	%rd383, %rd4, %rd382;
	ld.global.f32 	%f151, [%rd383+16];
	mul.lo.s32 	%r810, %r779, 6;
	mul.wide.s32 	%rd384, %r810, 4;
	add.s64 	%rd385, %rd4, %rd384;
	ld.global.f32 	%f152, [%rd385+16];
	setp.leu.f32 	%p175, %f151, %f152;
	selp.b32 	%r811, %r784, %r779, %p175;
	selp.b32 	%r812, %r779, %r784, %p175;
	mul.lo.s32 	%r813, %r788, 6;
	mul.wide.s32 	%rd386, %r813, 4;
	add.s64 	%rd387, %rd4, %rd386;
	ld.global.f32 	%f153, [%rd387+16];
	mul.lo.s32 	%r814, %r783, 6;
	mul.wide.s32 	%rd388, %r814, 4;
	add.s64 	%rd389, %rd4, %rd388;
	ld.global.f32 	%f154, [%rd389+16];
	setp.leu.f32 	%p176, %f153, %f154;
	selp.b32 	%r815, %r788, %r783, %p176;
	selp.b32 	%r816, %r783, %r788, %p176;
	mul.lo.s32 	%r817, %r792, 6;
	mul.wide.s32 	%rd390, %r817, 4;
	add.s64 	%rd391, %rd4, %rd390;
	ld.global.f32 	%f155, [%rd391+16];
	mul.lo.s32 	%r818, %r787, 6;
	mul.wide.s32 	%rd392, %r818, 4;
	add.s64 	%rd393, %rd4, %rd392;
	ld.global.f32 	%f156, [%rd393+16];
	setp.leu.f32 	%p177, %f155, %f156;
	selp.b32 	%r819, %r792, %r787, %p177;
	selp.b32 	%r820, %r787, %r792, %p177;
	mul.lo.s32 	%r821, %r759, 6;
	mul.wide.s32 	%rd394, %r821, 4;
	add.s64 	%rd395, %rd4, %rd394;
	ld.global.f32 	%f157, [%rd395+16];
	mul.lo.s32 	%r822, %r791, 6;
	mul.wide.s32 	%rd396, %r822, 4;
	add.s64 	%rd397, %rd4, %rd396;
	ld.global.f32 	%f158, [%rd397+16];
	setp.leu.f32 	%p178, %f157, %f158;
	selp.b32 	%r823, %r759, %r791, %p178;
	selp.b32 	%r824, %r791, %r759, %p178;
	mul.lo.s32 	%r825, %r796, 6;
	mul.wide.s32 	%rd398, %r825, 4;
	add.s64 	%rd399, %rd4, %rd398;
	ld.global.f32 	%f159, [%rd399+16];
	mul.lo.s32 	%r826, %r764, 6;
	mul.wide.s32 	%rd400, %r826, 4;
	add.s64 	%rd401, %rd4, %rd400;
	ld.global.f32 	%f160, [%rd401+16];
	setp.leu.f32 	%p179, %f159, %f160;
	selp.b32 	%r827, %r796, %r764, %p179;
	selp.b32 	%r828, %r764, %r796, %p179;
	mul.lo.s32 	%r829, %r800, 6;
	mul.wide.s32 	%rd402, %r829, 4;
	add.s64 	%rd403, %rd4, %rd402;
	ld.global.f32 	%f161, [%rd403+16];
	mul.lo.s32 	%r830, %r795, 6;
	mul.wide.s32 	%rd404, %r830, 4;
	add.s64 	%rd405, %rd4, %rd404;
	ld.global.f32 	%f162, [%rd405+16];
	setp.leu.f32 	%p180, %f161, %f162;
	selp.b32 	%r831, %r800, %r795, %p180;
	selp.b32 	%r832, %r795, %r800, %p180;
	mul.lo.s32 	%r833, %r804, 6;
	mul.wide.s32 	%rd406, %r833, 4;
	add.s64 	%rd407, %rd4, %rd406;
	ld.global.f32 	%f163, [%rd407+16];
	mul.lo.s32 	%r834, %r799, 6;
	mul.wide.s32 	%rd408, %r834, 4;
	add.s64 	%rd409, %rd4, %rd408;
	ld.global.f32 	%f164, [%rd409+16];
	setp.leu.f32 	%p181, %f163, %f164;
	selp.b32 	%r835, %r804, %r799, %p181;
	selp.b32 	%r836, %r799, %r804, %p181;
	mul.lo.s32 	%r837, %r808, 6;
	mul.wide.s32 	%rd410, %r837, 4;
	add.s64 	%rd411, %rd4, %rd410;
	ld.global.f32 	%f165, [%rd411+16];
	mul.lo.s32 	%r838, %r803, 6;
	mul.wide.s32 	%rd412, %r838, 4;
	add.s64 	%rd413, %rd4, %rd412;
	ld.global.f32 	%f166, [%rd413+16];
	setp.leu.f32 	%p182, %f165, %f166;
	selp.b32 	%r839, %r808, %r803, %p182;
	selp.b32 	%r840, %r803, %r808, %p182;
	mul.lo.s32 	%r841, %r812, 6;
	mul.wide.s32 	%rd414, %r841, 4;
	add.s64 	%rd415, %rd4, %rd414;
	ld.global.f32 	%f167, [%rd415+16];
	mul.lo.s32 	%r842, %r807, 6;
	mul.wide.s32 	%rd416, %r842, 4;
	add.s64 	%rd417, %rd4, %rd416;
	ld.global.f32 	%f168, [%rd417+16];
	setp.leu.f32 	%p183, %f167, %f168;
	selp.b32 	%r843, %r812, %r807, %p183;
	selp.b32 	%r844, %r807, %r812, %p183;
	mul.lo.s32 	%r845, %r816, 6;
	mul.wide.s32 	%rd418, %r845, 4;
	add.s64 	%rd419, %rd4, %rd418;
	ld.global.f32 	%f169, [%rd419+16];
	mul.lo.s32 	%r846, %r811, 6;
	mul.wide.s32 	%rd420, %r846, 4;
	add.s64 	%rd421, %rd4, %rd420;
	ld.global.f32 	%f170, [%rd421+16];
	setp.leu.f32 	%p184, %f169, %f170;
	selp.b32 	%r847, %r816, %r811, %p184;
	selp.b32 	%r848, %r811, %r816, %p184;
	mul.lo.s32 	%r849, %r820, 6;
	mul.wide.s32 	%rd422, %r849, 4;
	add.s64 	%rd423, %rd4, %rd422;
	ld.global.f32 	%f171, [%rd423+16];
	mul.lo.s32 	%r850, %r815, 6;
	mul.wide.s32 	%rd424, %r850, 4;
	add.s64 	%rd425, %rd4, %rd424;
	ld.global.f32 	%f172, [%rd425+16];
	setp.leu.f32 	%p185, %f171, %f172;
	selp.b32 	%r851, %r820, %r815, %p185;
	selp.b32 	%r852, %r815, %r820, %p185;
	mul.lo.s32 	%r853, %r824, 6;
	mul.wide.s32 	%rd426, %r853, 4;
	add.s64 	%rd427, %rd4, %rd426;
	ld.global.f32 	%f173, [%rd427+16];
	mul.lo.s32 	%r854, %r819, 6;
	mul.wide.s32 	%rd428, %r854, 4;
	add.s64 	%rd429, %rd4, %rd428;
	ld.global.f32 	%f174, [%rd429+16];
	setp.leu.f32 	%p186, %f173, %f174;
	selp.b32 	%r855, %r824, %r819, %p186;
	selp.b32 	%r856, %r819, %r824, %p186;
	mul.lo.s32 	%r857, %r832, 6;
	mul.wide.s32 	%rd430, %r857, 4;
	add.s64 	%rd431, %rd4, %rd430;
	ld.global.f32 	%f175, [%rd431+16];
	mul.lo.s32 	%r858, %r827, 6;
	mul.wide.s32 	%rd432, %r858, 4;
	add.s64 	%rd433, %rd4, %rd432;
	ld.global.f32 	%f176, [%rd433+16];
	setp.leu.f32 	%p187, %f175, %f176;
	selp.b32 	%r859, %r832, %r827, %p187;
	selp.b32 	%r860, %r827, %r832, %p187;
	mul.lo.s32 	%r861, %r836, 6;
	mul.wide.s32 	%rd434, %r861, 4;
	add.s64 	%rd435, %rd4, %rd434;
	ld.global.f32 	%f177, [%rd435+16];
	mul.lo.s32 	%r862, %r831, 6;
	mul.wide.s32 	%rd436, %r862, 4;
	add.s64 	%rd437, %rd4, %rd436;
	ld.global.f32 	%f178, [%rd437+16];
	setp.leu.f32 	%p188, %f177, %f178;
	selp.b32 	%r863, %r836, %r831, %p188;
	selp.b32 	%r864, %r831, %r836, %p188;
	mul.lo.s32 	%r865, %r840, 6;
	mul.wide.s32 	%rd438, %r865, 4;
	add.s64 	%rd439, %rd4, %rd438;
	ld.global.f32 	%f179, [%rd439+16];
	mul.lo.s32 	%r866, %r835, 6;
	mul.wide.s32 	%rd440, %r866, 4;
	add.s64 	%rd441, %rd4, %rd440;
	ld.global.f32 	%f180, [%rd441+16];
	setp.leu.f32 	%p189, %f179, %f180;
	selp.b32 	%r867, %r840, %r835, %p189;
	selp.b32 	%r868, %r835, %r840, %p189;
	mul.lo.s32 	%r869, %r844, 6;
	mul.wide.s32 	%rd442, %r869, 4;
	add.s64 	%rd443, %rd4, %rd442;
	ld.global.f32 	%f181, [%rd443+16];
	mul.lo.s32 	%r870, %r839, 6;
	mul.wide.s32 	%rd444, %r870, 4;
	add.s64 	%rd445, %rd4, %rd444;
	ld.global.f32 	%f182, [%rd445+16];
	setp.leu.f32 	%p190, %f181, %f182;
	selp.b32 	%r871, %r844, %r839, %p190;
	selp.b32 	%r872, %r839, %r844, %p190;
	mul.lo.s32 	%r873, %r848, 6;
	mul.wide.s32 	%rd446, %r873, 4;
	add.s64 	%rd447, %rd4, %rd446;
	ld.global.f32 	%f183, [%rd447+16];
	mul.lo.s32 	%r874, %r843, 6;
	mul.wide.s32 	%rd448, %r874, 4;
	add.s64 	%rd449, %rd4, %rd448;
	ld.global.f32 	%f184, [%rd449+16];
	setp.leu.f32 	%p191, %f183, %f184;
	selp.b32 	%r875, %r848, %r843, %p191;
	selp.b32 	%r876, %r843, %r848, %p191;
	mul.lo.s32 	%r877, %r852, 6;
	mul.wide.s32 	%rd450, %r877, 4;
	add.s64 	%rd451, %rd4, %rd450;
	ld.global.f32 	%f185, [%rd451+16];
	mul.lo.s32 	%r878, %r847, 6;
	mul.wide.s32 	%rd452, %r878, 4;
	add.s64 	%rd453, %rd4, %rd452;
	ld.global.f32 	%f186, [%rd453+16];
	setp.leu.f32 	%p192, %f185, %f186;
	selp.b32 	%r879, %r852, %r847, %p192;
	selp.b32 	%r880, %r847, %r852, %p192;
	mul.lo.s32 	%r881, %r856, 6;
	mul.wide.s32 	%rd454, %r881, 4;
	add.s64 	%rd455, %rd4, %rd454;
	ld.global.f32 	%f187, [%rd455+16];
	mul.lo.s32 	%r882, %r851, 6;
	mul.wide.s32 	%rd456, %r882, 4;
	add.s64 	%rd457, %rd4, %rd456;
	ld.global.f32 	%f188, [%rd457+16];
	setp.leu.f32 	%p193, %f187, %f188;
	selp.b32 	%r883, %r856, %r851, %p193;
	selp.b32 	%r884, %r851, %r856, %p193;
	mul.lo.s32 	%r885, %r823, 6;
	mul.wide.s32 	%rd458, %r885, 4;
	add.s64 	%rd459, %rd4, %rd458;
	ld.global.f32 	%f189, [%rd459+16];
	mul.lo.s32 	%r886, %r855, 6;
	mul.wide.s32 	%rd460, %r886, 4;
	add.s64 	%rd461, %rd4, %rd460;
	ld.global.f32 	%f190, [%rd461+16];
	setp.leu.f32 	%p194, %f189, %f190;
	selp.b32 	%r887, %r823, %r855, %p194;
	selp.b32 	%r888, %r855, %r823, %p194;
	mul.lo.s32 	%r889, %r860, 6;
	mul.wide.s32 	%rd462, %r889, 4;
	add.s64 	%rd463, %rd4, %rd462;
	ld.global.f32 	%f191, [%rd463+16];
	mul.lo.s32 	%r890, %r828, 6;
	mul.wide.s32 	%rd464, %r890, 4;
	add.s64 	%rd465, %rd4, %rd464;
	ld.global.f32 	%f192, [%rd465+16];
	setp.leu.f32 	%p195, %f191, %f192;
	selp.b32 	%r891, %r860, %r828, %p195;
	selp.b32 	%r892, %r828, %r860, %p195;
	mul.lo.s32 	%r893, %r864, 6;
	mul.wide.s32 	%rd466, %r893, 4;
	add.s64 	%rd467, %rd4, %rd466;
	ld.global.f32 	%f193, [%rd467+16];
	mul.lo.s32 	%r894, %r859, 6;
	mul.wide.s32 	%rd468, %r894, 4;
	add.s64 	%rd469, %rd4, %rd468;
	ld.global.f32 	%f194, [%rd469+16];
	setp.leu.f32 	%p196, %f193, %f194;
	selp.b32 	%r895, %r864, %r859, %p196;
	selp.b32 	%r896, %r859, %r864, %p196;
	mul.lo.s32 	%r897, %r868, 6;
	mul.wide.s32 	%rd470, %r897, 4;
	add.s64 	%rd471, %rd4, %rd470;
	ld.global.f32 	%f195, [%rd471+16];
	mul.lo.s32 	%r898, %r863, 6;
	mul.wide.s32 	%rd472, %r898, 4;
	add.s64 	%rd473, %rd4, %rd472;
	ld.global.f32 	%f196, [%rd473+16];
	setp.leu.f32 	%p197, %f195, %f196;
	selp.b32 	%r899, %r868, %r863, %p197;
	selp.b32 	%r900, %r863, %r868, %p197;
	mul.lo.s32 	%r901, %r872, 6;
	mul.wide.s32 	%rd474, %r901, 4;
	add.s64 	%rd475, %rd4, %rd474;
	ld.global.f32 	%f197, [%rd475+16];
	mul.lo.s32 	%r902, %r867, 6;
	mul.wide.s32 	%rd476, %r902, 4;
	add.s64 	%rd477, %rd4, %rd476;
	ld.global.f32 	%f198, [%rd477+16];
	setp.leu.f32 	%p198, %f197, %f198;
	selp.b32 	%r903, %r872, %r867, %p198;
	selp.b32 	%r904, %r867, %r872, %p198;
	mul.lo.s32 	%r905, %r876, 6;
	mul.wide.s32 	%rd478, %r905, 4;
	add.s64 	%rd479, %rd4, %rd478;
	ld.global.f32 	%f199, [%rd479+16];
	mul.lo.s32 	%r906, %r871, 6;
	mul.wide.s32 	%rd480, %r906, 4;
	add.s64 	%rd481, %rd4, %rd480;
	ld.global.f32 	%f200, [%rd481+16];
	setp.leu.f32 	%p199, %f199, %f200;
	selp.b32 	%r907, %r876, %r871, %p199;
	selp.b32 	%r908, %r871, %r876, %p199;
	mul.lo.s32 	%r909, %r880, 6;
	mul.wide.s32 	%rd482, %r909, 4;
	add.s64 	%rd483, %rd4, %rd482;
	ld.global.f32 	%f201, [%rd483+16];
	mul.lo.s32 	%r910, %r875, 6;
	mul.wide.s32 	%rd484, %r910, 4;
	add.s64 	%rd485, %rd4, %rd484;
	ld.global.f32 	%f202, [%rd485+16];
	setp.leu.f32 	%p200, %f201, %f202;
	selp.b32 	%r911, %r880, %r875, %p200;
	selp.b32 	%r912, %r875, %r880, %p200;
	mul.lo.s32 	%r913, %r884, 6;
	mul.wide.s32 	%rd486, %r913, 4;
	add.s64 	%rd487, %rd4, %rd486;
	ld.global.f32 	%f203, [%rd487+16];
	mul.lo.s32 	%r914, %r879, 6;
	mul.wide.s32 	%rd488, %r914, 4;
	add.s64 	%rd489, %rd4, %rd488;
	ld.global.f32 	%f204, [%rd489+16];
	setp.leu.f32 	%p201, %f203, %f204;
	selp.b32 	%r915, %r884, %r879, %p201;
	selp.b32 	%r916, %r879, %r884, %p201;
	mul.lo.s32 	%r917, %r888, 6;
	mul.wide.s32 	%rd490, %r917, 4;
	add.s64 	%rd491, %rd4, %rd490;
	ld.global.f32 	%f205, [%rd491+16];
	mul.lo.s32 	%r918, %r883, 6;
	mul.wide.s32 	%rd492, %r918, 4;
	add.s64 	%rd493, %rd4, %rd492;
	ld.global.f32 	%f206, [%rd493+16];
	setp.leu.f32 	%p202, %f205, %f206;
	selp.b32 	%r919, %r888, %r883, %p202;
	selp.b32 	%r920, %r883, %r888, %p202;
	mul.lo.s32 	%r921, %r896, 6;
	mul.wide.s32 	%rd494, %r921, 4;
	add.s64 	%rd495, %rd4, %rd494;
	ld.global.f32 	%f207, [%rd495+16];
	mul.lo.s32 	%r922, %r891, 6;
	mul.wide.s32 	%rd496, %r922, 4;
	add.s64 	%rd497, %rd4, %rd496;
	ld.global.f32 	%f208, [%rd497+16];
	setp.leu.f32 	%p203, %f207, %f208;
	selp.b32 	%r923, %r896, %r891, %p203;
	selp.b32 	%r924, %r891, %r896, %p203;
	mul.lo.s32 	%r925, %r900, 6;
	mul.wide.s32 	%rd498, %r925, 4;
	add.s64 	%rd499, %rd4, %rd498;
	ld.global.f32 	%f209, [%rd499+16];
	mul.lo.s32 	%r926, %r895, 6;
	mul.wide.s32 	%rd500, %r926, 4;
	add.s64 	%rd501, %rd4, %rd500;
	ld.global.f32 	%f210, [%rd501+16];
	setp.leu.f32 	%p204, %f209, %f210;
	selp.b32 	%r927, %r900, %r895, %p204;
	selp.b32 	%r928, %r895, %r900, %p204;
	mul.lo.s32 	%r929, %r904, 6;
	mul.wide.s32 	%rd502, %r929, 4;
	add.s64 	%rd503, %rd4, %rd502;
	ld.global.f32 	%f211, [%rd503+16];
	mul.lo.s32 	%r930, %r899, 6;
	mul.wide.s32 	%rd504, %r930, 4;
	add.s64 	%rd505, %rd4, %rd504;
	ld.global.f32 	%f212, [%rd505+16];
	setp.leu.f32 	%p205, %f211, %f212;
	selp.b32 	%r931, %r904, %r899, %p205;
	selp.b32 	%r932, %r899, %r904, %p205;
	mul.lo.s32 	%r933, %r908, 6;
	mul.wide.s32 	%rd506, %r933, 4;
	add.s64 	%rd507, %rd4, %rd506;
	ld.global.f32 	%f213, [%rd507+16];
	mul.lo.s32 	%r934, %r903, 6;
	mul.wide.s32 	%rd508, %r934, 4;
	add.s64 	%rd509, %rd4, %rd508;
	ld.global.f32 	%f214, [%rd509+16];
	setp.leu.f32 	%p206, %f213, %f214;
	selp.b32 	%r935, %r908, %r903, %p206;
	selp.b32 	%r936, %r903, %r908, %p206;
	mul.lo.s32 	%r937, %r912, 6;
	mul.wide.s32 	%rd510, %r937, 4;
	add.s64 	%rd511, %rd4, %rd510;
	ld.global.f32 	%f215, [%rd511+16];
	mul.lo.s32 	%r938, %r907, 6;
	mul.wide.s32 	%rd512, %r938, 4;
	add.s64 	%rd513, %rd4, %rd512;
	ld.global.f32 	%f216, [%rd513+16];
	setp.leu.f32 	%p207, %f215, %f216;
	selp.b32 	%r939, %r912, %r907, %p207;
	selp.b32 	%r940, %r907, %r912, %p207;
	mul.lo.s32 	%r941, %r916, 6;
	mul.wide.s32 	%rd514, %r941, 4;
	add.s64 	%rd515, %rd4, %rd514;
	ld.global.f32 	%f217, [%rd515+16];
	mul.lo.s32 	%r942, %r911, 6;
	mul.wide.s32 	%rd516, %r942, 4;
	add.s64 	%rd517, %rd4, %rd516;
	ld.global.f32 	%f218, [%rd517+16];
	setp.leu.f32 	%p208, %f217, %f218;
	selp.b32 	%r943, %r916, %r911, %p208;
	selp.b32 	%r944, %r911, %r916, %p208;
	mul.lo.s32 	%r945, %r920, 6;
	mul.wide.s32 	%rd518, %r945, 4;
	add.s64 	%rd519, %rd4, %rd518;
	ld.global.f32 	%f219, [%rd519+16];
	mul.lo.s32 	%r946, %r915, 6;
	mul.wide.s32 	%rd520, %r946, 4;
	add.s64 	%rd521, %rd4, %rd520;
	ld.global.f32 	%f220, [%rd521+16];
	setp.leu.f32 	%p209, %f219, %f220;
	selp.b32 	%r947, %r920, %r915, %p209;
	selp.b32 	%r948, %r915, %r920, %p209;
	mul.lo.s32 	%r949, %r887, 6;
	mul.wide.s32 	%rd522, %r949, 4;
	add.s64 	%rd523, %rd4, %rd522;
	ld.global.f32 	%f221, [%rd523+16];
	mul.lo.s32 	%r950, %r919, 6;
	mul.wide.s32 	%rd524, %r950, 4;
	add.s64 	%rd525, %rd4, %rd524;
	ld.global.f32 	%f222, [%rd525+16];
	setp.leu.f32 	%p210, %f221, %f222;
	selp.b32 	%r951, %r887, %r919, %p210;
	selp.b32 	%r952, %r919, %r887, %p210;
	mul.lo.s32 	%r953, %r924, 6;
	mul.wide.s32 	%rd526, %r953, 4;
	add.s64 	%rd527, %rd4, %rd526;
	ld.global.f32 	%f223, [%rd527+16];
	mul.lo.s32 	%r954, %r892, 6;
	mul.wide.s32 	%rd528, %r954, 4;
	add.s64 	%rd529, %rd4, %rd528;
	ld.global.f32 	%f224, [%rd529+16];
	setp.leu.f32 	%p211, %f223, %f224;
	selp.b32 	%r955, %r924, %r892, %p211;
	selp.b32 	%r956, %r892, %r924, %p211;
	mul.lo.s32 	%r957, %r928, 6;
	mul.wide.s32 	%rd530, %r957, 4;
	add.s64 	%rd531, %rd4, %rd530;
	ld.global.f32 	%f225, [%rd531+16];
	mul.lo.s32 	%r958, %r923, 6;
	mul.wide.s32 	%rd532, %r958, 4;
	add.s64 	%rd533, %rd4, %rd532;
	ld.global.f32 	%f226, [%rd533+16];
	setp.leu.f32 	%p212, %f225, %f226;
	selp.b32 	%r959, %r928, %r923, %p212;
	selp.b32 	%r960, %r923, %r928, %p212;
	mul.lo.s32 	%r961, %r932, 6;
	mul.wide.s32 	%rd534, %r961, 4;
	add.s64 	%rd535, %rd4, %rd534;
	ld.global.f32 	%f227, [%rd535+16];
	mul.lo.s32 	%r962, %r927, 6;
	mul.wide.s32 	%rd536, %r962, 4;
	add.s64 	%rd537, %rd4, %rd536;
	ld.global.f32 	%f228, [%rd537+16];
	setp.leu.f32 	%p213, %f227, %f228;
	selp.b32 	%r963, %r932, %r927, %p213;
	selp.b32 	%r964, %r927, %r932, %p213;
	mul.lo.s32 	%r965, %r936, 6;
	mul.wide.s32 	%rd538, %r965, 4;
	add.s64 	%rd539, %rd4, %rd538;
	ld.global.f32 	%f229, [%rd539+16];
	mul.lo.s32 	%r966, %r931, 6;
	mul.wide.s32 	%rd540, %r966, 4;
	add.s64 	%rd541, %rd4, %rd540;
	ld.global.f32 	%f230, [%rd541+16];
	setp.leu.f32 	%p214, %f229, %f230;
	selp.b32 	%r967, %r936, %r931, %p214;
	selp.b32 	%r968, %r931, %r936, %p214;
	mul.lo.s32 	%r969, %r940, 6;
	mul.wide.s32 	%rd542, %r969, 4;
	add.s64 	%rd543, %rd4, %rd542;
	ld.global.f32 	%f231, [%rd543+16];
	mul.lo.s32 	%r970, %r935, 6;
	mul.wide.s32 	%rd544, %r970, 4;
	add.s64 	%rd545, %rd4, %rd544;
	ld.global.f32 	%f232, [%rd545+16];
	setp.leu.f32 	%p215, %f231, %f232;
	selp.b32 	%r971, %r940, %r935, %p215;
	selp.b32 	%r972, %r935, %r940, %p215;
	mul.lo.s32 	%r973, %r944, 6;
	mul.wide.s32 	%rd546, %r973, 4;
	add.s64 	%rd547, %rd4, %rd546;
	ld.global.f32 	%f233, [%rd547+16];
	mul.lo.s32 	%r974, %r939, 6;
	mul.wide.s32 	%rd548, %r974, 4;
	add.s64 	%rd549, %rd4, %rd548;
	ld.global.f32 	%f234, [%rd549+16];
	setp.leu.f32 	%p216, %f233, %f234;
	selp.b32 	%r975, %r944, %r939, %p216;
	selp.b32 	%r976, %r939, %r944, %p216;
	mul.lo.s32 	%r977, %r948, 6;
	mul.wide.s32 	%rd550, %r977, 4;
	add.s64 	%rd551, %rd4, %rd550;
	ld.global.f32 	%f235, [%rd551+16];
	mul.lo.s32 	%r978, %r943, 6;
	mul.wide.s32 	%rd552, %r978, 4;
	add.s64 	%rd553, %rd4, %rd552;
	ld.global.f32 	%f236, [%rd553+16];
	setp.leu.f32 	%p217, %f235, %f236;
	selp.b32 	%r979, %r948, %r943, %p217;
	selp.b32 	%r980, %r943, %r948, %p217;
	mul.lo.s32 	%r981, %r952, 6;
	mul.wide.s32 	%rd554, %r981, 4;
	add.s64 	%rd555, %rd4, %rd554;
	ld.global.f32 	%f237, [%rd555+16];
	mul.lo.s32 	%r982, %r947, 6;
	mul.wide.s32 	%rd556, %r982, 4;
	add.s64 	%rd557, %rd4, %rd556;
	ld.global.f32 	%f238, [%rd557+16];
	setp.leu.f32 	%p218, %f237, %f238;
	selp.b32 	%r983, %r952, %r947, %p218;
	selp.b32 	%r984, %r947, %r952, %p218;
	mul.lo.s32 	%r985, %r960, 6;
	mul.wide.s32 	%rd558, %r985, 4;
	add.s64 	%rd559, %rd4, %rd558;
	ld.global.f32 	%f239, [%rd559+16];
	mul.lo.s32 	%r986, %r955, 6;
	mul.wide.s32 	%rd560, %r986, 4;
	add.s64 	%rd561, %rd4, %rd560;
	ld.global.f32 	%f240, [%rd561+16];
	setp.leu.f32 	%p219, %f239, %f240;
	selp.b32 	%r987, %r960, %r955, %p219;
	selp.b32 	%r988, %r955, %r960, %p219;
	mul.lo.s32 	%r989, %r964, 6;
	mul.wide.s32 	%rd562, %r989, 4;
	add.s64 	%rd563, %rd4, %rd562;
	ld.global.f32 	%f241, [%rd563+16];
	mul.lo.s32 	%r990, %r959, 6;
	mul.wide.s32 	%rd564, %r990, 4;
	add.s64 	%rd565, %rd4, %rd564;
	ld.global.f32 	%f242, [%rd565+16];
	setp.leu.f32 	%p220, %f241, %f242;
	selp.b32 	%r991, %r964, %r959, %p220;
	selp.b32 	%r992, %r959, %r964, %p220;
	mul.lo.s32 	%r993, %r968, 6;
	mul.wide.s32 	%rd566, %r993, 4;
	add.s64 	%rd567, %rd4, %rd566;
	ld.global.f32 	%f243, [%rd567+16];
	mul.lo.s32 	%r994, %r963, 6;
	mul.wide.s32 	%rd568, %r994, 4;
	add.s64 	%rd569, %rd4, %rd568;
	ld.global.f32 	%f244, [%rd569+16];
	setp.leu.f32 	%p221, %f243, %f244;
	selp.b32 	%r995, %r968, %r963, %p221;
	selp.b32 	%r996, %r963, %r968, %p221;
	mul.lo.s32 	%r997, %r972, 6;
	mul.wide.s32 	%rd570, %r997, 4;
	add.s64 	%rd571, %rd4, %rd570;
	ld.global.f32 	%f245, [%rd571+16];
	mul.lo.s32 	%r998, %r967, 6;
	mul.wide.s32 	%rd572, %r998, 4;
	add.s64 	%rd573, %rd4, %rd572;
	ld.global.f32 	%f246, [%rd573+16];
	setp.leu.f32 	%p222, %f245, %f246;
	selp.b32 	%r999, %r972, %r967, %p222;
	selp.b32 	%r1000, %r967, %r972, %p222;
	mul.lo.s32 	%r1001, %r976, 6;
	mul.wide.s32 	%rd574, %r1001, 4;
	add.s64 	%rd575, %rd4, %rd574;
	ld.global.f32 	%f247, [%rd575+16];
	mul.lo.s32 	%r1002, %r971, 6;
	mul.wide.s32 	%rd576, %r1002, 4;
	add.s64 	%rd577, %rd4, %rd576;
	ld.global.f32 	%f248, [%rd577+16];
	setp.leu.f32 	%p223, %f247, %f248;
	selp.b32 	%r1003, %r976, %r971, %p223;
	selp.b32 	%r1004, %r971, %r976, %p223;
	mul.lo.s32 	%r1005, %r980, 6;
	mul.wide.s32 	%rd578, %r1005, 4;
	add.s64 	%rd579, %rd4, %rd578;
	ld.global.f32 	%f249, [%rd579+16];
	mul.lo.s32 	%r1006, %r975, 6;
	mul.wide.s32 	%rd580, %r1006, 4;
	add.s64 	%rd581, %rd4, %rd580;
	ld.global.f32 	%f250, [%rd581+16];
	setp.leu.f32 	%p224, %f249, %f250;
	selp.b32 	%r1007, %r980, %r975, %p224;
	selp.b32 	%r1008, %r975, %r980, %p224;
	mul.lo.s32 	%r1009, %r984, 6;
	mul.wide.s32 	%rd582, %r1009, 4;
	add.s64 	%rd583, %rd4, %rd582;
	ld.global.f32 	%f251, [%rd583+16];
	mul.lo.s32 	%r1010, %r979, 6;
	mul.wide.s32 	%rd584, %r1010, 4;
	add.s64 	%rd585, %rd4, %rd584;
	ld.global.f32 	%f252, [%rd585+16];
	setp.leu.f32 	%p225, %f251, %f252;
	selp.b32 	%r1011, %r984, %r979, %p225;
	selp.b32 	%r1012, %r979, %r984, %p225;
	mul.lo.s32 	%r1013, %r951, 6;
	mul.wide.s32 	%rd586, %r1013, 4;
	add.s64 	%rd587, %rd4, %rd586;
	ld.global.f32 	%f253, [%rd587+16];
	mul.lo.s32 	%r1014, %r983, 6;
	mul.wide.s32 	%rd588, %r1014, 4;
	add.s64 	%rd589, %rd4, %rd588;
	ld.global.f32 	%f254, [%rd589+16];
	setp.leu.f32 	%p226, %f253, %f254;
	selp.b32 	%r1015, %r951, %r983, %p226;
	selp.b32 	%r1016, %r983, %r951, %p226;
	mul.lo.s32 	%r1017, %r988, 6;
	mul.wide.s32 	%rd590, %r1017, 4;
	add.s64 	%rd591, %rd4, %rd590;
	ld.global.f32 	%f255, [%rd591+16];
	mul.lo.s32 	%r1018, %r956, 6;
	mul.wide.s32 	%rd592, %r1018, 4;
	add.s64 	%rd593, %rd4, %rd592;
	ld.global.f32 	%f256, [%rd593+16];
	setp.leu.f32 	%p227, %f255, %f256;
	selp.b32 	%r1019, %r988, %r956, %p227;
	selp.b32 	%r1020, %r956, %r988, %p227;
	mul.lo.s32 	%r1021, %r992, 6;
	mul.wide.s32 	%rd594, %r1021, 4;
	add.s64 	%rd595, %rd4, %rd594;
	ld.global.f32 	%f257, [%rd595+16];
	mul.lo.s32 	%r1022, %r987, 6;
	mul.wide.s32 	%rd596, %r1022, 4;
	add.s64 	%rd597, %rd4, %rd596;
	ld.global.f32 	%f258, [%rd597+16];
	setp.leu.f32 	%p228, %f257, %f258;
	selp.b32 	%r1023, %r992, %r987, %p228;
	selp.b32 	%r1024, %r987, %r992, %p228;
	mul.lo.s32 	%r1025, %r996, 6;
	mul.wide.s32 	%rd598, %r1025, 4;
	add.s64 	%rd599, %rd4, %rd598;
	ld.global.f32 	%f259, [%rd599+16];
	mul.lo.s32 	%r1026, %r991, 6;
	mul.wide.s32 	%rd600, %r1026, 4;
	add.s64 	%rd601, %rd4, %rd600;
	ld.global.f32 	%f260, [%rd601+16];
	setp.leu.f32 	%p229, %f259, %f260;
	selp.b32 	%r1027, %r996, %r991, %p229;
	selp.b32 	%r1028, %r991, %r996, %p229;
	mul.lo.s32 	%r1029, %r1000, 6;
	mul.wide.s32 	%rd602, %r1029, 4;
	add.s64 	%rd603, %rd4, %rd602;
	ld.global.f32 	%f261, [%rd603+16];
	mul.lo.s32 	%r1030, %r995, 6;
	mul.wide.s32 	%rd604, %r1030, 4;
	add.s64 	%rd605, %rd4, %rd604;
	ld.global.f32 	%f262, [%rd605+16];
	setp.leu.f32 	%p230, %f261, %f262;
	selp.b32 	%r1031, %r1000, %r995, %p230;
	selp.b32 	%r1032, %r995, %r1000, %p230;
	mul.lo.s32 	%r1033, %r1004, 6;
	mul.wide.s32 	%rd606, %r1033, 4;
	add.s64 	%rd607, %rd4, %rd606;
	ld.global.f32 	%f263, [%rd607+16];
	mul.lo.s32 	%r1034, %r999, 6;
	mul.wide.s32 	%rd608, %r1034, 4;
	add.s64 	%rd609, %rd4, %rd608;
	ld.global.f32 	%f264, [%rd609+16];
	setp.leu.f32 	%p231, %f263, %f264;
	selp.b32 	%r1035, %r1004, %r999, %p231;
	selp.b32 	%r1036, %r999, %r1004, %p231;
	mul.lo.s32 	%r1037, %r1008, 6;
	mul.wide.s32 	%rd610, %r1037, 4;
	add.s64 	%rd611, %rd4, %rd610;
	ld.global.f32 	%f265, [%rd611+16];
	mul.lo.s32 	%r1038, %r1003, 6;
	mul.wide.s32 	%rd612, %r1038, 4;
	add.s64 	%rd613, %rd4, %rd612;
	ld.global.f32 	%f266, [%rd613+16];
	setp.leu.f32 	%p232, %f265, %f266;
	selp.b32 	%r1039, %r1008, %r1003, %p232;
	selp.b32 	%r1040, %r1003, %r1008, %p232;
	mul.lo.s32 	%r1041, %r1012, 6;
	mul.wide.s32 	%rd614, %r1041, 4;
	add.s64 	%rd615, %rd4, %rd614;
	ld.global.f32 	%f267, [%rd615+16];
	mul.lo.s32 	%r1042, %r1007, 6;
	mul.wide.s32 	%rd616, %r1042, 4;
	add.s64 	%rd617, %rd4, %rd616;
	ld.global.f32 	%f268, [%rd617+16];
	setp.leu.f32 	%p233, %f267, %f268;
	selp.b32 	%r1043, %r1012, %r1007, %p233;
	selp.b32 	%r1044, %r1007, %r1012, %p233;
	mul.lo.s32 	%r1045, %r1016, 6;
	mul.wide.s32 	%rd618, %r1045, 4;
	add.s64 	%rd619, %rd4, %rd618;
	ld.global.f32 	%f269, [%rd619+16];
	mul.lo.s32 	%r1046, %r1011, 6;
	mul.wide.s32 	%rd620, %r1046, 4;
	add.s64 	%rd621, %rd4, %rd620;
	ld.global.f32 	%f270, [%rd621+16];
	setp.leu.f32 	%p234, %f269, %f270;
	selp.b32 	%r1047, %r1016, %r1011, %p234;
	selp.b32 	%r1048, %r1011, %r1016, %p234;
	mul.lo.s32 	%r1049, %r1024, 6;
	mul.wide.s32 	%rd622, %r1049, 4;
	add.s64 	%rd623, %rd4, %rd622;
	ld.global.f32 	%f271, [%rd623+16];
	mul.lo.s32 	%r1050, %r1019, 6;
	mul.wide.s32 	%rd624, %r1050, 4;
	add.s64 	%rd625, %rd4, %rd624;
	ld.global.f32 	%f272, [%rd625+16];
	setp.leu.f32 	%p235, %f271, %f272;
	selp.b32 	%r1051, %r1024, %r1019, %p235;
	selp.b32 	%r1052, %r1019, %r1024, %p235;
	mul.lo.s32 	%r1053, %r1028, 6;
	mul.wide.s32 	%rd626, %r1053, 4;
	add.s64 	%rd627, %rd4, %rd626;
	ld.global.f32 	%f273, [%rd627+16];
	mul.lo.s32 	%r1054, %r1023, 6;
	mul.wide.s32 	%rd628, %r1054, 4;
	add.s64 	%rd629, %rd4, %rd628;
	ld.global.f32 	%f274, [%rd629+16];
	setp.leu.f32 	%p236, %f273, %f274;
	selp.b32 	%r1055, %r1028, %r1023, %p236;
	selp.b32 	%r1056, %r1023, %r1028, %p236;
	mul.lo.s32 	%r1057, %r1032, 6;
	mul.wide.s32 	%rd630, %r1057, 4;
	add.s64 	%rd631, %rd4, %rd630;
	ld.global.f32 	%f275, [%rd631+16];
	mul.lo.s32 	%r1058, %r1027, 6;
	mul.wide.s32 	%rd632, %r1058, 4;
	add.s64 	%rd633, %rd4, %rd632;
	ld.global.f32 	%f276, [%rd633+16];
	setp.leu.f32 	%p237, %f275, %f276;
	selp.b32 	%r1059, %r1032, %r1027, %p237;
	selp.b32 	%r1060, %r1027, %r1032, %p237;
	mul.lo.s32 	%r1061, %r1036, 6;
	mul.wide.s32 	%rd634, %r1061, 4;
	add.s64 	%rd635, %rd4, %rd634;
	ld.global.f32 	%f277, [%rd635+16];
	mul.lo.s32 	%r1062, %r1031, 6;
	mul.wide.s32 	%rd636, %r1062, 4;
	add.s64 	%rd637, %rd4, %rd636;
	ld.global.f32 	%f278, [%rd637+16];
	setp.leu.f32 	%p238, %f277, %f278;
	selp.b32 	%r1063, %r1036, %r1031, %p238;
	selp.b32 	%r1064, %r1031, %r1036, %p238;
	mul.lo.s32 	%r1065, %r1040, 6;
	mul.wide.s32 	%rd638, %r1065, 4;
	add.s64 	%rd639, %rd4, %rd638;
	ld.global.f32 	%f279, [%rd639+16];
	mul.lo.s32 	%r1066, %r1035, 6;
	mul.wide.s32 	%rd640, %r1066, 4;
	add.s64 	%rd641, %rd4, %rd640;
	ld.global.f32 	%f280, [%rd641+16];
	setp.leu.f32 	%p239, %f279, %f280;
	selp.b32 	%r1067, %r1040, %r1035, %p239;
	selp.b32 	%r1068, %r1035, %r1040, %p239;
	mul.lo.s32 	%r1069, %r1044, 6;
	mul.wide.s32 	%rd642, %r1069, 4;
	add.s64 	%rd643, %rd4, %rd642;
	ld.global.f32 	%f281, [%rd643+16];
	mul.lo.s32 	%r1070, %r1039, 6;
	mul.wide.s32 	%rd644, %r1070, 4;
	add.s64 	%rd645, %rd4, %rd644;
	ld.global.f32 	%f282, [%rd645+16];
	setp.leu.f32 	%p240, %f281, %f282;
	selp.b32 	%r1071, %r1044, %r1039, %p240;
	selp.b32 	%r1072, %r1039, %r1044, %p240;
	mul.lo.s32 	%r1073, %r1048, 6;
	mul.wide.s32 	%rd646, %r1073, 4;
	add.s64 	%rd647, %rd4, %rd646;
	ld.global.f32 	%f283, [%rd647+16];
	mul.lo.s32 	%r1074, %r1043, 6;
	mul.wide.s32 	%rd648, %r1074, 4;
	add.s64 	%rd649, %rd4, %rd648;
	ld.global.f32 	%f284, [%rd649+16];
	setp.leu.f32 	%p241, %f283, %f284;
	selp.b32 	%r2202, %r1048, %r1043, %p241;
	selp.b32 	%r1075, %r1043, %r1048, %p241;
	mul.lo.s32 	%r1076, %r1015, 6;
	mul.wide.s32 	%rd650, %r1076, 4;
	add.s64 	%rd651, %rd4, %rd650;
	ld.global.f32 	%f285, [%rd651+16];
	mul.lo.s32 	%r1077, %r1047, 6;
	mul.wide.s32 	%rd652, %r1077, 4;
	add.s64 	%rd653, %rd4, %rd652;
	ld.global.f32 	%f286, [%rd653+16];
	setp.leu.f32 	%p242, %f285, %f286;
	selp.b32 	%r2276, %r1015, %r1047, %p242;
	selp.b32 	%r272, %r1047, %r1015, %p242;
	mul.lo.s32 	%r1078, %r1052, 6;
	mul.wide.s32 	%rd654, %r1078, 4;
	add.s64 	%rd655, %rd4, %rd654;
	ld.global.f32 	%f287, [%rd655+16];
	mul.lo.s32 	%r1079, %r1020, 6;
	mul.wide.s32 	%rd656, %r1079, 4;
	add.s64 	%rd657, %rd4, %rd656;
	ld.global.f32 	%f288, [%rd657+16];
	setp.leu.f32 	%p243, %f287, %f288;
	selp.b32 	%r2221, %r1052, %r1020, %p243;
	selp.b32 	%r2239, %r1020, %r1052, %p243;
	mul.lo.s32 	%r1080, %r1056, 6;
	mul.wide.s32 	%rd658, %r1080, 4;
	add.s64 	%rd659, %rd4, %rd658;
	ld.global.f32 	%f289, [%rd659+16];
	mul.lo.s32 	%r1081, %r1051, 6;
	mul.wide.s32 	%rd660, %r1081, 4;
	add.s64 	%rd661, %rd4, %rd660;
	ld.global.f32 	%f290, [%rd661+16];
	setp.leu.f32 	%p244, %f289, %f290;
	selp.b32 	%r2180, %r1056, %r1051, %p244;
	selp.b32 	%r2178, %r1051, %r1056, %p244;
	mul.lo.s32 	%r1082, %r1060, 6;
	mul.wide.s32 	%rd662, %r1082, 4;
	add.s64 	%rd663, %rd4, %rd662;
	ld.global.f32 	%f291, [%rd663+16];
	mul.lo.s32 	%r1083, %r1055, 6;
	mul.wide.s32 	%rd664, %r1083, 4;
	add.s64 	%rd665, %rd4, %rd664;
	ld.global.f32 	%f292, [%rd665+16];
	setp.leu.f32 	%p245, %f291, %f292;
	selp.b32 	%r2184, %r1060, %r1055, %p245;
	selp.b32 	%r2182, %r1055, %r1060, %p245;
	mul.lo.s32 	%r1084, %r1064, 6;
	mul.wide.s32 	%rd666, %r1084, 4;
	add.s64 	%rd667, %rd4, %rd666;
	ld.global.f32 	%f293, [%rd667+16];
	mul.lo.s32 	%r1085, %r1059, 6;
	mul.wide.s32 	%rd668, %r1085, 4;
	add.s64 	%rd669, %rd4, %rd668;
	ld.global.f32 	%f294, [%rd669+16];
	setp.leu.f32 	%p246, %f293, %f294;
	selp.b32 	%r2188, %r1064, %r1059, %p246;
	selp.b32 	%r2186, %r1059, %r1064, %p246;
	mul.lo.s32 	%r1086, %r1068, 6;
	mul.wide.s32 	%rd670, %r1086, 4;
	add.s64 	%rd671, %rd4, %rd670;
	ld.global.f32 	%f295, [%rd671+16];
	mul.lo.s32 	%r1087, %r1063, 6;
	mul.wide.s32 	%rd672, %r1087, 4;
	add.s64 	%rd673, %rd4, %rd672;
	ld.global.f32 	%f296, [%rd673+16];
	setp.leu.f32 	%p247, %f295, %f296;
	selp.b32 	%r2192, %r1068, %r1063, %p247;
	selp.b32 	%r2190, %r1063, %r1068, %p247;
	mul.lo.s32 	%r1088, %r1072, 6;
	mul.wide.s32 	%rd674, %r1088, 4;
	add.s64 	%rd675, %rd4, %rd674;
	ld.global.f32 	%f297, [%rd675+16];
	mul.lo.s32 	%r1089, %r1067, 6;
	mul.wide.s32 	%rd676, %r1089, 4;
	add.s64 	%rd677, %rd4, %rd676;
	ld.global.f32 	%f298, [%rd677+16];
	setp.leu.f32 	%p248, %f297, %f298;
	selp.b32 	%r2196, %r1072, %r1067, %p248;
	selp.b32 	%r2194, %r1067, %r1072, %p248;
	mul.lo.s32 	%r1090, %r1075, 6;
	mul.wide.s32 	%rd678, %r1090, 4;
	add.s64 	%rd679, %rd4, %rd678;
	ld.global.f32 	%f299, [%rd679+16];
	mul.lo.s32 	%r1091, %r1071, 6;
	mul.wide.s32 	%rd680, %r1091, 4;
	add.s64 	%rd681, %rd4, %rd680;
	ld.global.f32 	%f300, [%rd681+16];
	setp.leu.f32 	%p249, %f299, %f300;
	selp.b32 	%r2200, %r1075, %r1071, %p249;
	selp.b32 	%r2198, %r1071, %r1075, %p249;
	mul.lo.s32 	%r1092, %r272, 6;
	mul.wide.s32 	%rd682, %r1092, 4;
	add.s64 	%rd683, %rd4, %rd682;
	ld.global.f32 	%f301, [%rd683+16];
	mul.lo.s32 	%r1093, %r2202, 6;
	mul.wide.s32 	%rd684, %r1093, 4;
	add.s64 	%rd685, %rd4, %rd684;
	ld.global.f32 	%f302, [%rd685+16];
	setp.leu.f32 	%p250, %f301, %f302;
	mov.u32 	%r2204, %r272;
	@%p250 bra 	$L__BB6_190;
	mov.u32 	%r2204, %r2202;
	mov.u32 	%r2202, %r272;
$L__BB6_190:
	mov.b32 	%r2240, 2;
$L__BB6_191:
	mov.u32 	%r321, %r2240;
	bar.sync 	0;
	add.s32 	%r1095, %r321, -1;
	shr.u32 	%r1096, %r321, 1;
	mov.u32 	%r1097, _ZZN3cub18CUB_300001_SM_10006detail10merge_sort30DeviceMergeSortBlockSortKernelINS2_10policy_hubIN6thrust24THRUST_300001_SM_1000_NS10device_ptrIiEEE9Policy600ES8_PNS0_8NullTypeES8_SC_j20ConfidenceComparatoriSB_EEvbT0_T1_T2_T3_T4_PT6_PT7_T5_NS1_7vsmem_tEE19static_temp_storage;
	mad.lo.s32 	%r1098, %r175, 68, %r1097;
	st.shared.u32 	[%r1098], %r2239;
	st.shared.u32 	[%r1098+4], %r2221;
	st.shared.u32 	[%r1098+8], %r2178;
	st.shared.u32 	[%r1098+12], %r2180;
	st.shared.u32 	[%r1098+16], %r2182;
	st.shared.u32 	[%r1098+20], %r2184;
	st.shared.u32 	[%r1098+24], %r2186;
	st.shared.u32 	[%r1098+28], %r2188;
	st.shared.u32 	[%r1098+32], %r2190;
	st.shared.u32 	[%r1098+36], %r2192;
	st.shared.u32 	[%r1098+40], %r2194;
	st.shared.u32 	[%r1098+44], %r2196;
	st.shared.u32 	[%r1098+48], %r2198;
	st.shared.u32 	[%r1098+52], %r2200;
	st.shared.u32 	[%r1098+56], %r2202;
	st.shared.u32 	[%r1098+60], %r2204;
	st.shared.u32 	[%r1098+64], %r2276;
	bar.sync 	0;
	neg.s32 	%r1099, %r321;
	and.b32  	%r1100, %r175, %r1099;
	mul.lo.s32 	%r1101, %r1100, 17;
	mul.lo.s32 	%r1102, %r1096, 17;
	and.b32  	%r1103, %r1095, %r175;
	mul.lo.s32 	%r1104, %r1103, 17;
	min.s32 	%r322, %r1104, %r174;
	min.s32 	%r323, %r1101, %r174;
	add.s32 	%r1105, %r323, %r1102;
	min.s32 	%r324, %r1105, %r174;
	add.s32 	%r1106, %r324, %r1102;
	min.s32 	%r325, %r1106, %r174;
	sub.s32 	%r1107, %r324, %r323;
	sub.s32 	%r1108, %r325, %r324;
	setp.lt.s32 	%p251, %r322, %r1108;
	sub.s32 	%r1109, %r322, %r1108;
	selp.b32 	%r2243, 0, %r1109, %p251;
	min.s32 	%r2241, %r1107, %r322;
	setp.ge.s32 	%p252, %r2243, %r2241;
	@%p252 bra 	$L__BB6_194;
	add.s32 	%r328, %r324, %r322;
$L__BB6_193:
	sub.s32 	%r1110, %r2241, %r2243;
	shr.u32 	%r1111, %r1110, 31;
	add.s32 	%r1112, %r1110, %r1111;
	shr.s32 	%r1113, %r1112, 1;
	add.s32 	%r1114, %r1113, %r2243;
	add.s32 	%r1115, %r1114, %r323;
	shl.b32 	%r1116, %r1115, 2;
	add.s32 	%r1118, %r1097, %r1116;
	ld.shared.u32 	%r1119, [%r1118];
	not.b32 	%r1120, %r1114;
	add.s32 	%r1121, %r328, %r1120;
	shl.b32 	%r1122, %r1121, 2;
	add.s32 	%r1123, %r1097, %r1122;
	ld.shared.u32 	%r1124, [%r1123];
	mul.lo.s32 	%r1125, %r1124, 6;
	mul.wide.s32 	%rd686, %r1125, 4;
	add.s64 	%rd687, %rd4, %rd686;
	ld.global.f32 	%f303, [%rd687+16];
	mul.lo.s32 	%r1126, %r1119, 6;
	mul.wide.s32 	%rd688, %r1126, 4;
	add.s64 	%rd689, %rd4, %rd688;
	ld.global.f32 	%f304, [%rd689+16];
	setp.leu.f32 	%p253, %f303, %f304;
	add.s32 	%r1127, %r1114, 1;
	selp.b32 	%r2243, %r1127, %r2243, %p253;
	selp.b32 	%r2241, %r2241, %r1114, %p253;
	setp.lt.s32 	%p254, %r2243, %r2241;
	@%p254 bra 	$L__BB6_193;
$L__BB6_194:
	add.s32 	%r334, %r2243, %r323;
	add.s32 	%r1128, %r324, %r322;
	sub.s32 	%r335, %r1128, %r2243;
	shl.b32 	%r1129, %r334, 2;
	add.s32 	%r1131, %r1097, %r1129;
	ld.shared.u32 	%r2246, [%r1131];
	shl.b32 	%r1132, %r335, 2;
	add.s32 	%r1133, %r1097, %r1132;
	ld.shared.u32 	%r2245, [%r1133];
	setp.ge.s32 	%p256, %r335, %r325;
	mov.pred 	%p617, 0;
	@%p256 bra 	$L__BB6_197;
	setp.ge.s32 	%p258, %r334, %r324;
	mov.pred 	%p617, -1;
	@%p258 bra 	$L__BB6_197;
	mul.lo.s32 	%r1134, %r2245, 6;
	mul.wide.s32 	%rd690, %r1134, 4;
	add.s64 	%rd691, %rd4, %rd690;
	ld.global.f32 	%f305, [%rd691+16];
	mul.lo.s32 	%r1135, %r2246, 6;
	mul.wide.s32 	%rd692, %r1135, 4;
	add.s64 	%rd693, %rd4, %rd692;
	ld.global.f32 	%f306, [%rd693+16];
	setp.gt.f32 	%p617, %f305, %f306;
$L__BB6_197:
	selp.b32 	%r2239, %r2245, %r2246, %p617;
	selp.u32 	%r1136, 1, 0, %p617;
	add.s32 	%r339, %r335, %r1136;
	not.pred 	%p259, %p617;
	selp.u32 	%r1137, 1, 0, %p259;
	add.s32 	%r340, %r334, %r1137;
	@%p259 bra 	$L__BB6_199;
	shl.b32 	%r1141, %r339, 2;
	add.s32 	%r1143, %r1097, %r1141;
	ld.shared.u32 	%r2245, [%r1143];
	bra.uni 	$L__BB6_200;
$L__BB6_199:
	shl.b32 	%r1138, %r340, 2;
	add.s32 	%r1140, %r1097, %r1138;
	ld.shared.u32 	%r2246, [%r1140];
$L__BB6_200:
	setp.ge.s32 	%p261, %r339, %r325;
	mov.pred 	%p618, 0;
	@%p261 bra 	$L__BB6_203;
	setp.ge.s32 	%p263, %r340, %r324;
	mov.pred 	%p618, -1;
	@%p263 bra 	$L__BB6_203;
	mul.lo.s32 	%r1144, %r2245, 6;
	mul.wide.s32 	%rd694, %r1144, 4;
	add.s64 	%rd695, %rd4, %rd694;
	ld.global.f32 	%f307, [%rd695+16];
	mul.lo.s32 	%r1145, %r2246, 6;
	mul.wide.s32 	%rd696, %r1145, 4;
	add.s64 	%rd697, %rd4, %rd696;
	ld.global.f32 	%f308, [%rd697+16];
	setp.gt.f32 	%p618, %f307, %f308;
$L__BB6_203:
	selp.b32 	%r2221, %r2245, %r2246, %p618;
	selp.u32 	%r1146, 1, 0, %p618;
	add.s32 	%r346, %r339, %r1146;
	not.pred 	%p264, %p618;
	selp.u32 	%r1147, 1, 0, %p264;
	add.s32 	%r347, %r340, %r1147;
	@%p618 bra 	$L__BB6_205;
	shl.b32 	%r1148, %r347, 2;
	add.s32 	%r1150, %r1097, %r1148;
	ld.shared.u32 	%r2246, [%r1150];
	bra.uni 	$L__BB6_206;
$L__BB6_205:
	shl.b32 	%r1151, %r346, 2;
	add.s32 	%r1153, %r1097, %r1151;
	ld.shared.u32 	%r2245, [%r1153];
$L__BB6_206:
	setp.ge.s32 	%p266, %r346, %r325;
	mov.pred 	%p619, 0;
	@%p266 bra 	$L__BB6_209;
	setp.ge.s32 	%p268, %r347, %r324;
	mov.pred 	%p619, -1;
	@%p268 bra 	$L__BB6_209;
	mul.lo.s32 	%r1154, %r2245, 6;
	mul.wide.s32 	%rd698, %r1154, 4;
	add.s64 	%rd699, %rd4, %rd698;
	ld.global.f32 	%f309, [%rd699+16];
	mul.lo.s32 	%r1155, %r2246, 6;
	mul.wide.s32 	%rd700, %r1155, 4;
	add.s64 	%rd701, %rd4, %rd700;
	ld.global.f32 	%f310, [%rd701+16];
	setp.gt.f32 	%p619, %f309, %f310;
$L__BB6_209:
	selp.b32 	%r2178, %r2245, %r2246, %p619;
	selp.u32 	%r1156, 1, 0, %p619;
	add.s32 	%r353, %r346, %r1156;
	not.pred 	%p269, %p619;
	selp.u32 	%r1157, 1, 0, %p269;
	add.s32 	%r354, %r347, %r1157;
	@%p619 bra 	$L__BB6_211;
	shl.b32 	%r1158, %r354, 2;
	add.s32 	%r1160, %r1097, %r1158;
	ld.shared.u32 	%r2246, [%r1160];
	bra.uni 	$L__BB6_212;
$L__BB6_211:
	shl.b32 	%r1161, %r353, 2;
	add.s32 	%r1163, %r1097, %r1161;
	ld.shared.u32 	%r2245, [%r1163];
$L__BB6_212:
	setp.ge.s32 	%p271, %r353, %r325;
	mov.pred 	%p620, 0;
	@%p271 bra 	$L__BB6_215;
	setp.ge.s32 	%p273, %r354, %r324;
	mov.pred 	%p620, -1;
	@%p273 bra 	$L__BB6_215;
	mul.lo.s32 	%r1164, %r2245, 6;
	mul.wide.s32 	%rd702, %r1164, 4;
	add.s64 	%rd703, %rd4, %rd702;
	ld.global.f32 	%f311, [%rd703+16];
	mul.lo.s32 	%r1165, %r2246, 6;
	mul.wide.s32 	%rd704, %r1165, 4;
	add.s64 	%rd705, %rd4, %rd704;
	ld.global.f32 	%f312, [%rd705+16];
	setp.gt.f32 	%p620, %f311, %f312;
$L__BB6_215:
	selp.b32 	%r2180, %r2245, %r2246, %p620;
	selp.u32 	%r1166, 1, 0, %p620;
	add.s32 	%r360, %r353, %r1166;
	not.pred 	%p274, %p620;
	selp.u32 	%r1167, 1, 0, %p274;
	add.s32 	%r361, %r354, %r1167;
	@%p620 bra 	$L__BB6_217;
	shl.b32 	%r1168, %r361, 2;
	add.s32 	%r1170, %r1097, %r1168;
	ld.shared.u32 	%r2246, [%r1170];
	bra.uni 	$L__BB6_218;
$L__BB6_217:
	shl.b32 	%r1171, %r360, 2;
	add.s32 	%r1173, %r1097, %r1171;
	ld.shared.u32 	%r2245, [%r1173];
$L__BB6_218:
	setp.ge.s32 	%p276, %r360, %r325;
	mov.pred 	%p621, 0;
	@%p276 bra 	$L__BB6_221;
	setp.ge.s32 	%p278, %r361, %r324;
	mov.pred 	%p621, -1;
	@%p278 bra 	$L__BB6_221;
	mul.lo.s32 	%r1174, %r2245, 6;
	mul.wide.s32 	%rd706, %r1174, 4;
	add.s64 	%rd707, %rd4, %rd706;
	ld.global.f32 	%f313, [%rd707+16];
	mul.lo.s32 	%r1175, %r2246, 6;
	mul.wide.s32 	%rd708, %r1175, 4;
	add.s64 	%rd709, %rd4, %rd708;
	ld.global.f32 	%f314, [%rd709+16];
	setp.gt.f32 	%p621, %f313, %f314;
$L__BB6_221:
	selp.b32 	%r2182, %r2245, %r2246, %p621;
	selp.u32 	%r1176, 1, 0, %p621;
	add.s32 	%r367, %r360, %r1176;
	not.pred 	%p279, %p621;
	selp.u32 	%r1177, 1, 0, %p279;
	add.s32 	%r368, %r361, %r1177;
	@%p621 bra 	$L__BB6_223;
	shl.b32 	%r1178, %r368, 2;
	add.s32 	%r1180, %r1097, %r1178;
	ld.shared.u32 	%r2246, [%r1180];
	bra.uni 	$L__BB6_224;
$L__BB6_223:
	shl.b32 	%r1181, %r367, 2;
	add.s32 	%r1183, %r1097, %r1181;
	ld.shared.u32 	%r2245, [%r1183];
$L__BB6_224:
	setp.ge.s32 	%p281, %r367, %r325;
	mov.pred 	%p622, 0;
	@%p281 bra 	$L__BB6_227;
	setp.ge.s32 	%p283, %r368, %r324;
	mov.pred 	%p622, -1;
	@%p283 bra 	$L__BB6_227;
	mul.lo.s32 	%r1184, %r2245, 6;
	mul.wide.s32 	%rd710, %r1184, 4;
	add.s64 	%rd711, %rd4, %rd710;
	ld.global.f32 	%f315, [%rd711+16];
	mul.lo.s32 	%r1185, %r2246, 6;
	mul.wide.s32 	%rd712, %r1185, 4;
	add.s64 	%rd713, %rd4, %rd712;
	ld.global.f32 	%f316, [%rd713+16];
	setp.gt.f32 	%p622, %f315, %f316;
$L__BB6_227:
	selp.b32 	%r2184, %r2245, %r2246, %p622;
	selp.u32 	%r1186, 1, 0, %p622;
	add.s32 	%r374, %r367, %r1186;
	not.pred 	%p284, %p622;
	selp.u32 	%r1187, 1, 0, %p284;
	add.s32 	%r375, %r368, %r1187;
	@%p622 bra 	$L__BB6_229;
	shl.b32 	%r1188, %r375, 2;
	add.s32 	%r1190, %r1097, %r1188;
	ld.shared.u32 	%r2246, [%r1190];
	bra.uni 	$L__BB6_230;
$L__BB6_229:
	shl.b32 	%r1191, %r374, 2;
	add.s32 	%r1193, %r1097, %r1191;
	ld.shared.u32 	%r2245, [%r1193];
$L__BB6_230:
	setp.ge.s32 	%p286, %r374, %r325;
	mov.pred 	%p623, 0;
	@%p286 bra 	$L__BB6_233;
	setp.ge.s32 	%p288, %r375, %r324;
	mov.pred 	%p623, -1;
	@%p288 bra 	$L__BB6_233;
	mul.lo.s32 	%r1194, %r2245, 6;
	mul.wide.s32 	%rd714, %r1194, 4;
	add.s64 	%rd715, %rd4, %rd714;
	ld.global.f32 	%f317, [%rd715+16];
	mul.lo.s32 	%r1195, %r2246, 6;
	mul.wide.s32 	%rd716, %r1195, 4;
	add.s64 	%rd717, %rd4, %rd716;
	ld.global.f32 	%f318, [%rd717+16];
	setp.gt.f32 	%p623, %f317, %f318;
$L__BB6_233:
	selp.b32 	%r2186, %r2245, %r2246, %p623;
	selp.u32 	%r1196, 1, 0, %p623;
	add.s32 	%r381, %r374, %r1196;
	not.pred 	%p289, %p623;
	selp.u32 	%r1197, 1, 0, %p289;
	add.s32 	%r382, %r375, %r1197;
	@%p623 bra 	$L__BB6_235;
	shl.b32 	%r1198, %r382, 2;
	add.s32 	%r1200, %r1097, %r1198;
	ld.shared.u32 	%r2246, [%r1200];
	bra.uni 	$L__BB6_236;
$L__BB6_235:
	shl.b32 	%r1201, %r381, 2;
	add.s32 	%r1203, %r1097, %r1201;
	ld.shared.u32 	%r2245, [%r1203];
$L__BB6_236:
	setp.ge.s32 	%p291, %r381, %r325;
	mov.pred 	%p624, 0;
	@%p291 bra 	$L__BB6_239;
	setp.ge.s32 	%p293, %r382, %r324;
	mov.pred 	%p624, -1;
	@%p293 bra 	$L__BB6_239;
	mul.lo.s32 	%r1204, %r2245, 6;
	mul.wide.s32 	%rd718, %r1204, 4;
	add.s64 	%rd719, %rd4, %rd718;
	ld.global.f32 	%f319, [%rd719+16];
	mul.lo.s32 	%r1205, %r2246, 6;
	mul.wide.s32 	%rd720, %r1205, 4;
	add.s64 	%rd721, %rd4, %rd720;
	ld.global.f32 	%f320, [%rd721+16];
	setp.gt.f32 	%p624, %f319, %f320;
$L__BB6_239:
	selp.b32 	%r2188, %r2245, %r2246, %p624;
	selp.u32 	%r1206, 1, 0, %p624;
	add.s32 	%r388, %r381, %r1206;
	not.pred 	%p294, %p624;
	selp.u32 	%r1207, 1, 0, %p294;
	add.s32 	%r389, %r382, %r1207;
	@%p624 bra 	$L__BB6_241;
	shl.b32 	%r1208, %r389, 2;
	mov.u32 	%r1209, _ZZN3cub18CUB_300001_SM_10006detail10merge_sort30DeviceMergeSortBlockSortKernelINS2_10policy_hubIN6thrust24THRUST_300001_SM_1000_NS10device_ptrIiEEE9Policy600ES8_PNS0_8NullTypeES8_SC_j20ConfidenceComparatoriSB_EEvbT0_T1_T2_T3_T4_PT6_PT7_T5_NS1_7vsmem_tEE19static_temp_storage;
	add.s32 	%r1210, %r1209, %r1208;
	ld.shared.u32 	%r2246, [%r1210];
	bra.uni 	$L__BB6_242;
$L__BB6_241:
	shl.b32 	%r1211, %r388, 2;
	mov.u32 	%r1212, _ZZN3cub18CUB_300001_SM_10006detail10merge_sort30DeviceMergeSortBlockSortKernelINS2_10policy_hubIN6thrust24THRUST_300001_SM_1000_NS10device_ptrIiEEE9Policy600ES8_PNS0_8NullTypeES8_SC_j20ConfidenceComparatoriSB_EEvbT0_T1_T2_T3_T4_PT6_PT7_T5_NS1_7vsmem_tEE19static_temp_storage;
	add.s32 	%r1213, %r1212, %r1211;
	ld.shared.u32 	%r2245, [%r1213];
$L__BB6_242:
	setp.ge.s32 	%p296, %r388, %r325;
	mov.pred 	%p625, 0;
	@%p296 bra 	$L__BB6_245;
	setp.ge.s32 	%p298, %r389, %r324;
	mov.pred 	%p625, -1;
	@%p298 bra 	$L__BB6_245;
	mul.lo.s32 	%r1214, %r2245, 6;
	mul.wide.s32 	%rd722, %r1214, 4;
	add.s64 	%rd723, %rd4, %rd722;
	ld.global.f32 	%f321, [%rd723+16];
	mul.lo.s32 	%r1215, %r2246, 6;
	mul.wide.s32 	%rd724, %r1215, 4;
	add.s64 	%rd725, %rd4, %rd724;
	ld.global.f32 	%f322, [%rd725+16];
	setp.gt.f32 	%p625, %f321, %f322;
$L__BB6_245:
	selp.b32 	%r2190, %r2245, %r2246, %p625;
	selp.u32 	%r1216, 1, 0, %p625;
	add.s32 	%r395, %r388, %r1216;
	not.pred 	%p299, %p625;
	selp.u32 	%r1217, 1, 0, %p299;
	add.s32 	%r396, %r389, %r1217;
	@%p625 bra 	$L__BB6_247;
	shl.b32 	%r1218, %r396, 2;
	mov.u32 	%r1219, _ZZN3cub18CUB_300001_SM_10006detail10merge_sort30DeviceMergeSortBlockSortKernelINS2_10policy_hubIN6thrust24THRUST_300001_SM_1000_NS10device_ptrIiEEE9Policy600ES8_PNS0_8NullTypeES8_SC_j20ConfidenceComparatoriSB_EEvbT0_T1_T2_T3_T4_PT6_PT7_T5_NS1_7vsmem_tEE19static_temp_storage;
	add.s32 	%r1220, %r1219, %r1218;
	ld.shared.u32 	%r2246, [%r1220];
	bra.uni 	$L__BB6_248;
$L__BB6_247:
	shl.b32 	%r1221, %r395, 2;
	mov.u32 	%r1222, _ZZN3cub18CUB_300001_SM_10006detail10merge_sort30DeviceMergeSortBlockSortKernelINS2_10policy_hubIN6thrust24THRUST_300001_SM_1000_NS10device_ptrIiEEE9Policy600ES8_PNS0_8NullTypeES8_SC_j20ConfidenceComparatoriSB_EEvbT0_T1_T2_T3_T4_PT6_PT7_T5_NS1_7vsmem_tEE19static_temp_storage;
	add.s32 	%r1223, %r1222, %r1221;
	ld.shared.u32 	%r2245, [%r1223];
$L__BB6_248:
	setp.ge.s32 	%p301, %r395, %r325;
	mov.pred 	%p626, 0;
	@%p301 bra 	$L__BB6_251;
	setp.ge.s32 	%p303, %r396, %r324;
	mov.pred 	%p626, -1;
	@%p303 bra 	$L__BB6_251;
	mul.lo.s32 	%r1224, %r2245, 6;
	mul.wide.s32 	%rd726, %r1224, 4;
	add.s64 	%rd727, %rd4, %rd726;
	ld.global.f32 	%f323, [%rd727+16];
	mul.lo.s32 	%r1225, %r2246, 6;
	mul.wide.s32 	%rd728, %r1225, 4;
	add.s64 	%rd729, %rd4, %rd728;
	ld.global.f32 	%f324, [%rd729+16];
	setp.gt.f32 	%p626, %f323, %f324;
$L__BB6_251:
	selp.b32 	%r2192, %r2245, %r2246, %p626;
	selp.u32 	%r1226, 1, 0, %p626;
	add.s32 	%r402, %r395, %r1226;
	not.pred 	%p304, %p626;
	selp.u32 	%r1227, 1, 0, %p304;
	add.s32 	%r403, %r396, %r1227;
	@%p626 bra 	$L__BB6_253;
	shl.b32 	%r1228, %r403, 2;
	mov.u32 	%r1229, _ZZN3cub18CUB_300001_SM_10006detail10merge_sort30DeviceMergeSortBlockSortKernelINS2_10policy_hubIN6thrust24THRUST_300001_SM_1000_NS10device_ptrIiEEE9Policy600ES8_PNS0_8NullTypeES8_SC_j20ConfidenceComparatoriSB_EEvbT0_T1_T2_T3_T4_PT6_PT7_T5_NS1_7vsmem_tEE19static_temp_storage;
	add.s32 	%r1230, %r1229, %r1228;
	ld.shared.u32 	%r2246, [%r1230];
	bra.uni 	$L__BB6_254;
$L__BB6_253:
	shl.b32 	%r1231, %r402, 2;
	mov.u32 	%r1232, _ZZN3cub18CUB_300001_SM_10006detail10merge_sort30DeviceMergeSortBlockSortKernelINS2_10policy_hubIN6thrust24THRUST_300001_SM_1000_NS10device_ptrIiEEE9Policy600ES8_PNS0_8NullTypeES8_SC_j20ConfidenceComparatoriSB_EEvbT0_T1_T2_T3_T4_PT6_PT7_T5_NS1_7vsmem_tEE19static_temp_storage;
	add.s32 	%r1233, %r1232, %r1231;
	ld.shared.u32 	%r2245, [%r1233];
$L__BB6_254:
	setp.ge.s32 	%p306, %r402, %r325;
	mov.pred 	%p627, 0;
	@%p306 bra 	$L__BB6_257;
	setp.ge.s32 	%p308, %r403, %r324;
	mov.pred 	%p627, -1;
	@%p308 bra 	$L__BB6_257;
	mul.lo.s32 	%r1234, %r2245, 6;
	mul.wide.s32 	%rd730, %r1234, 4;
	add.s64 	%rd731, %rd4, %rd730;
	ld.global.f32 	%f325, [%rd731+16];
	mul.lo.s32 	%r1235, %r2246, 6;
	mul.wide.s32 	%rd732, %r1235, 4;
	add.s64 	%rd733, %rd4, %rd732;
	ld.global.f32 	%f326, [%rd733+16];
	setp.gt.f32 	%p627, %f325, %f326;
$L__BB6_257:
	selp.b32 	%r2194, %r2245, %r2246, %p627;
	selp.u32 	%r1236, 1, 0, %p627;
	add.s32 	%r409, %r402, %r1236;
	not.pred 	%p309, %p627;
	selp.u32 	%r1237, 1, 0, %p309;
	add.s32 	%r410, %r403, %r1237;
	@%p627 bra 	$L__BB6_259;
	shl.b32 	%r1238, %r410, 2;
	mov.u32 	%r1239, _ZZN3cub18CUB_300001_SM_10006detail10merge_sort30DeviceMergeSortBlockSortKernelINS2_10policy_hubIN6thrust24THRUST_300001_SM_1000_NS10device_ptrIiEEE9Policy600ES8_PNS0_8NullTypeES8_SC_j20ConfidenceComparatoriSB_EEvbT0_T1_T2_T3_T4_PT6_PT7_T5_NS1_7vsmem_tEE19static_temp_storage;
	add.s32 	%r1240, %r1239, %r1238;
	ld.shared.u32 	%r2246, [%r1240];
	bra.uni 	$L__BB6_260;
$L__BB6_259:
	shl.b32 	%r1241, %r409, 2;
	mov.u32 	%r1242, _ZZN3cub18CUB_300001_SM_10006detail10merge_sort30DeviceMergeSortBlockSortKernelINS2_10policy_hubIN6thrust24THRUST_300001_SM_1000_NS10device_ptrIiEEE9Policy600ES8_PNS0_8NullTypeES8_SC_j20ConfidenceComparatoriSB_EEvbT0_T1_T2_T3_T4_PT6_PT7_T5_NS1_7vsmem_tEE19static_temp_storage;
	add.s32 	%r1243, %r1242, %r1241;
	ld.shared.u32 	%r2245, [%r1243];
$L__BB6_260:
	setp.ge.s32 	%p311, %r409, %r325;
	mov.pred 	%p628, 0;
	@%p311 bra 	$L__BB6_263;
	setp.ge.s32 	%p313, %r410, %r324;
	mov.pred 	%p628, -1;
	@%p313 bra 	$L__BB6_263;
	mul.lo.s32 	%r1244, %r2245, 6;
	mul.wide.s32 	%rd734, %r1244, 4;
	add.s64 	%rd735, %rd4, %rd734;
	ld.global.f32 	%f327, [%rd735+16];
	mul.lo.s32 	%r1245, %r2246, 6;
	mul.wide.s32 	%rd736, %r1245, 4;
	add.s64 	%rd737, %rd4, %rd736;
	ld.global.f32 	%f328, [%rd737+16];
	setp.gt.f32 	%p628, %f327, %f328;
$L__BB6_263:
	selp.b32 	%r2196, %r2245, %r2246, %p628;
	selp.u32 	%r1246, 1, 0, %p628;
	add.s32 	%r416, %r409, %r1246;
	not.pred 	%p314, %p628;
	selp.u32 	%r1247, 1, 0, %p314;
	add.s32 	%r417, %r410, %r1247;
	@%p628 bra 	$L__BB6_265;
	shl.b32 	%r1248, %r417, 2;
	mov.u32 	%r1249, _ZZN3cub18CUB_300001_SM_10006detail10merge_sort30DeviceMergeSortBlockSortKernelINS2_10policy_hubIN6thrust24THRUST_300001_SM_1000_NS10device_ptrIiEEE9Policy600ES8_PNS0_8NullTypeES8_SC_j20ConfidenceComparatoriSB_EEvbT0_T1_T2_T3_T4_PT6_PT7_T5_NS1_7vsmem_tEE19static_temp_storage;
	add.s32 	%r1250, %r1249, %r1248;
	ld.shared.u32 	%r2246, [%r1250];
	bra.uni 	$L__BB6_266;
$L__BB6_265:
	shl.b32 	%r1251, %r416, 2;
	mov.u32 	%r1252, _ZZN3cub18CUB_300001_SM_10006detail10merge_sort30DeviceMergeSortBlockSortKernelINS2_10policy_hubIN6thrust24THRUST_300001_SM_1000_NS10device_ptrIiEEE9Policy600ES8_PNS0_8NullTypeES8_SC_j20ConfidenceComparatoriSB_EEvbT0_T1_T2_T3_T4_PT6_PT7_T5_NS1_7vsmem_tEE19static_temp_storage;
	add.s32 	%r1253, %r1252, %r1251;
	ld.shared.u32 	%r2245, [%r1253];
$L__BB6_266:
	setp.ge.s32 	%p316, %r416, %r325;
	mov.pred 	%p629, 0;
	@%p316 bra 	$L__BB6_269;
	setp.ge.s32 	%p318, %r417, %r324;
	mov.pred 	%p629, -1;
	@%p318 bra 	$L__BB6_269;
	mul.lo.s32 	%r1254, %r2245, 6;
	mul.wide.s32 	%rd738, %r1254, 4;
	add.s64 	%rd739, %rd4, %rd738;
	ld.global.f32 	%f329, [%rd739+16];
	mul.lo.s32 	%r1255, %r2246, 6;
	mul.wide.s32 	%rd740, %r1255, 4;
	add.s64 	%rd741, %rd4, %rd740;
	ld.global.f32 	%f330, [%rd741+16];
	setp.gt.f32 	%p629, %f329, %f330;
$L__BB6_269:
	selp.b32 	%r2198, %r2245, %r2246, %p629;
	selp.u32 	%r1256, 1, 0, %p629;
	add.s32 	%r423, %r416, %r1256;
	not.pred 	%p319, %p629;
	selp.u32 	%r1257, 1, 0, %p319;
	add.s32 	%r424, %r417, %r1257;
	@%p629 bra 	$L__BB6_271;
	shl.b32 	%r1258, %r424, 2;
	mov.u32 	%r1259, _ZZN3cub18CUB_300001_SM_10006detail10merge_sort30DeviceMergeSortBlockSortKernelINS2_10policy_hubIN6thrust24THRUST_300001_SM_1000_NS10device_ptrIiEEE9Policy600ES8_PNS0_8NullTypeES8_SC_j20ConfidenceComparatoriSB_EEvbT0_T1_T2_T3_T4_PT6_PT7_T5_NS1_7vsmem_tEE19static_temp_storage;
	add.s32 	%r1260, %r1259, %r1258;
	ld.shared.u32 	%r2246, [%r1260];
	bra.uni 	$L__BB6_272;
$L__BB6_271:
	shl.b32 	%r1261, %r423, 2;
	mov.u32 	%r1262, _ZZN3cub18CUB_300001_SM_10006detail10merge_sort30DeviceMergeSortBlockSortKernelINS2_10policy_hubIN6thrust24THRUST_300001_SM_1000_NS10device_ptrIiEEE9Policy600ES8_PNS0_8NullTypeES8_SC_j20ConfidenceComparatoriSB_EEvbT0_T1_T2_T3_T4_PT6_PT7_T5_NS1_7vsmem_tEE19static_temp_storage;
	add.s32 	%r1263, %r1262, %r1261;
	ld.shared.u32 	%r2245, [%r1263];
$L__BB6_272:
	setp.ge.s32 	%p321, %r423, %r325;
	mov.pred 	%p630, 0;
	@%p321 bra 	$L__BB6_275;
	setp.ge.s32 	%p323, %r424, %r324;
	mov.pred 	%p630, -1;
	@%p323 bra 	$L__BB6_275;
	mul.lo.s32 	%r1264, %r2245, 6;
	mul.wide.s32 	%rd742, %r1264, 4;
	add.s64 	%rd743, %rd4, %rd742;
	ld.global.f32 	%f331, [%rd743+16];
	mul.lo.s32 	%r1265, %r2246, 6;
	mul.wide.s32 	%rd744, %r1265, 4;
	add.s64 	%rd745, %rd4, %rd744;
	ld.global.f32 	%f332, [%rd745+16];
	setp.gt.f32 	%p630, %f331, %f332;
$L__BB6_275:
	selp.b32 	%r2200, %r2245, %r2246, %p630;
	selp.u32 	%r1266, 1, 0, %p630;
	add.s32 	%r430, %r423, %r1266;
	not.pred 	%p324, %p630;
	selp.u32 	%r1267, 1, 0, %p324;
	add.s32 	%r431, %r424, %r1267;
	@%p630 bra 	$L__BB6_277;
	shl.b32 	%r1268, %r431, 2;
	mov.u32 	%r1269, _ZZN3cub18CUB_300001_SM_10006detail10merge_sort30DeviceMergeSortBlockSortKernelINS2_10policy_hubIN6thrust24THRUST_300001_SM_1000_NS10device_ptrIiEEE9Policy600ES8_PNS0_8NullTypeES8_SC_j20ConfidenceComparatoriSB_EEvbT0_T1_T2_T3_T4_PT6_PT7_T5_NS1_7vsmem_tEE19static_temp_storage;
	add.s32 	%r1270, %r1269, %r1268;
	ld.shared.u32 	%r2246, [%r1270];
	bra.uni 	$L__BB6_278;
$L__BB6_277:
	shl.b32 	%r1271, %r430, 2;
	mov.u32 	%r1272, _ZZN3cub18CUB_300001_SM_10006detail10merge_sort30DeviceMergeSortBlockSortKernelINS2_10policy_hubIN6thrust24THRUST_300001_SM_1000_NS10device_ptrIiEEE9Policy600ES8_PNS0_8NullTypeES8_SC_j20ConfidenceComparatoriSB_EEvbT0_T1_T2_T3_T4_PT6_PT7_T5_NS1_7vsmem_tEE19static_temp_storage;
	add.s32 	%r1273, %r1272, %r1271;
	ld.shared.u32 	%r2245, [%r1273];
$L__BB6_278:
	setp.ge.s32 	%p326, %r430, %r325;
	mov.pred 	%p631, 0;
	@%p326 bra 	$L__BB6_281;
	setp.ge.s32 	%p328, %r431, %r324;
	mov.pred 	%p631, -1;
	@%p328 bra 	$L__BB6_281;
	mul.lo.s32 	%r1274, %r2245, 6;
	mul.wide.s32 	%rd746, %r1274, 4;
	add.s64 	%rd747, %rd4, %rd746;
	ld.global.f32 	%f333, [%rd747+16];
	mul.lo.s32 	%r1275, %r2246, 6;
	mul.wide.s32 	%rd748, %r1275, 4;
	add.s64 	%rd749, %rd4, %rd748;
	ld.global.f32 	%f334, [%rd749+16];
	setp.gt.f32 	%p631, %f333, %f334;
$L__BB6_281:
	selp.b32 	%r2202, %r2245, %r2246, %p631;
	selp.u32 	%r1276, 1, 0, %p631;
	add.s32 	%r437, %r430, %r1276;
	not.pred 	%p329, %p631;
	selp.u32 	%r1277, 1, 0, %p329;
	add.s32 	%r438, %r431, %r1277;
	@%p631 bra 	$L__BB6_283;
	shl.b32 	%r1278, %r438, 2;
	mov.u32 	%r1279, _ZZN3cub18CUB_300001_SM_10006detail10merge_sort30DeviceMergeSortBlockSortKernelINS2_10policy_hubIN6thrust24THRUST_300001_SM_1000_NS10device_ptrIiEEE9Policy600ES8_PNS0_8NullTypeES8_SC_j20ConfidenceComparatoriSB_EEvbT0_T1_T2_T3_T4_PT6_PT7_T5_NS1_7vsmem_tEE19static_temp_storage;
	add.s32 	%r1280, %r1279, %r1278;
	ld.shared.u32 	%r2246, [%r1280];
	bra.uni 	$L__BB6_284;
$L__BB6_283:
	shl.b32 	%r1281, %r437, 2;
	mov.u32 	%r1282, _ZZN3cub18CUB_300001_SM_10006detail10merge_sort30DeviceMergeSortBlockSortKernelINS2_10policy_hubIN6thrust24THRUST_300001_SM_1000_NS10device_ptrIiEEE9Policy600ES8_PNS0_8NullTypeES8_SC_j20ConfidenceComparatoriSB_EEvbT0_T1_T2_T3_T4_PT6_PT7_T5_NS1_7vsmem_tEE19static_temp_storage;
	add.s32 	%r1283, %r1282, %r1281;
	ld.shared.u32 	%r2245, [%r1283];
$L__BB6_284:
	setp.ge.s32 	%p331, %r437, %r325;
	mov.pred 	%p632, 0;
	@%p331 bra 	$L__BB6_287;
	setp.ge.s32 	%p333, %r438, %r324;
	mov.pred 	%p632, -1;
	@%p333 bra 	$L__BB6_287;
	mul.lo.s32 	%r1284, %r2245, 6;
	mul.wide.s32 	%rd750, %r1284, 4;
	add.s64 	%rd751, %rd4, %rd750;
	ld.global.f32 	%f335, [%rd751+16];
	mul.lo.s32 	%r1285, %r2246, 6;
	mul.wide.s32 	%rd752, %r1285, 4;
	add.s64 	%rd753, %rd4, %rd752;
	ld.global.f32 	%f336, [%rd753+16];
	setp.gt.f32 	%p632, %f335, %f336;
$L__BB6_287:
	selp.b32 	%r2204, %r2245, %r2246, %p632;
	selp.u32 	%r1286, 1, 0, %p632;
	add.s32 	%r444, %r437, %r1286;
	not.pred 	%p334, %p632;
	selp.u32 	%r1287, 1, 0, %p334;
	add.s32 	%r445, %r438, %r1287;
	@%p632 bra 	$L__BB6_289;
	shl.b32 	%r1288, %r445, 2;
	mov.u32 	%r1289, _ZZN3cub18CUB_300001_SM_10006detail10merge_sort30DeviceMergeSortBlockSortKernelINS2_10policy_hubIN6thrust24THRUST_300001_SM_1000_NS10device_ptrIiEEE9Policy600ES8_PNS0_8NullTypeES8_SC_j20ConfidenceComparatoriSB_EEvbT0_T1_T2_T3_T4_PT6_PT7_T5_NS1_7vsmem_tEE19static_temp_storage;
	add.s32 	%r1290, %r1289, %r1288;
	ld.shared.u32 	%r2246, [%r1290];
	bra.uni 	$L__BB6_290;
$L__BB6_289:
	shl.b32 	%r1291, %r444, 2;
	mov.u32 	%r1292, _ZZN3cub18CUB_300001_SM_10006detail10merge_sort30DeviceMergeSortBlockSortKernelINS2_10policy_hubIN6thrust24THRUST_300001_SM_1000_NS10device_ptrIiEEE9Policy600ES8_PNS0_8NullTypeES8_SC_j20ConfidenceComparatoriSB_EEvbT0_T1_T2_T3_T4_PT6_PT7_T5_NS1_7vsmem_tEE19static_temp_storage;
	add.s32 	%r1293, %r1292, %r1291;
	ld.shared.u32 	%r2245, [%r1293];
$L__BB6_290:
	setp.ge.s32 	%p335, %r444, %r325;
	mov.u32 	%r2276, %r2246;
	@%p335 bra 	$L__BB6_293;
	setp.ge.s32 	%p336, %r445, %r324;
	mov.u32 	%r2276, %r2245;
	@%p336 bra 	$L__BB6_293;
	mul.lo.s32 	%r1294, %r2245, 6;
	mul.wide.s32 	%rd754, %r1294, 4;
	add.s64 	%rd755, %rd4, %rd754;
	ld.global.f32 	%f337, [%rd755+16];
	mul.lo.s32 	%r1295, %r2246, 6;
	mul.wide.s32 	%rd756, %r1295, 4;
	add.s64 	%rd757, %rd4, %rd756;
	ld.global.f32 	%f338, [%rd757+16];
	setp.gt.f32 	%p337, %f337, %f338;
	selp.b32 	%r2276, %r2245, %r2246, %p337;
$L__BB6_293:
	shl.b32 	%r2240, %r321, 1;
	setp.lt.u32 	%p338, %r321, 129;
	@%p338 bra 	$L__BB6_191;
	ld.param.s8 	%rs2, [_ZN3cub18CUB_300001_SM_10006detail10merge_sort30DeviceMergeSortBlockSortKernelINS2_10policy_hubIN6thrust24THRUST_300001_SM_1000_NS10device_ptrIiEEE9Policy600ES8_PNS0_8NullTypeES8_SC_j20ConfidenceComparatoriSB_EEvbT0_T1_T2_T3_T4_PT6_PT7_T5_NS1_7vsmem_tE_param_0];
	add.s32 	%r453, %r177, 320;
	add.s32 	%r454, %r177, 352;
	add.s32 	%r455, %r177, 384;
	add.s32 	%r456, %r177, 448;
	add.s32 	%r457, %r177, 416;
	add.s32 	%r458, %r177, 64;
	add.s32 	%r459, %r177, 96;
	add.s32 	%r460, %r177, 32;
	add.s32 	%r461, %r177, 128;
	bar.sync 	0;
	setp.eq.s16 	%p339, %rs2, 0;
	@%p339 bra 	$L__BB6_331;
	st.shared.u32 	[%r220], %r2239;
	st.shared.u32 	[%r220+4], %r2221;
	st.shared.u32 	[%r220+8], %r2178;
	st.shared.u32 	[%r220+12], %r2180;
	st.shared.u32 	[%r220+16], %r2182;
	st.shared.u32 	[%r220+20], %r2184;
	st.shared.u32 	[%r220+24], %r2186;
	st.shared.u32 	[%r220+28], %r2188;
	st.shared.u32 	[%r220+32], %r2190;
	st.shared.u32 	[%r220+36], %r2192;
	st.shared.u32 	[%r220+40], %r2194;
	st.shared.u32 	[%r220+44], %r2196;
	st.shared.u32 	[%r220+48], %r2198;
	st.shared.u32 	[%r220+52], %r2200;
	st.shared.u32 	[%r220+56], %r2202;
	st.shared.u32 	[%r220+60], %r2204;
	st.shared.u32 	[%r220+64], %r2276;
	bar.warp.sync 	-1;
	ld.shared.u32 	%r462, [%r219];
	ld.shared.u32 	%r463, [%r219+128];
	ld.shared.u32 	%r464, [%r219+256];
	ld.shared.u32 	%r465, [%r219+384];
	ld.shared.u32 	%r466, [%r219+512];
	ld.shared.u32 	%r467, [%r219+640];
	ld.shared.u32 	%r468, [%r219+768];
	ld.shared.u32 	%r469, [%r219+896];
	ld.shared.u32 	%r470, [%r219+1024];
	ld.shared.u32 	%r471, [%r219+1152];
	ld.shared.u32 	%r472, [%r219+1280];
	ld.shared.u32 	%r473, [%r219+1408];
	ld.shared.u32 	%r474, [%r219+1536];
	ld.shared.u32 	%r475, [%r219+1664];
	ld.shared.u32 	%r476, [%r219+1792];
	ld.shared.u32 	%r477, [%r219+1920];
	ld.shared.u32 	%r478, [%r219+2048];
	setp.eq.s32 	%p340, %r175, 0;
	@%p340 bra 	$L__BB6_296;
	bra.uni 	$L__BB6_297;
$L__BB6_296:
	st.volatile.shared.u32 	[_ZZN3cub18CUB_300001_SM_10006detail10merge_sort30DeviceMergeSortBlockSortKernelINS2_10policy_hubIN6thrust24THRUST_300001_SM_1000_NS10device_ptrIiEEE9Policy600ES8_PNS0_8NullTypeES8_SC_j20ConfidenceComparatoriSB_EEvbT0_T1_T2_T3_T4_PT6_PT7_T5_NS1_7vsmem_tEE19static_temp_storage+17408], %r174;
$L__BB6_297:
	bar.sync 	0;
	ld.volatile.shared.u32 	%r496, [_ZZN3cub18CUB_300001_SM_10006detail10merge_sort30DeviceMergeSortBlockSortKernelINS2_10policy_hubIN6thrust24THRUST_300001_SM_1000_NS10device_ptrIiEEE9Policy600ES8_PNS0_8NullTypeES8_SC_j20ConfidenceComparatoriSB_EEvbT0_T1_T2_T3_T4_PT6_PT7_T5_NS1_7vsmem_tEE19static_temp_storage+17408];
	mov.u32 	%r1296, %tid.x;
	and.b32  	%r1297, %r1296, 992;
	mul.lo.s32 	%r1298, %r1297, 17;
	cvt.u64.u32 	%rd758, %r1298;
	and.b32  	%r1299, %r1296, 31;
	add.s32 	%r1300, %r1299, %r1;
	cvt.u64.u32 	%rd759, %r1300;
	add.s64 	%rd760, %rd759, %rd758;
	setp.ge.s32 	%p341, %r177, %r496;
	shl.b64 	%rd761, %rd760, 2;
	add.s64 	%rd7, %rd3, %rd761;
	@%p341 bra 	$L__BB6_299;
	st.global.u32 	[%rd7], %r462;
$L__BB6_299:
	setp.ge.s32 	%p342, %r460, %r496;
	@%p342 bra 	$L__BB6_301;
	st.global.u32 	[%rd7+128], %r463;
$L__BB6_301:
	setp.ge.s32 	%p343, %r458, %r496;
	@%p343 bra 	$L__BB6_303;
	st.global.u32 	[%rd7+256], %r464;
$L__BB6_303:
	setp.ge.s32 	%p344, %r459, %r496;
	@%p344 bra 	$L__BB6_305;
	st.global.u32 	[%rd7+384], %r465;
$L__BB6_305:
	setp.ge.s32 	%p345, %r461, %r496;
	@%p345 bra 	$L__BB6_307;
	st.global.u32 	[%rd7+512], %r466;
$L__BB6_307:
	setp.ge.s32 	%p346, %r188, %r496;
	@%p346 bra 	$L__BB6_309;
	st.global.u32 	[%rd7+640], %r467;
$L__BB6_309:
	setp.ge.s32 	%p347, %r191, %r496;
	@%p347 bra 	$L__BB6_311;
	st.global.u32 	[%rd7+768], %r468;
$L__BB6_311:
	setp.ge.s32 	%p348, %r194, %r496;
	@%p348 bra 	$L__BB6_313;
	st.global.u32 	[%rd7+896], %r469;
$L__BB6_313:
	setp.ge.s32 	%p349, %r197, %r496;
	@%p349 bra 	$L__BB6_315;
	st.global.u32 	[%rd7+1024], %r470;
$L__BB6_315:
	setp.ge.s32 	%p350, %r200, %r496;
	@%p350 bra 	$L__BB6_317;
	st.global.u32 	[%rd7+1152], %r471;
$L__BB6_317:
	setp.ge.s32 	%p351, %r453, %r496;
	@%p351 bra 	$L__BB6_319;
	st.global.u32 	[%rd7+1280], %r472;
$L__BB6_319:
	setp.ge.s32 	%p352, %r454, %r496;
	@%p352 bra 	$L__BB6_321;
	st.global.u32 	[%rd7+1408], %r473;
$L__BB6_321:
	setp.ge.s32 	%p353, %r455, %r496;
	@%p353 bra 	$L__BB6_323;
	st.global.u32 	[%rd7+1536], %r474;
$L__BB6_323:
	setp.ge.s32 	%p354, %r457, %r496;
	@%p354 bra 	$L__BB6_325;
	st.global.u32 	[%rd7+1664], %r475;
$L__BB6_325:
	setp.ge.s32 	%p355, %r456, %r496;
	@%p355 bra 	$L__BB6_327;
	st.global.u32 	[%rd7+1792], %r476;
$L__BB6_327:
	setp.ge.s32 	%p356, %r213, %r496;
	@%p356 bra 	$L__BB6_329;
	st.global.u32 	[%rd7+1920], %r477;
$L__BB6_329:
	setp.ge.s32 	%p357, %r216, %r496;
	@%p357 bra 	$L__BB6_367;
	st.global.u32 	[%rd7+2048], %r478;
	bra.uni 	$L__BB6_367;
$L__BB6_331:
	st.shared.u32 	[%r220], %r2239;
	st.shared.u32 	[%r220+4], %r2221;
	st.shared.u32 	[%r220+8], %r2178;
	st.shared.u32 	[%r220+12], %r2180;
	st.shared.u32 	[%r220+16], %r2182;
	st.shared.u32 	[%r220+20], %r2184;
	st.shared.u32 	[%r220+24], %r2186;
	st.shared.u32 	[%r220+28], %r2188;
	st.shared.u32 	[%r220+32], %r2190;
	st.shared.u32 	[%r220+36], %r2192;
	st.shared.u32 	[%r220+40], %r2194;
	st.shared.u32 	[%r220+44], %r2196;
	st.shared.u32 	[%r220+48], %r2198;
	st.shared.u32 	[%r220+52], %r2200;
	st.shared.u32 	[%r220+56], %r2202;
	st.shared.u32 	[%r220+60], %r2204;
	st.shared.u32 	[%r220+64], %r2276;
	bar.warp.sync 	-1;
	ld.shared.u32 	%r479, [%r219];
	ld.shared.u32 	%r480, [%r219+128];
	ld.shared.u32 	%r481, [%r219+256];
	ld.shared.u32 	%r482, [%r219+384];
	ld.shared.u32 	%r483, [%r219+512];
	ld.shared.u32 	%r484, [%r219+640];
	ld.shared.u32 	%r485, [%r219+768];
	ld.shared.u32 	%r486, [%r219+896];
	ld.shared.u32 	%r487, [%r219+1024];
	ld.shared.u32 	%r488, [%r219+1152];
	ld.shared.u32 	%r489, [%r219+1280];
	ld.shared.u32 	%r490, [%r219+1408];
	ld.shared.u32 	%r491, [%r219+1536];
	ld.shared.u32 	%r492, [%r219+1664];
	ld.shared.u32 	%r493, [%r219+1792];
	ld.shared.u32 	%r494, [%r219+1920];
	ld.shared.u32 	%r495, [%r219+2048];
	setp.eq.s32 	%p358, %r175, 0;
	@%p358 bra 	$L__BB6_332;
	bra.uni 	$L__BB6_333;
$L__BB6_332:
	st.volatile.shared.u32 	[_ZZN3cub18CUB_300001_SM_10006detail10merge_sort30DeviceMergeSortBlockSortKernelINS2_10policy_hubIN6thrust24THRUST_300001_SM_1000_NS10device_ptrIiEEE9Policy600ES8_PNS0_8NullTypeES8_SC_j20ConfidenceComparatoriSB_EEvbT0_T1_T2_T3_T4_PT6_PT7_T5_NS1_7vsmem_tEE19static_temp_storage+17408], %r174;
$L__BB6_333:
	bar.sync 	0;
	ld.volatile.shared.u32 	%r497, [_ZZN3cub18CUB_300001_SM_10006detail10merge_sort30DeviceMergeSortBlockSortKernelINS2_10policy_hubIN6thrust24THRUST_300001_SM_1000_NS10device_ptrIiEEE9Policy600ES8_PNS0_8NullTypeES8_SC_j20ConfidenceComparatoriSB_EEvbT0_T1_T2_T3_T4_PT6_PT7_T5_NS1_7vsmem_tEE19static_temp_storage+17408];
	setp.ge.s32 	%p359, %r177, %r497;
	@%p359 bra 	$L__BB6_335;
	cvt.u64.u32 	%rd762, %r177;
	add.s64 	%rd763, %rd762, %rd6;
	shl.b64 	%rd764, %rd763, 2;
	add.s64 	%rd765, %rd1, %rd764;
	st.global.u32 	[%rd765], %r479;
$L__BB6_335:
	setp.ge.s32 	%p360, %r460, %r497;
	@%p360 bra 	$L__BB6_337;
	cvt.u64.u32 	%rd766, %r177;
	add.s64 	%rd767, %rd766, %rd6;
	shl.b64 	%rd768, %rd767, 2;
	add.s64 	%rd769, %rd1, %rd768;
	st.global.u32 	[%rd769+128], %r480;
$L__BB6_337:
	setp.ge.s32 	%p361, %r458, %r497;
	@%p361 bra 	$L__BB6_339;
	cvt.u64.u32 	%rd770, %r177;
	add.s64 	%rd771, %rd770, %rd6;
	shl.b64 	%rd772, %rd771, 2;
	add.s64 	%rd773, %rd1, %rd772;
	st.global.u32 	[%rd773+256], %r481;
$L__BB6_339:
	setp.ge.s32 	%p362, %r459, %r497;
	@%p362 bra 	$L__BB6_341;
	cvt.u64.u32 	%rd774, %r177;
	add.s64 	%rd775, %rd774, %rd6;
	shl.b64 	%rd776, %rd775, 2;
	add.s64 	%rd777, %rd1, %rd776;
	st.global.u32 	[%rd777+384], %r482;
$L__BB6_341:
	setp.ge.s32 	%p363, %r461, %r497;
	@%p363 bra 	$L__BB6_343;
	cvt.u64.u32 	%rd778, %r177;
	add.s64 	%rd779, %rd778, %rd6;
	shl.b64 	%rd780, %rd779, 2;
	add.s64 	%rd781, %rd1, %rd780;
	st.global.u32 	[%rd781+512], %r483;
$L__BB6_343:
	setp.ge.s32 	%p364, %r188, %r497;
	@%p364 bra 	$L__BB6_345;
	cvt.u64.u32 	%rd782, %r177;
	add.s64 	%rd783, %rd782, %rd6;
	shl.b64 	%rd784, %rd783, 2;
	add.s64 	%rd785, %rd1, %rd784;
	st.global.u32 	[%rd785+640], %r484;
$L__BB6_345:
	setp.ge.s32 	%p365, %r191, %r497;
	@%p365 bra 	$L__BB6_347;
	cvt.u64.u32 	%rd786, %r177;
	add.s64 	%rd787, %rd786, %rd6;
	shl.b64 	%rd788, %rd787, 2;
	add.s64 	%rd789, %rd1, %rd788;
	st.global.u32 	[%rd789+768], %r485;
$L__BB6_347:
	setp.ge.s32 	%p366, %r194, %r497;
	@%p366 bra 	$L__BB6_349;
	cvt.u64.u32 	%rd790, %r177;
	add.s64 	%rd791, %rd790, %rd6;
	shl.b64 	%rd792, %rd791, 2;
	add.s64 	%rd793, %rd1, %rd792;
	st.global.u32 	[%rd793+896], %r486;
$L__BB6_349:
	setp.ge.s32 	%p367, %r197, %r497;
	@%p367 bra 	$L__BB6_351;
	cvt.u64.u32 	%rd794, %r177;
	add.s64 	%rd795, %rd794, %rd6;
	shl.b64 	%rd796, %rd795, 2;
	add.s64 	%rd797, %rd1, %rd796;
	st.global.u32 	[%rd797+1024], %r487;
$L__BB6_351:
	setp.ge.s32 	%p368, %r200, %r497;
	@%p368 bra 	$L__BB6_353;
	cvt.u64.u32 	%rd798, %r177;
	add.s64 	%rd799, %rd798, %rd6;
	shl.b64 	%rd800, %rd799, 2;
	add.s64 	%rd801, %rd1, %rd800;
	st.global.u32 	[%rd801+1152], %r488;
$L__BB6_353:
	setp.ge.s32 	%p369, %r453, %r497;
	@%p369 bra 	$L__BB6_355;
	cvt.u64.u32 	%rd802, %r177;
	add.s64 	%rd803, %rd802, %rd6;
	shl.b64 	%rd804, %rd803, 2;
	add.s64 	%rd805, %rd1, %rd804;
	st.global.u32 	[%rd805+1280], %r489;
$L__BB6_355:
	setp.ge.s32 	%p370, %r454, %r497;
	@%p370 bra 	$L__BB6_357;
	cvt.u64.u32 	%rd806, %r177;
	add.s64 	%rd807, %rd806, %rd6;
	shl.b64 	%rd808, %rd807, 2;
	add.s64 	%rd809, %rd1, %rd808;
	st.global.u32 	[%rd809+1408], %r490;
$L__BB6_357:
	setp.ge.s32 	%p371, %r455, %r497;
	@%p371 bra 	$L__BB6_359;
	cvt.u64.u32 	%rd810, %r177;
	add.s64 	%rd811, %rd810, %rd6;
	shl.b64 	%rd812, %rd811, 2;
	add.s64 	%rd813, %rd1, %rd812;
	st.global.u32 	[%rd813+1536], %r491;
$L__BB6_359:
	setp.ge.s32 	%p372, %r457, %r497;
	@%p372 bra 	$L__BB6_361;
	cvt.u64.u32 	%rd814, %r177;
	add.s64 	%rd815, %rd814, %rd6;
	shl.b64 	%rd816, %rd815, 2;
	add.s64 	%rd817, %rd1, %rd816;
	st.global.u32 	[%rd817+1664], %r492;
$L__BB6_361:
	setp.ge.s32 	%p373, %r456, %r497;
	@%p373 bra 	$L__BB6_363;
	cvt.u64.u32 	%rd818, %r177;
	add.s64 	%rd819, %rd818, %rd6;
	shl.b64 	%rd820, %rd819, 2;
	add.s64 	%rd821, %rd1, %rd820;
	st.global.u32 	[%rd821+1792], %r493;
$L__BB6_363:
	setp.ge.s32 	%p374, %r213, %r497;
	@%p374 bra 	$L__BB6_365;
	cvt.u64.u32 	%rd822, %r177;
	add.s64 	%rd823, %rd822, %rd6;
	shl.b64 	%rd824, %rd823, 2;
	add.s64 	%rd825, %rd1, %rd824;
	st.global.u32 	[%rd825+1920], %r494;
$L__BB6_365:
	setp.ge.s32 	%p375, %r216, %r497;
	@%p375 bra 	$L__BB6_367;
	cvt.u64.u32 	%rd826, %r177;
	add.s64 	%rd827, %rd826, %rd6;
	shl.b64 	%rd828, %rd827, 2;
	add.s64 	%rd829, %rd1, %rd828;
	st.global.u32 	[%rd829+2048], %r495;
$L__BB6_367:
	ret;

}
	// .globl	_ZN3cub18CUB_300001_SM_10006detail10merge_sort30DeviceMergeSortPartitionKernelIN6thrust24THRUST_300001_SM_1000_NS10device_ptrIiEEj20ConfidenceComparatoriEEvbT_PT2_T0_SC_PSC_T1_SC_i
.visible .entry _ZN3cub18CUB_300001_SM_10006detail10merge_sort30DeviceMergeSortPartitionKernelIN6thrust24THRUST_300001_SM_1000_NS10device_ptrIiEEj20ConfidenceComparatoriEEvbT_PT2_T0_SC_PSC_T1_SC_i(
	.param .u8 _ZN3cub18CUB_300001_SM_10006detail10merge_sort30DeviceMergeSortPartitionKernelIN6thrust24THRUST_300001_SM_1000_NS10device_ptrIiEEj20ConfidenceComparatoriEEvbT_PT2_T0_SC_PSC_T1_SC_i_param_0,
	.param .align 8 .b8 _ZN3cub18CUB_300001_SM_10006detail10merge_sort30DeviceMergeSortPartitionKernelIN6thrust24THRUST_300001_SM_1000_NS10device_ptrIiEEj20ConfidenceComparatoriEEvbT_PT2_T0_SC_PSC_T1_SC_i_param_1[8],
	.param .u64 .ptr .align 1 _ZN3cub18CUB_300001_SM_10006detail10merge_sort30DeviceMergeSortPartitionKernelIN6thrust24THRUST_300001_SM_1000_NS10device_ptrIiEEj20ConfidenceComparatoriEEvbT_PT2_T0_SC_PSC_T1_SC_i_param_2,
	.param .u32 _ZN3cub18CUB_300001_SM_10006detail10merge_sort30DeviceMergeSortPartitionKernelIN6thrust24THRUST_300001_SM_1000_NS10device_ptrIiEEj20ConfidenceComparatoriEEvbT_PT2_T0_SC_PSC_T1_SC_i_param_3,
	.param .u32 _ZN3cub18CUB_300001_SM_10006detail10merge_sort30DeviceMergeSortPartitionKernelIN6thrust24THRUST_300001_SM_1000_NS10device_ptrIiEEj20ConfidenceComparatoriEEvbT_PT2_T0_SC_PSC_T1_SC_i_param_4,
	.param .u64 .ptr .align 1 _ZN3cub18CUB_300001_SM_10006detail10merge_sort30DeviceMergeSortPartitionKernelIN6thrust24THRUST_300001_SM_1000_NS10device_ptrIiEEj20ConfidenceComparatoriEEvbT_PT2_T0_SC_PSC_T1_SC_i_param_5,
	.param .align 8 .b8 _ZN3cub18CUB_300001_SM_10006detail10merge_sort30DeviceMergeSortPartitionKernelIN6thrust24THRUST_300001_SM_1000_NS10device_ptrIiEEj20ConfidenceComparatoriEEvbT_PT2_T0_SC_PSC_T1_SC_i_param_6[8],
	.param .u32 _ZN3cub18CUB_300001_SM_10006detail10merge_sort30DeviceMergeSortPartitionKernelIN6thrust24THRUST_300001_SM_1000_NS10device_ptrIiEEj20ConfidenceComparatoriEEvbT_PT2_T0_SC_PSC_T1_SC_i_param_7,
	.param .u32 _ZN3cub18CUB_300001_SM_10006detail10merge_sort30DeviceMergeSortPartitionKernelIN6thrust24THRUST_300001_SM_1000_NS10device_ptrIiEEj20ConfidenceComparatoriEEvbT_PT2_T0_SC_PSC_T1_SC_i_param_8
)
{
	.reg .pred 	%p<10>;
	.reg .b16 	%rs<2>;
	.reg .b32 	%r<74>;
	.reg .b32 	%f<5>;
	.reg .b64 	%rd<42>;

	ld.param.u64 	%rd12, [_ZN3cub18CUB_300001_SM_10006detail10merge_sort30DeviceMergeSortPartitionKernelIN6thrust24THRUST_300001_SM_1000_NS10device_ptrIiEEj20ConfidenceComparatoriEEvbT_PT2_T0_SC_PSC_T1_SC_i_param_6];
	ld.param.u64 	%rd10, [_ZN3cub18CUB_300001_SM_10006detail10merge_sort30DeviceMergeSortPartitionKernelIN6thrust24THRUST_300001_SM_1000_NS10device_ptrIiEEj20ConfidenceComparatoriEEvbT_PT2_T0_SC_PSC_T1_SC_i_param_1];
	ld.param.s8 	%rs1, [_ZN3cub18CUB_300001_SM_10006detail10merge_sort30DeviceMergeSortPartitionKernelIN6thrust24THRUST_300001_SM_1000_NS10device_ptrIiEEj20ConfidenceComparatoriEEvbT_PT2_T0_SC_PSC_T1_SC_i_param_0];
	ld.param.u64 	%rd11, [_ZN3cub18CUB_300001_SM_10006detail10merge_sort30DeviceMergeSortPartitionKernelIN6thrust24THRUST_300001_SM_1000_NS10device_ptrIiEEj20ConfidenceComparatoriEEvbT_PT2_T0_SC_PSC_T1_SC_i_param_2];
	ld.param.u32 	%r20, [_ZN3cub18CUB_300001_SM_10006detail10merge_sort30DeviceMergeSortPartitionKernelIN6thrust24THRUST_300001_SM_1000_NS10device_ptrIiEEj20ConfidenceComparatoriEEvbT_PT2_T0_SC_PSC_T1_SC_i_param_3];
	ld.param.u32 	%r21, [_ZN3cub18CUB_300001_SM_10006detail10merge_sort30DeviceMergeSortPartitionKernelIN6thrust24THRUST_300001_SM_1000_NS10device_ptrIiEEj20ConfidenceComparatoriEEvbT_PT2_T0_SC_PSC_T1_SC_i_param_4];
	ld.param.u64 	%rd13, [_ZN3cub18CUB_300001_SM_10006detail10merge_sort30DeviceMergeSortPartitionKernelIN6thrust24THRUST_300001_SM_1000_NS10device_ptrIiEEj20ConfidenceComparatoriEEvbT_PT2_T0_SC_PSC_T1_SC_i_param_5];
	ld.param.u32 	%r22, [_ZN3cub18CUB_300001_SM_10006detail10merge_sort30DeviceMergeSortPartitionKernelIN6thrust24THRUST_300001_SM_1000_NS10device_ptrIiEEj20ConfidenceComparatoriEEvbT_PT2_T0_SC_PSC_T1_SC_i_param_7];
	ld.param.u32 	%r23, [_ZN3cub18CUB_300001_SM_10006detail10merge_sort30DeviceMergeSortPartitionKernelIN6thrust24THRUST_300001_SM_1000_NS10device_ptrIiEEj20ConfidenceComparatoriEEvbT_PT2_T0_SC_PSC_T1_SC_i_param_8];
	cvta.to.global.u64 	%rd1, %rd13;
	mov.u32 	%r24, %ntid.x;
	mov.u32 	%r25, %ctaid.x;
	mov.u32 	%r26, %tid.x;
	mad.lo.s32 	%r1, %r24, %r25, %r26;
	setp.ge.u32 	%p1, %r1, %r21;
	@%p1 bra 	$L__BB7_11;
	cvta.to.global.u64 	%rd3, %rd12;
	shr.u32 	%r27, %r22, 1;
	add.s32 	%r2, %r22, -1;
	neg.s32 	%r28, %r22;
	and.b32  	%r29, %r1, %r28;
	mul.lo.s32 	%r30, %r23, %r29;
	mul.lo.s32 	%r31, %r23, %r27;
	min.u32 	%r3, %r30, %r20;
	not.b32 	%r32, %r30;
	min.u32 	%r33, %r31, %r32;
	add.s32 	%r34, %r33, %r30;
	min.u32 	%r4, %r34, %r20;
	not.b32 	%r35, %r4;
	min.u32 	%r36, %r31, %r35;
	add.s32 	%r37, %r36, %r4;
	min.u32 	%r5, %r37, %r20;
	// begin inline asm
	griddepcontrol.wait;
	// end inline asm
	add.s32 	%r38, %r1, 1;
	setp.ne.s32 	%p2, %r38, %r21;
	@%p2 bra 	$L__BB7_3;
	mul.wide.u32 	%rd40, %r1, 4;
	add.s64 	%rd41, %rd1, %rd40;
	st.global.u32 	[%rd41], %r4;
	bra.uni 	$L__BB7_11;
$L__BB7_3:
	sub.s32 	%r39, %r5, %r3;
	and.b32  	%r40, %r2, %r1;
	mul.lo.s32 	%r41, %r40, %r23;
	min.u32 	%r6, %r41, %r39;
	setp.eq.s16 	%p3, %rs1, 0;
	@%p3 bra 	$L__BB7_7;
	sub.s32 	%r42, %r4, %r3;
	sub.s32 	%r43, %r5, %r4;
	max.u32 	%r44, %r6, %r43;
	sub.s32 	%r73, %r44, %r43;
	min.u32 	%r69, %r42, %r6;
	setp.ge.u32 	%p4, %r73, %r69;
	@%p4 bra 	$L__BB7_10;
	cvta.to.global.u64 	%rd4, %rd10;
	cvt.u64.u32 	%rd5, %r4;
	cvt.u64.u32 	%rd6, %r3;
$L__BB7_6:
	sub.s32 	%r45, %r69, %r73;
	shr.u32 	%r46, %r45, 1;
	add.s32 	%r47, %r46, %r73;
	cvt.u64.u32 	%rd14, %r47;
	add.s64 	%rd15, %rd14, %rd6;
	shl.b64 	%rd16, %rd15, 2;
	add.s64 	%rd17, %rd4, %rd16;
	ld.global.u32 	%r48, [%rd17];
	not.b32 	%r49, %r47;
	add.s32 	%r50, %r6, %r49;
	cvt.u64.u32 	%rd18, %r50;
	add.s64 	%rd19, %rd18, %rd5;
	shl.b64 	%rd20, %rd19, 2;
	add.s64 	%rd21, %rd4, %rd20;
	ld.global.u32 	%r51, [%rd21];
	mul.lo.s32 	%r52, %r51, 6;
	mul.wide.s32 	%rd22, %r52, 4;
	add.s64 	%rd23, %rd3, %rd22;
	ld.global.f32 	%f1, [%rd23+16];
	mul.lo.s32 	%r53, %r48, 6;
	mul.wide.s32 	%rd24, %r53, 4;
	add.s64 	%rd25, %rd3, %rd24;
	ld.global.f32 	%f2, [%rd25+16];
	setp.leu.f32 	%p5, %f1, %f2;
	add.s32 	%r54, %r47, 1;
	selp.b32 	%r73, %r54, %r73, %p5;
	selp.b32 	%r69, %r69, %r47, %p5;
	setp.lt.u32 	%p6, %r73, %r69;
	@%p6 bra 	$L__BB7_6;
	bra.uni 	$L__BB7_10;
$L__BB7_7:
	sub.s32 	%r55, %r4, %r3;
	sub.s32 	%r56, %r5, %r4;
	max.u32 	%r57, %r6, %r56;
	sub.s32 	%r73, %r57, %r56;
	min.u32 	%r71, %r55, %r6;
	setp.ge.u32 	%p7, %r73, %r71;
	@%p7 bra 	$L__BB7_10;
	cvta.to.global.u64 	%rd7, %rd11;
	cvt.u64.u32 	%rd8, %r4;
	cvt.u64.u32 	%rd9, %r3;
$L__BB7_9:
	sub.s32 	%r58, %r71, %r73;
	shr.u32 	%r59, %r58, 1;
	add.s32 	%r60, %r59, %r73;
	cvt.u64.u32 	%rd26, %r60;
	add.s64 	%rd27, %rd26, %rd9;
	shl.b64 	%rd28, %rd27, 2;
	add.s64 	%rd29, %rd7, %rd28;
	ld.global.u32 	%r61, [%rd29];
	not.b32 	%r62, %r60;
	add.s32 	%r63, %r6, %r62;
	cvt.u64.u32 	%rd30, %r63;
	add.s64 	%rd31, %rd30, %rd8;
	shl.b64 	%rd32, %rd31, 2;
	add.s64 	%rd33, %rd7, %rd32;
	ld.global.u32 	%r64, [%rd33];
	mul.lo.s32 	%r65, %r64, 6;
	mul.wide.s32 	%rd34, %r65, 4;
	add.s64 	%rd35, %rd3, %rd34;
	ld.global.f32 	%f3, [%rd35+16];
	mul.lo.s32 	%r66, %r61, 6;
	mul.wide.s32 	%rd36, %r66, 4;
	add.s64 	%rd37, %rd3, %rd36;
	ld.global.f32 	%f4, [%rd37+16];
	setp.leu.f32 	%p8, %f3, %f4;
	add.s32 	%r67, %r60, 1;
	selp.b32 	%r73, %r67, %r73, %p8;
	selp.b32 	%r71, %r71, %r60, %p8;
	setp.lt.u32 	%p9, %r73, %r71;
	@%p9 bra 	$L__BB7_9;
$L__BB7_10:
	add.s32 	%r68, %r73, %r3;
	mul.wide.u32 	%rd38, %r1, 4;
	add.s64 	%rd39, %rd1, %rd38;
	st.global.u32 	[%rd39], %r68;
$L__BB7_11:
	ret;

}
	// .globl	_ZN3cub18CUB_300001_SM_10006detail10merge_sort26DeviceMergeSortMergeKernelINS2_10policy_hubIN6thrust24THRUST_300001_SM_1000_NS10device_ptrIiEEE9Policy600ES8_PNS0_8NullTypeES8_SC_j20ConfidenceComparatoriSB_EEvbT2_T3_T4_PT6_PT7_T5_PSG_SG_NS1_7vsmem_tE
.visible .entry _ZN3cub18CUB_300001_SM_10006detail10merge_sort26DeviceMergeSortMergeKernelINS2_10policy_hubIN6thrust24THRUST_300001_SM_1000_NS10device_ptrIiEEE9Policy600ES8_PNS0_8NullTypeES8_SC_j20ConfidenceComparatoriSB_EEvbT2_T3_T4_PT6_PT7_T5_PSG_SG_NS1_7vsmem_tE(
	.param .u8 _ZN3cub18CUB_300001_SM_10006detail10merge_sort26DeviceMergeSortMergeKernelINS2_10policy_hubIN6thrust24THRUST_300001_SM_1000_NS10device_ptrIiEEE9Policy600ES8_PNS0_8NullTypeES8_SC_j20ConfidenceComparatoriSB_EEvbT2_T3_T4_PT6_PT7_T5_PSG_SG_NS1_7vsmem_tE_param_0,
	.param .align 8 .b8 _ZN3cub18CUB_300001_SM_10006detail10merge_sort26DeviceMergeSortMergeKernelINS2_10policy_hubIN6thrust24THRUST_300001_SM_1000_NS10device_ptrIiEEE9Policy600ES8_PNS0_8NullTypeES8_SC_j20ConfidenceComparatoriSB_EEvbT2_T3_T4_PT6_PT7_T5_PSG_SG_NS1_7vsmem_tE_param_1[8],
	.param .u64 .ptr .align 1 _ZN3cub18CUB_300001_SM_10006detail10merge_sort26DeviceMergeSortMergeKernelINS2_10policy_hubIN6thrust24THRUST_300001_SM_1000_NS10device_ptrIiEEE9Policy600ES8_PNS0_8NullTypeES8_SC_j20ConfidenceComparatoriSB_EEvbT2_T3_T4_PT6_PT7_T5_PSG_SG_NS1_7vsmem_tE_param_2,
	.param .u32 _ZN3cub18CUB_300001_SM_10006detail10merge_sort26DeviceMergeSortMergeKernelINS2_10policy_hubIN6thrust24THRUST_300001_SM_1000_NS10device_ptrIiEEE9Policy600ES8_PNS0_8NullTypeES8_SC_j20ConfidenceComparatoriSB_EEvbT2_T3_T4_PT6_PT7_T5_PSG_SG_NS1_7vsmem_tE_param_3,
	.param .u64 .ptr .align 1 _ZN3cub18CUB_300001_SM_10006detail10merge_sort26DeviceMergeSortMergeKernelINS2_10policy_hubIN6thrust24THRUST_300001_SM_1000_NS10device_ptrIiEEE9Policy600ES8_PNS0_8NullTypeES8_SC_j20ConfidenceComparatoriSB_EEvbT2_T3_T4_PT6_PT7_T5_PSG_SG_NS1_7vsmem_tE_param_4,
	.param .u64 .ptr .align 1 _ZN3cub18CUB_300001_SM_10006detail10merge_sort26DeviceMergeSortMergeKernelINS2_10policy_hubIN6thrust24THRUST_300001_SM_1000_NS10device_ptrIiEEE9Policy600ES8_PNS0_8NullTypeES8_SC_j20ConfidenceComparatoriSB_EEvbT2_T3_T4_PT6_PT7_T5_PSG_SG_NS1_7vsmem_tE_param_5,
	.param .align 8 .b8 _ZN3cub18CUB_300001_SM_10006detail10merge_sort26DeviceMergeSortMergeKernelINS2_10policy_hubIN6thrust24THRUST_300001_SM_1000_NS10device_ptrIiEEE9Policy600ES8_PNS0_8NullTypeES8_SC_j20ConfidenceComparatoriSB_EEvbT2_T3_T4_PT6_PT7_T5_PSG_SG_NS1_7vsmem_tE_param_6[8],
	.param .u64 .ptr .align 1 _ZN3cub18CUB_300001_SM_10006detail10merge_sort26DeviceMergeSortMergeKernelINS2_10policy_hubIN6thrust24THRUST_300001_SM_1000_NS10device_ptrIiEEE9Policy600ES8_PNS0_8NullTypeES8_SC_j20ConfidenceComparatoriSB_EEvbT2_T3_T4_PT6_PT7_T5_PSG_SG_NS1_7vsmem_tE_param_7,
	.param .u32 _ZN3cub18CUB_300001_SM_10006detail10merge_sort26DeviceMergeSortMergeKernelINS2_10policy_hubIN6thrust24THRUST_300001_SM_1000_NS10device_ptrIiEEE9Policy600ES8_PNS0_8NullTypeES8_SC_j20ConfidenceComparatoriSB_EEvbT2_T3_T4_PT6_PT7_T5_PSG_SG_NS1_7vsmem_tE_param_8,
	.param .align 8 .b8 _ZN3cub18CUB_300001_SM_10006detail10merge_sort26DeviceMergeSortMergeKernelINS2_10policy_hubIN6thrust24THRUST_300001_SM_1000_NS10device_ptrIiEEE9Policy600ES8_PNS0_8NullTypeES8_SC_j20ConfidenceComparatoriSB_EEvbT2_T3_T4_PT6_PT7_T5_PSG_SG_NS1_7vsmem_tE_param_9[8]
)
.maxntid 256
{
	.reg .pred 	%p<416>;
	.reg .b16 	%rs<6>;
	.reg .b32 	%r<1408>;
	.reg .b32 	%f<73>;
	.reg .b64 	%rd<503>;
	// demoted variable
	.shared .align 16 .b8 _ZZN3cub18CUB_300001_SM_10006detail10merge_sort26DeviceMergeSortMergeKernelINS2_10policy_hubIN6thrust24THRUST_300001_SM_1000_NS10device_ptrIiEEE9Policy600ES8_PNS0_8NullTypeES8_SC_j20ConfidenceComparatoriSB_EEvbT2_T3_T4_PT6_PT7_T5_PSG_SG_NS1_7vsmem_tEE19static_temp_storage[17424];
	ld.param.u64 	%rd14, [_ZN3cub18CUB_300001_SM_10006detail10merge_sort26DeviceMergeSortMergeKernelINS2_10policy_hubIN6thrust24THRUST_300001_SM_1000_NS10device_ptrIiEEE9Policy600ES8_PNS0_8NullTypeES8_SC_j20ConfidenceComparatoriSB_EEvbT2_T3_T4_PT6_PT7_T5_PSG_SG_NS1_7vsmem_tE_param_6];
	ld.param.u64 	%rd15, [_ZN3cub18CUB_300001_SM_10006detail10merge_sort26DeviceMergeSortMergeKernelINS2_10policy_hubIN6thrust24THRUST_300001_SM_1000_NS10device_ptrIiEEE9Policy600ES8_PNS0_8NullTypeES8_SC_j20ConfidenceComparatoriSB_EEvbT2_T3_T4_PT6_PT7_T5_PSG_SG_NS1_7vsmem_tE_param_1];
	ld.param.u32 	%r528, [_ZN3cub18CUB_300001_SM_10006detail10merge_sort26DeviceMergeSortMergeKernelINS2_10policy_hubIN6thrust24THRUST_300001_SM_1000_NS10device_ptrIiEEE9Policy600ES8_PNS0_8NullTypeES8_SC_j20ConfidenceComparatoriSB_EEvbT2_T3_T4_PT6_PT7_T5_PSG_SG_NS1_7vsmem_tE_param_3];
	ld.param.u64 	%rd13, [_ZN3cub18CUB_300001_SM_10006detail10merge_sort26DeviceMergeSortMergeKernelINS2_10policy_hubIN6thrust24THRUST_300001_SM_1000_NS10device_ptrIiEEE9Policy600ES8_PNS0_8NullTypeES8_SC_j20ConfidenceComparatoriSB_EEvbT2_T3_T4_PT6_PT7_T5_PSG_SG_NS1_7vsmem_tE_param_4];
	ld.param.u64 	%rd16, [_ZN3cub18CUB_300001_SM_10006detail10merge_sort26DeviceMergeSortMergeKernelINS2_10policy_hubIN6thrust24THRUST_300001_SM_1000_NS10device_ptrIiEEE9Policy600ES8_PNS0_8NullTypeES8_SC_j20ConfidenceComparatoriSB_EEvbT2_T3_T4_PT6_PT7_T5_PSG_SG_NS1_7vsmem_tE_param_7];
	cvta.to.global.u64 	%rd1, %rd13;
	cvta.to.global.u64 	%rd2, %rd16;
	cvta.to.global.u64 	%rd3, %rd15;
	cvta.to.global.u64 	%rd4, %rd14;
	mov.u32 	%r1, %ctaid.x;
	mov.u32 	%r530, %nctaid.x;
	mov.u32 	%r2, %tid.x;
	add.s32 	%r531, %r530, -1;
	setp.ge.u32 	%p65, %r1, %r531;
	@%p65 bra 	$L__BB8_159;
	ld.param.u32 	%r1252, [_ZN3cub18CUB_300001_SM_10006detail10merge_sort26DeviceMergeSortMergeKernelINS2_10policy_hubIN6thrust24THRUST_300001_SM_1000_NS10device_ptrIiEEE9Policy600ES8_PNS0_8NullTypeES8_SC_j20ConfidenceComparatoriSB_EEvbT2_T3_T4_PT6_PT7_T5_PSG_SG_NS1_7vsmem_tE_param_8];
	ld.param.s8 	%rs4, [_ZN3cub18CUB_300001_SM_10006detail10merge_sort26DeviceMergeSortMergeKernelINS2_10policy_hubIN6thrust24THRUST_300001_SM_1000_NS10device_ptrIiEEE9Policy600ES8_PNS0_8NullTypeES8_SC_j20ConfidenceComparatoriSB_EEvbT2_T3_T4_PT6_PT7_T5_PSG_SG_NS1_7vsmem_tE_param_0];
	mul.wide.u32 	%rd265, %r1, 4;
	add.s64 	%rd266, %rd2, %rd265;
	ld.global.u32 	%r917, [%rd266];
	ld.global.u32 	%r918, [%rd266+4];
	shr.u32 	%r919, %r1252, 1;
	neg.s32 	%r920, %r1252;
	and.b32  	%r921, %r1, %r920;
	mul.lo.s32 	%r3, %r921, 4352;
	mul.lo.s32 	%r4, %r919, 4352;
	sub.s32 	%r922, %r1, %r921;
	mul.lo.s32 	%r923, %r922, 4352;
	sub.s32 	%r5, %r917, %r3;
	sub.s32 	%r924, %r918, %r3;
	sub.s32 	%r925, %r528, %r3;
	max.u32 	%r926, %r925, %r4;
	sub.s32 	%r927, %r926, %r4;
	sub.s32 	%r928, %r923, %r5;
	min.u32 	%r6, %r928, %r927;
	max.u32 	%r929, %r923, -4353;
	not.b32 	%r930, %r929;
	add.s32 	%r931, %r923, %r930;
	sub.s32 	%r932, %r931, %r924;
	or.b32  	%r933, %r1, %r920;
	setp.eq.s32 	%p260, %r933, -1;
	min.u32 	%r934, %r4, %r925;
	selp.b32 	%r935, %r934, %r924, %p260;
	selp.b32 	%r936, %r4, %r932, %p260;
	min.u32 	%r7, %r936, %r927;
	sub.s32 	%r8, %r935, %r5;
	// begin inline asm
	griddepcontrol.wait;
	// end inline asm
	setp.eq.s16 	%p261, %rs4, 0;
	@%p261 bra 	$L__BB8_53;
	cvt.u64.u32 	%rd267, %r3;
	cvt.u64.u32 	%rd268, %r5;
	add.s64 	%rd269, %rd268, %rd267;
	cvt.u64.u32 	%rd270, %r4;
	add.s64 	%rd271, %rd267, %rd270;
	cvt.u64.u32 	%rd272, %r6;
	add.s64 	%rd273, %rd271, %rd272;
	setp.ge.s32 	%p262, %r2, %r8;
	cvt.u64.u32 	%rd274, %r2;
	add.s64 	%rd275, %rd269, %rd274;
	shl.b64 	%rd276, %rd275, 2;
	add.s64 	%rd5, %rd3, %rd276;
	sub.s32 	%r937, %r2, %r8;
	cvt.s64.s32 	%rd277, %r937;
	add.s64 	%rd278, %rd273, %rd277;
	shl.b64 	%rd279, %rd278, 2;
	add.s64 	%rd6, %rd3, %rd279;
	@%p262 bra 	$L__BB8_4;
	ld.global.u32 	%r1286, [%rd5];
	bra.uni 	$L__BB8_5;
$L__BB8_4:
	ld.global.u32 	%r1286, [%rd6];
$L__BB8_5:
	add.s32 	%r938, %r2, 256;
	setp.lt.s32 	%p263, %r938, %r8;
	@%p263 bra 	$L__BB8_7;
	ld.global.u32 	%r1285, [%rd6+1024];
	bra.uni 	$L__BB8_8;
$L__BB8_7:
	ld.global.u32 	%r1285, [%rd5+1024];
$L__BB8_8:
	add.s32 	%r939, %r2, 512;
	setp.lt.s32 	%p264, %r939, %r8;
	@%p264 bra 	$L__BB8_10;
	ld.global.u32 	%r1284, [%rd6+2048];
	bra.uni 	$L__BB8_11;
$L__BB8_10:
	ld.global.u32 	%r1284, [%rd5+2048];
$L__BB8_11:
	add.s32 	%r940, %r2, 768;
	setp.lt.s32 	%p265, %r940, %r8;
	@%p265 bra 	$L__BB8_13;
	ld.global.u32 	%r1283, [%rd6+3072];
	bra.uni 	$L__BB8_14;
$L__BB8_13:
	ld.global.u32 	%r1283, [%rd5+3072];
$L__BB8_14:
	or.b32  	%r941, %r2, 1024;
	setp.lt.s32 	%p266, %r941, %r8;
	@%p266 bra 	$L__BB8_16;
	ld.global.u32 	%r1282, [%rd6+4096];
	bra.uni 	$L__BB8_17;
$L__BB8_16:
	ld.global.u32 	%r1282, [%rd5+4096];
$L__BB8_17:
	add.s32 	%r942, %r2, 1280;
	setp.lt.s32 	%p267, %r942, %r8;
	@%p267 bra 	$L__BB8_19;
	ld.global.u32 	%r1281, [%rd6+5120];
	bra.uni 	$L__BB8_20;
$L__BB8_19:
	ld.global.u32 	%r1281, [%rd5+5120];
$L__BB8_20:
	add.s32 	%r943, %r2, 1536;
	setp.lt.s32 	%p268, %r943, %r8;
	@%p268 bra 	$L__BB8_22;
	ld.global.u32 	%r1280, [%rd6+6144];
	bra.uni 	$L__BB8_23;
$L__BB8_22:
	ld.global.u32 	%r1280, [%rd5+6144];
$L__BB8_23:
	add.s32 	%r944, %r2, 1792;
	setp.lt.s32 	%p269, %r944, %r8;
	@%p269 bra 	$L__BB8_25;
	ld.global.u32 	%r1279, [%rd6+7168];
	bra.uni 	$L__BB8_26;
$L__BB8_25:
	ld.global.u32 	%r1279, [%rd5+7168];
$L__BB8_26:
	or.b32  	%r945, %r2, 2048;
	setp.lt.s32 	%p270, %r945, %r8;
	@%p270 bra 	$L__BB8_28;
	ld.global.u32 	%r1278, [%rd6+8192];
	bra.uni 	$L__BB8_29;
$L__BB8_28:
	ld.global.u32 	%r1278, [%rd5+8192];
$L__BB8_29:
	add.s32 	%r946, %r2, 2304;
	setp.lt.s32 	%p271, %r946, %r8;
	@%p271 bra 	$L__BB8_31;
	ld.global.u32 	%r1277, [%rd6+9216];
	bra.uni 	$L__BB8_32;
$L__BB8_31:
	ld.global.u32 	%r1277, [%rd5+9216];
$L__BB8_32:
	add.s32 	%r947, %r2, 2560;
	setp.lt.s32 	%p272, %r947, %r8;
	@%p272 bra 	$L__BB8_34;
	ld.global.u32 	%r1276, [%rd6+10240];
	bra.uni 	$L__BB8_35;
$L__BB8_34:
	ld.global.u32 	%r1276, [%rd5+10240];
$L__BB8_35:
	add.s32 	%r948, %r2, 2816;
	setp.lt.s32 	%p273, %r948, %r8;
	@%p273 bra 	$L__BB8_37;
	ld.global.u32 	%r1275, [%rd6+11264];
	bra.uni 	$L__BB8_38;
$L__BB8_37:
	ld.global.u32 	%r1275, [%rd5+11264];
$L__BB8_38:
	or.b32  	%r949, %r2, 3072;
	setp.lt.s32 	%p274, %r949, %r8;
	@%p274 bra 	$L__BB8_40;
	ld.global.u32 	%r1274, [%rd6+12288];
	bra.uni 	$L__BB8_41;
$L__BB8_40:
	ld.global.u32 	%r1274, [%rd5+12288];
$L__BB8_41:
	add.s32 	%r950, %r2, 3328;
	setp.lt.s32 	%p275, %r950, %r8;
	@%p275 bra 	$L__BB8_43;
	ld.global.u32 	%r1273, [%rd6+13312];
	bra.uni 	$L__BB8_44;
$L__BB8_43:
	ld.global.u32 	%r1273, [%rd5+13312];
$L__BB8_44:
	add.s32 	%r951, %r2, 3584;
	setp.lt.s32 	%p276, %r951, %r8;
	@%p276 bra 	$L__BB8_46;
	ld.global.u32 	%r1272, [%rd6+14336];
	bra.uni 	$L__BB8_47;
$L__BB8_46:
	ld.global.u32 	%r1272, [%rd5+14336];
$L__BB8_47:
	add.s32 	%r953, %r2, 3840;
	setp.lt.s32 	%p277, %r953, %r8;
	@%p277 bra 	$L__BB8_49;
	ld.global.u32 	%r1271, [%rd6+15360];
	bra.uni 	$L__BB8_50;
$L__BB8_49:
	ld.global.u32 	%r1271, [%rd5+15360];
$L__BB8_50:
	or.b32  	%r955, %r2, 4096;
	setp.lt.s32 	%p278, %r955, %r8;
	@%p278 bra 	$L__BB8_52;
	ld.global.u32 	%r1270, [%rd6+16384];
	bra.uni 	$L__BB8_54;
$L__BB8_52:
	ld.global.u32 	%r1270, [%rd5+16384];
	bra.uni 	$L__BB8_54;
$L__BB8_53:
	ld.param.u32 	%r1253, [_ZN3cub18CUB_300001_SM_10006detail10merge_sort26DeviceMergeSortMergeKernelINS2_10policy_hubIN6thrust24THRUST_300001_SM_1000_NS10device_ptrIiEEE9Policy600ES8_PNS0_8NullTypeES8_SC_j20ConfidenceComparatoriSB_EEvbT2_T3_T4_PT6_PT7_T5_PSG_SG_NS1_7vsmem_tE_param_8];
	ld.param.u64 	%rd501, [_ZN3cub18CUB_300001_SM_10006detail10merge_sort26DeviceMergeSortMergeKernelINS2_10policy_hubIN6thrust24THRUST_300001_SM_1000_NS10device_ptrIiEEE9Policy600ES8_PNS0_8NullTypeES8_SC_j20ConfidenceComparatoriSB_EEvbT2_T3_T4_PT6_PT7_T5_PSG_SG_NS1_7vsmem_tE_param_4];
	mov.u32 	%r956, %ctaid.x;
	neg.s32 	%r957, %r1253;
	and.b32  	%r958, %r956, %r957;
	mul.lo.s32 	%r959, %r958, 4352;
	cvt.u64.u32 	%rd280, %r959;
	cvt.u64.u32 	%rd281, %r5;
	add.s64 	%rd282, %rd281, %rd280;
	shr.u32 	%r960, %r1253, 1;
	mul.lo.s32 	%r961, %r960, 4352;
	cvt.u64.u32 	%rd283, %r961;
	add.s64 	%rd284, %rd280, %rd283;
	cvt.u64.u32 	%rd285, %r6;
	add.s64 	%rd286, %rd284, %rd285;
	mov.u32 	%r962, %tid.x;
	setp.lt.s32 	%p279, %r962, %r8;
	sub.s32 	%r963, %r962, %r8;
	cvt.s64.s32 	%rd287, %r963;
	cvt.u64.u32 	%rd288, %r962;
	selp.b64 	%rd289, %rd282, %rd286, %p279;
	selp.b64 	%rd290, %rd288, %rd287, %p279;
	add.s64 	%rd291, %rd290, %rd289;
	cvta.to.global.u64 	%rd292, %rd501;
	shl.b64 	%rd293, %rd291, 2;
	add.s64 	%rd294, %rd292, %rd293;
	ld.global.u32 	%r1286, [%rd294];
	add.s32 	%r964, %r962, 256;
	setp.lt.s32 	%p280, %r964, %r8;
	sub.s32 	%r965, %r964, %r8;
	cvt.s64.s32 	%rd295, %r965;
	cvt.u64.u32 	%rd296, %r964;
	selp.b64 	%rd297, %rd282, %rd286, %p280;
	selp.b64 	%rd298, %rd296, %rd295, %p280;
	add.s64 	%rd299, %rd298, %rd297;
	shl.b64 	%rd300, %rd299, 2;
	add.s64 	%rd301, %rd292, %rd300;
	ld.global.u32 	%r1285, [%rd301];
	add.s32 	%r966, %r962, 512;
	setp.lt.s32 	%p281, %r966, %r8;
	sub.s32 	%r967, %r966, %r8;
	cvt.s64.s32 	%rd302, %r967;
	cvt.u64.u32 	%rd303, %r966;
	selp.b64 	%rd304, %rd282, %rd286, %p281;
	selp.b64 	%rd305, %rd303, %rd302, %p281;
	add.s64 	%rd306, %rd305, %rd304;
	shl.b64 	%rd307, %rd306, 2;
	add.s64 	%rd308, %rd292, %rd307;
	ld.global.u32 	%r1284, [%rd308];
	add.s32 	%r968, %r962, 768;
	setp.lt.s32 	%p282, %r968, %r8;
	sub.s32 	%r969, %r968, %r8;
	cvt.s64.s32 	%rd309, %r969;
	cvt.u64.u32 	%rd310, %r968;
	selp.b64 	%rd311, %rd282, %rd286, %p282;
	selp.b64 	%rd312, %rd310, %rd309, %p282;
	add.s64 	%rd313, %rd312, %rd311;
	shl.b64 	%rd314, %rd313, 2;
	add.s64 	%rd315, %rd292, %rd314;
	ld.global.u32 	%r1283, [%rd315];
	or.b32  	%r970, %r962, 1024;
	setp.lt.s32 	%p283, %r970, %r8;
	sub.s32 	%r971, %r970, %r8;
	cvt.s64.s32 	%rd316, %r971;
	cvt.u64.u32 	%rd317, %r970;
	selp.b64 	%rd318, %rd282, %rd286, %p283;
	selp.b64 	%rd319, %rd317, %rd316, %p283;
	add.s64 	%rd320, %rd319, %rd318;
	shl.b64 	%rd321, %rd320, 2;
	add.s64 	%rd322, %rd292, %rd321;
	ld.global.u32 	%r1282, [%rd322];
	add.s32 	%r972, %r962, 1280;
	setp.lt.s32 	%p284, %r972, %r8;
	sub.s32 	%r973, %r972, %r8;
	cvt.s64.s32 	%rd323, %r973;
	cvt.u64.u32 	%rd324, %r972;
	selp.b64 	%rd325, %rd282, %rd286, %p284;
	selp.b64 	%rd326, %rd324, %rd323, %p284;
	add.s64 	%rd327, %rd326, %rd325;
	shl.b64 	%rd328, %rd327, 2;
	add.s64 	%rd329, %rd292, %rd328;
	ld.global.u32 	%r1281, [%rd329];
	add.s32 	%r974, %r962, 1536;
	setp.lt.s32 	%p285, %r974, %r8;
	sub.s32 	%r975, %r974, %r8;
	cvt.s64.s32 	%rd330, %r975;
	cvt.u64.u32 	%rd331, %r974;
	selp.b64 	%rd332, %rd282, %rd286, %p285;
	selp.b64 	%rd333, %rd331, %rd330, %p285;
	add.s64 	%rd334, %rd333, %rd332;
	shl.b64 	%rd335, %rd334, 2;
	add.s64 	%rd336, %rd292, %rd335;
	ld.global.u32 	%r1280, [%rd336];
	add.s32 	%r976, %r962, 1792;
	setp.lt.s32 	%p286, %r976, %r8;
	sub.s32 	%r977, %r976, %r8;
	cvt.s64.s32 	%rd337, %r977;
	cvt.u64.u32 	%rd338, %r976;
	selp.b64 	%rd339, %rd282, %rd286, %p286;
	selp.b64 	%rd340, %rd338, %rd337, %p286;
	add.s64 	%rd341, %rd340, %rd339;
	shl.b64 	%rd342, %rd341, 2;
	add.s64 	%rd343, %rd292, %rd342;
	ld.global.u32 	%r1279, [%rd343];
	or.b32  	%r978, %r962, 2048;
	setp.lt.s32 	%p287, %r978, %r8;
	sub.s32 	%r979, %r978, %r8;
	cvt.s64.s32 	%rd344, %r979;
	cvt.u64.u32 	%rd345, %r978;
	selp.b64 	%rd346, %rd282, %rd286, %p287;
	selp.b64 	%rd347, %rd345, %rd344, %p287;
	add.s64 	%rd348, %rd347, %rd346;
	shl.b64 	%rd349, %rd348, 2;
	add.s64 	%rd350, %rd292, %rd349;
	ld.global.u32 	%r1278, [%rd350];
	add.s32 	%r980, %r962, 2304;
	setp.lt.s32 	%p288, %r980, %r8;
	sub.s32 	%r981, %r980, %r8;
	cvt.s64.s32 	%rd351, %r981;
	cvt.u64.u32 	%rd352, %r980;
	selp.b64 	%rd353, %rd282, %rd286, %p288;
	selp.b64 	%rd354, %rd352, %rd351, %p288;
	add.s64 	%rd355, %rd354, %rd353;
	shl.b64 	%rd356, %rd355, 2;
	add.s64 	%rd357, %rd292, %rd356;
	ld.global.u32 	%r1277, [%rd357];
	add.s32 	%r982, %r962, 2560;
	setp.lt.s32 	%p289, %r982, %r8;
	sub.s32 	%r983, %r982, %r8;
	cvt.s64.s32 	%rd358, %r983;
	cvt.u64.u32 	%rd359, %r982;
	selp.b64 	%rd360, %rd282, %rd286, %p289;
	selp.b64 	%rd361, %rd359, %rd358, %p289;
	add.s64 	%rd362, %rd361, %rd360;
	shl.b64 	%rd363, %rd362, 2;
	add.s64 	%rd364, %rd292, %rd363;
	ld.global.u32 	%r1276, [%rd364];
	add.s32 	%r984, %r962, 2816;
	setp.lt.s32 	%p290, %r984, %r8;
	sub.s32 	%r985, %r984, %r8;
	cvt.s64.s32 	%rd365, %r985;
	cvt.u64.u32 	%rd366, %r984;
	selp.b64 	%rd367, %rd282, %rd286, %p290;
	selp.b64 	%rd368, %rd366, %rd365, %p290;
	add.s64 	%rd369, %rd368, %rd367;
	shl.b64 	%rd370, %rd369, 2;
	add.s64 	%rd371, %rd292, %rd370;
	ld.global.u32 	%r1275, [%rd371];
	or.b32  	%r986, %r962, 3072;
	setp.lt.s32 	%p291, %r986, %r8;
	sub.s32 	%r987, %r986, %r8;
	cvt.s64.s32 	%rd372, %r987;
	cvt.u64.u32 	%rd373, %r986;
	selp.b64 	%rd374, %rd282, %rd286, %p291;
	selp.b64 	%rd375, %rd373, %rd372, %p291;
	add.s64 	%rd376, %rd375, %rd374;
	shl.b64 	%rd377, %rd376, 2;
	add.s64 	%rd378, %rd292, %rd377;
	ld.global.u32 	%r1274, [%rd378];
	add.s32 	%r988, %r962, 3328;
	setp.lt.s32 	%p292, %r988, %r8;
	sub.s32 	%r989, %r988, %r8;
	cvt.s64.s32 	%rd379, %r989;
	cvt.u64.u32 	%rd380, %r988;
	selp.b64 	%rd381, %rd282, %rd286, %p292;
	selp.b64 	%rd382, %rd380, %rd379, %p292;
	add.s64 	%rd383, %rd382, %rd381;
	shl.b64 	%rd384, %rd383, 2;
	add.s64 	%rd385, %rd292, %rd384;
	ld.global.u32 	%r1273, [%rd385];
	add.s32 	%r990, %r962, 3584;
	setp.lt.s32 	%p293, %r990, %r8;
	sub.s32 	%r991, %r990, %r8;
	cvt.s64.s32 	%rd386, %r991;
	cvt.u64.u32 	%rd387, %r990;
	selp.b64 	%rd388, %rd282, %rd286, %p293;
	selp.b64 	%rd389, %rd387, %rd386, %p293;
	add.s64 	%rd390, %rd389, %rd388;
	shl.b64 	%rd391, %rd390, 2;
	add.s64 	%rd392, %rd292, %rd391;
	ld.global.u32 	%r1272, [%rd392];
	add.s32 	%r992, %r962, 3840;
	setp.lt.s32 	%p294, %r992, %r8;
	sub.s32 	%r993, %r992, %r8;
	cvt.s64.s32 	%rd393, %r993;
	cvt.u64.u32 	%rd394, %r992;
	selp.b64 	%rd395, %rd282, %rd286, %p294;
	selp.b64 	%rd396, %rd394, %rd393, %p294;
	add.s64 	%rd397, %rd396, %rd395;
	shl.b64 	%rd398, %rd397, 2;
	add.s64 	%rd399, %rd292, %rd398;
	ld.global.u32 	%r1271, [%rd399];
	or.b32  	%r994, %r962, 4096;
	setp.lt.s32 	%p295, %r994, %r8;
	sub.s32 	%r995, %r994, %r8;
	cvt.s64.s32 	%rd400, %r995;
	cvt.u64.u32 	%rd401, %r994;
	selp.b64 	%rd402, %rd282, %rd286, %p295;
	selp.b64 	%rd403, %rd401, %rd400, %p295;
	add.s64 	%rd404, %rd403, %rd402;
	shl.b64 	%rd405, %rd404, 2;
	add.s64 	%rd406, %rd292, %rd405;
	ld.global.u32 	%r1270, [%rd406];
$L__BB8_54:
	sub.s32 	%r996, %r7, %r6;
	mov.u32 	%r997, %tid.x;
	shl.b32 	%r998, %r997, 2;
	mov.u32 	%r999, _ZZN3cub18CUB_300001_SM_10006detail10merge_sort26DeviceMergeSortMergeKernelINS2_10policy_hubIN6thrust24THRUST_300001_SM_1000_NS10device_ptrIiEEE9Policy600ES8_PNS0_8NullTypeES8_SC_j20ConfidenceComparatoriSB_EEvbT2_T3_T4_PT6_PT7_T5_PSG_SG_NS1_7vsmem_tEE19static_temp_storage;
	add.s32 	%r1000, %r999, %r998;
	st.shared.u32 	[%r1000], %r1286;
	st.shared.u32 	[%r1000+1024], %r1285;
	st.shared.u32 	[%r1000+2048], %r1284;
	st.shared.u32 	[%r1000+3072], %r1283;
	st.shared.u32 	[%r1000+4096], %r1282;
	st.shared.u32 	[%r1000+5120], %r1281;
	st.shared.u32 	[%r1000+6144], %r1280;
	st.shared.u32 	[%r1000+7168], %r1279;
	st.shared.u32 	[%r1000+8192], %r1278;
	st.shared.u32 	[%r1000+9216], %r1277;
	st.shared.u32 	[%r1000+10240], %r1276;
	st.shared.u32 	[%r1000+11264], %r1275;
	st.shared.u32 	[%r1000+12288], %r1274;
	st.shared.u32 	[%r1000+13312], %r1273;
	st.shared.u32 	[%r1000+14336], %r1272;
	st.shared.u32 	[%r1000+15360], %r1271;
	st.shared.u32 	[%r1000+16384], %r1270;
	bar.sync 	0;
	// begin inline asm
	griddepcontrol.launch_dependents;
	// end inline asm
	add.s32 	%r93, %r996, %r8;
	mul.lo.s32 	%r1001, %r997, 17;
	min.s32 	%r94, %r1001, %r93;
	setp.lt.s32 	%p296, %r94, %r996;
	sub.s32 	%r1002, %r94, %r996;
	selp.b32 	%r1289, 0, %r1002, %p296;
	min.s32 	%r1287, %r8, %r94;
	setp.ge.s32 	%p297, %r1289, %r1287;
	@%p297 bra 	$L__BB8_57;
	add.s32 	%r97, %r94, %r8;
$L__BB8_56:
	sub.s32 	%r1003, %r1287, %r1289;
	shr.u32 	%r1004, %r1003, 31;
	add.s32 	%r1005, %r1003, %r1004;
	shr.s32 	%r1006, %r1005, 1;
	add.s32 	%r1007, %r1006, %r1289;
	shl.b32 	%r1008, %r1007, 2;
	add.s32 	%r1010, %r999, %r1008;
	ld.shared.u32 	%r1011, [%r1010];
	not.b32 	%r1012, %r1007;
	add.s32 	%r1013, %r97, %r1012;
	shl.b32 	%r1014, %r1013, 2;
	add.s32 	%r1015, %r999, %r1014;
	ld.shared.u32 	%r1016, [%r1015];
	mul.lo.s32 	%r1017, %r1016, 6;
	mul.wide.s32 	%rd407, %r1017, 4;
	add.s64 	%rd408, %rd4, %rd407;
	ld.global.f32 	%f37, [%rd408+16];
	mul.lo.s32 	%r1018, %r1011, 6;
	mul.wide.s32 	%rd409, %r1018, 4;
	add.s64 	%rd410, %rd4, %rd409;
	ld.global.f32 	%f38, [%rd410+16];
	setp.leu.f32 	%p298, %f37, %f38;
	add.s32 	%r1019, %r1007, 1;
	selp.b32 	%r1289, %r1019, %r1289, %p298;
	selp.b32 	%r1287, %r1287, %r1007, %p298;
	setp.lt.s32 	%p299, %r1289, %r1287;
	@%p299 bra 	$L__BB8_56;
$L__BB8_57:
	sub.s32 	%r1020, %r94, %r1289;
	add.s32 	%r103, %r1020, %r8;
	shl.b32 	%r1021, %r103, 2;
	add.s32 	%r104, %r999, %r1021;
	ld.shared.u32 	%r1291, [%r104];
	shl.b32 	%r1023, %r1289, 2;
	add.s32 	%r106, %r999, %r1023;
	ld.shared.u32 	%r1292, [%r106];
	setp.ge.s32 	%p301, %r103, %r93;
	mov.pred 	%p384, 0;
	@%p301 bra 	$L__BB8_60;
	setp.ge.s32 	%p303, %r1289, %r8;
	mov.pred 	%p384, -1;
	@%p303 bra 	$L__BB8_60;
	mul.lo.s32 	%r1024, %r1291, 6;
	mul.wide.s32 	%rd411, %r1024, 4;
	add.s64 	%rd412, %rd4, %rd411;
	ld.global.f32 	%f39, [%rd412+16];
	mul.lo.s32 	%r1025, %r1292, 6;
	mul.wide.s32 	%rd413, %r1025, 4;
	add.s64 	%rd414, %rd4, %rd413;
	ld.global.f32 	%f40, [%rd414+16];
	setp.gt.f32 	%p384, %f39, %f40;
$L__BB8_60:
	selp.b32 	%r108, %r1291, %r1292, %p384;
	selp.u32 	%r1026, 1, 0, %p384;
	add.s32 	%r109, %r103, %r1026;
	not.pred 	%p304, %p384;
	selp.u32 	%r1027, 1, 0, %p304;
	add.s32 	%r110, %r1289, %r1027;
	@%p304 bra 	$L__BB8_62;
	ld.shared.u32 	%r1291, [%r104+4];
	bra.uni 	$L__BB8_63;
$L__BB8_62:
	ld.shared.u32 	%r1292, [%r106+4];
$L__BB8_63:
	setp.ge.s32 	%p306, %r109, %r93;
	mov.pred 	%p385, 0;
	@%p306 bra 	$L__BB8_66;
	setp.ge.s32 	%p308, %r110, %r8;
	mov.pred 	%p385, -1;
	@%p308 bra 	$L__BB8_66;
	mul.lo.s32 	%r1028, %r1291, 6;
	mul.wide.s32 	%rd415, %r1028, 4;
	add.s64 	%rd416, %rd4, %rd415;
	ld.global.f32 	%f41, [%rd416+16];
	mul.lo.s32 	%r1029, %r1292, 6;
	mul.wide.s32 	%rd417, %r1029, 4;
	add.s64 	%rd418, %rd4, %rd417;
	ld.global.f32 	%f42, [%rd418+16];
	setp.gt.f32 	%p385, %f41, %f42;
$L__BB8_66:
	selp.b32 	%r115, %r1291, %r1292, %p385;
	selp.u32 	%r1030, 1, 0, %p385;
	add.s32 	%r116, %r109, %r1030;
	not.pred 	%p309, %p385;
	selp.u32 	%r1031, 1, 0, %p309;
	add.s32 	%r117, %r110, %r1031;
	@%p385 bra 	$L__BB8_68;
	shl.b32 	%r1032, %r117, 2;
	add.s32 	%r1034, %r999, %r1032;
	ld.shared.u32 	%r1292, [%r1034];
	bra.uni 	$L__BB8_69;
$L__BB8_68:
	shl.b32 	%r1035, %r116, 2;
	add.s32 	%r1037, %r999, %r1035;
	ld.shared.u32 	%r1291, [%r1037];
$L__BB8_69:
	setp.ge.s32 	%p311, %r116, %r93;
	mov.pred 	%p386, 0;
	@%p311 bra 	$L__BB8_72;
	setp.ge.s32 	%p313, %r117, %r8;
	mov.pred 	%p386, -1;
	@%p313 bra 	$L__BB8_72;
	mul.lo.s32 	%r1038, %r1291, 6;
	mul.wide.s32 	%rd419, %r1038, 4;
	add.s64 	%rd420, %rd4, %rd419;
	ld.global.f32 	%f43, [%rd420+16];
	mul.lo.s32 	%r1039, %r1292, 6;
	mul.wide.s32 	%rd421, %r1039, 4;
	add.s64 	%rd422, %rd4, %rd421;
	ld.global.f32 	%f44, [%rd422+16];
	setp.gt.f32 	%p386, %f43, %f44;
$L__BB8_72:
	selp.b32 	%r122, %r1291, %r1292, %p386;
	selp.u32 	%r1040, 1, 0, %p386;
	add.s32 	%r123, %r116, %r1040;
	not.pred 	%p314, %p386;
	selp.u32 	%r1041, 1, 0, %p314;
	add.s32 	%r124, %r117, %r1041;
	@%p386 bra 	$L__BB8_74;
	shl.b32 	%r1042, %r124, 2;
	add.s32 	%r1044, %r999, %r1042;
	ld.shared.u32 	%r1292, [%r1044];
	bra.uni 	$L__BB8_75;
$L__BB8_74:
	shl.b32 	%r1045, %r123, 2;
	add.s32 	%r1047, %r999, %r1045;
	ld.shared.u32 	%r1291, [%r1047];
$L__BB8_75:
	setp.ge.s32 	%p316, %r123, %r93;
	mov.pred 	%p387, 0;
	@%p316 bra 	$L__BB8_78;
	setp.ge.s32 	%p318, %r124, %r8;
	mov.pred 	%p387, -1;
	@%p318 bra 	$L__BB8_78;
	mul.lo.s32 	%r1048, %r1291, 6;
	mul.wide.s32 	%rd423, %r1048, 4;
	add.s64 	%rd424, %rd4, %rd423;
	ld.global.f32 	%f45, [%rd424+16];
	mul.lo.s32 	%r1049, %r1292, 6;
	mul.wide.s32 	%rd425, %r1049, 4;
	add.s64 	%rd426, %rd4, %rd425;
	ld.global.f32 	%f46, [%rd426+16];
	setp.gt.f32 	%p387, %f45, %f46;
$L__BB8_78:
	selp.b32 	%r129, %r1291, %r1292, %p387;
	selp.u32 	%r1050, 1, 0, %p387;
	add.s32 	%r130, %r123, %r1050;
	not.pred 	%p319, %p387;
	selp.u32 	%r1051, 1, 0, %p319;
	add.s32 	%r131, %r124, %r1051;
	@%p387 bra 	$L__BB8_80;
	shl.b32 	%r1052, %r131, 2;
	add.s32 	%r1054, %r999, %r1052;
	ld.shared.u32 	%r1292, [%r1054];
	bra.uni 	$L__BB8_81;
$L__BB8_80:
	shl.b32 	%r1055, %r130, 2;
	add.s32 	%r1057, %r999, %r1055;
	ld.shared.u32 	%r1291, [%r1057];
$L__BB8_81:
	setp.ge.s32 	%p321, %r130, %r93;
	mov.pred 	%p388, 0;
	@%p321 bra 	$L__BB8_84;
	setp.ge.s32 	%p323, %r131, %r8;
	mov.pred 	%p388, -1;
	@%p323 bra 	$L__BB8_84;
	mul.lo.s32 	%r1058, %r1291, 6;
	mul.wide.s32 	%rd427, %r1058, 4;
	add.s64 	%rd428, %rd4, %rd427;
	ld.global.f32 	%f47, [%rd428+16];
	mul.lo.s32 	%r1059, %r1292, 6;
	mul.wide.s32 	%rd429, %r1059, 4;
	add.s64 	%rd430, %rd4, %rd429;
	ld.global.f32 	%f48, [%rd430+16];
	setp.gt.f32 	%p388, %f47, %f48;
$L__BB8_84:
	selp.b32 	%r136, %r1291, %r1292, %p388;
	selp.u32 	%r1060, 1, 0, %p388;
	add.s32 	%r137, %r130, %r1060;
	not.pred 	%p324, %p388;
	selp.u32 	%r1061, 1, 0, %p324;
	add.s32 	%r138, %r131, %r1061;
	@%p388 bra 	$L__BB8_86;
	shl.b32 	%r1062, %r138, 2;
	add.s32 	%r1064, %r999, %r1062;
	ld.shared.u32 	%r1292, [%r1064];
	bra.uni 	$L__BB8_87;
$L__BB8_86:
	shl.b32 	%r1065, %r137, 2;
	add.s32 	%r1067, %r999, %r1065;
	ld.shared.u32 	%r1291, [%r1067];
$L__BB8_87:
	setp.ge.s32 	%p326, %r137, %r93;
	mov.pred 	%p389, 0;
	@%p326 bra 	$L__BB8_90;
	setp.ge.s32 	%p328, %r138, %r8;
	mov.pred 	%p389, -1;
	@%p328 bra 	$L__BB8_90;
	mul.lo.s32 	%r1068, %r1291, 6;
	mul.wide.s32 	%rd431, %r1068, 4;
	add.s64 	%rd432, %rd4, %rd431;
	ld.global.f32 	%f49, [%rd432+16];
	mul.lo.s32 	%r1069, %r1292, 6;
	mul.wide.s32 	%rd433, %r1069, 4;
	add.s64 	%rd434, %rd4, %rd433;
	ld.global.f32 	%f50, [%rd434+16];
	setp.gt.f32 	%p389, %f49, %f50;
$L__BB8_90:
	selp.b32 	%r143, %r1291, %r1292, %p389;
	selp.u32 	%r1070, 1, 0, %p389;
	add.s32 	%r144, %r137, %r1070;
	not.pred 	%p329, %p389;
	selp.u32 	%r1071, 1, 0, %p329;
	add.s32 	%r145, %r138, %r1071;
	@%p389 bra 	$L__BB8_92;
	shl.b32 	%r1072, %r145, 2;
	add.s32 	%r1074, %r999, %r1072;
	ld.shared.u32 	%r1292, [%r1074];
	bra.uni 	$L__BB8_93;
$L__BB8_92:
	shl.b32 	%r1075, %r144, 2;
	add.s32 	%r1077, %r999, %r1075;
	ld.shared.u32 	%r1291, [%r1077];
$L__BB8_93:
	setp.ge.s32 	%p331, %r144, %r93;
	mov.pred 	%p390, 0;
	@%p331 bra 	$L__BB8_96;
	setp.ge.s32 	%p333, %r145, %r8;
	mov.pred 	%p390, -1;
	@%p333 bra 	$L__BB8_96;
	mul.lo.s32 	%r1078, %r1291, 6;
	mul.wide.s32 	%rd435, %r1078, 4;
	add.s64 	%rd436, %rd4, %rd435;
	ld.global.f32 	%f51, [%rd436+16];
	mul.lo.s32 	%r1079, %r1292, 6;
	mul.wide.s32 	%rd437, %r1079, 4;
	add.s64 	%rd438, %rd4, %rd437;
	ld.global.f32 	%f52, [%rd438+16];
	setp.gt.f32 	%p390, %f51, %f52;
$L__BB8_96:
	selp.b32 	%r150, %r1291, %r1292, %p390;
	selp.u32 	%r1080, 1, 0, %p390;
	add.s32 	%r151, %r144, %r1080;
	not.pred 	%p334, %p390;
	selp.u32 	%r1081, 1, 0, %p334;
	add.s32 	%r152, %r145, %r1081;
	@%p390 bra 	$L__BB8_98;
	shl.b32 	%r1082, %r152, 2;
	add.s32 	%r1084, %r999, %r1082;
	ld.shared.u32 	%r1292, [%r1084];
	bra.uni 	$L__BB8_99;
$L__BB8_98:
	shl.b32 	%r1085, %r151, 2;
	add.s32 	%r1087, %r999, %r1085;
	ld.shared.u32 	%r1291, [%r1087];
$L__BB8_99:
	setp.ge.s32 	%p336, %r151, %r93;
	mov.pred 	%p391, 0;
	@%p336 bra 	$L__BB8_102;
	setp.ge.s32 	%p338, %r152, %r8;
	mov.pred 	%p391, -1;
	@%p338 bra 	$L__BB8_102;
	mul.lo.s32 	%r1088, %r1291, 6;
	mul.wide.s32 	%rd439, %r1088, 4;
	add.s64 	%rd440, %rd4, %rd439;
	ld.global.f32 	%f53, [%rd440+16];
	mul.lo.s32 	%r1089, %r1292, 6;
	mul.wide.s32 	%rd441, %r1089, 4;
	add.s64 	%rd442, %rd4, %rd441;
	ld.global.f32 	%f54, [%rd442+16];
	setp.gt.f32 	%p391, %f53, %f54;
$L__BB8_102:
	selp.b32 	%r157, %r1291, %r1292, %p391;
	selp.u32 	%r1090, 1, 0, %p391;
	add.s32 	%r158, %r151, %r1090;
	not.pred 	%p339, %p391;
	selp.u32 	%r1091, 1, 0, %p339;
	add.s32 	%r159, %r152, %r1091;
	@%p391 bra 	$L__BB8_104;
	shl.b32 	%r1092, %r159, 2;
	add.s32 	%r1094, %r999, %r1092;
	ld.shared.u32 	%r1292, [%r1094];
	bra.uni 	$L__BB8_105;
$L__BB8_104:
	shl.b32 	%r1095, %r158, 2;
	add.s32 	%r1097, %r999, %r1095;
	ld.shared.u32 	%r1291, [%r1097];
$L__BB8_105:
	setp.ge.s32 	%p341, %r158, %r93;
	mov.pred 	%p392, 0;
	@%p341 bra 	$L__BB8_108;
	setp.ge.s32 	%p343, %r159, %r8;
	mov.pred 	%p392, -1;
	@%p343 bra 	$L__BB8_108;
	mul.lo.s32 	%r1098, %r1291, 6;
	mul.wide.s32 	%rd443, %r1098, 4;
	add.s64 	%rd444, %rd4, %rd443;
	ld.global.f32 	%f55, [%rd444+16];
	mul.lo.s32 	%r1099, %r1292, 6;
	mul.wide.s32 	%rd445, %r1099, 4;
	add.s64 	%rd446, %rd4, %rd445;
	ld.global.f32 	%f56, [%rd446+16];
	setp.gt.f32 	%p392, %f55, %f56;
$L__BB8_108:
	selp.b32 	%r164, %r1291, %r1292, %p392;
	selp.u32 	%r1100, 1, 0, %p392;
	add.s32 	%r165, %r158, %r1100;
	not.pred 	%p344, %p392;
	selp.u32 	%r1101, 1, 0, %p344;
	add.s32 	%r166, %r159, %r1101;
	@%p392 bra 	$L__BB8_110;
	shl.b32 	%r1102, %r166, 2;
	add.s32 	%r1104, %r999, %r1102;
	ld.shared.u32 	%r1292, [%r1104];
	bra.uni 	$L__BB8_111;
$L__BB8_110:
	shl.b32 	%r1105, %r165, 2;
	add.s32 	%r1107, %r999, %r1105;
	ld.shared.u32 	%r1291, [%r1107];
$L__BB8_111:
	setp.ge.s32 	%p346, %r165, %r93;
	mov.pred 	%p393, 0;
	@%p346 bra 	$L__BB8_114;
	setp.ge.s32 	%p348, %r166, %r8;
	mov.pred 	%p393, -1;
	@%p348 bra 	$L__BB8_114;
	mul.lo.s32 	%r1108, %r1291, 6;
	mul.wide.s32 	%rd447, %r1108, 4;
	add.s64 	%rd448, %rd4, %rd447;
	ld.global.f32 	%f57, [%rd448+16];
	mul.lo.s32 	%r1109, %r1292, 6;
	mul.wide.s32 	%rd449, %r1109, 4;
	add.s64 	%rd450, %rd4, %rd449;
	ld.global.f32 	%f58, [%rd450+16];
	setp.gt.f32 	%p393, %f57, %f58;
$L__BB8_114:
	selp.b32 	%r171, %r1291, %r1292, %p393;
	selp.u32 	%r1110, 1, 0, %p393;
	add.s32 	%r172, %r165, %r1110;
	not.pred 	%p349, %p393;
	selp.u32 	%r1111, 1, 0, %p349;
	add.s32 	%r173, %r166, %r1111;
	@%p393 bra 	$L__BB8_116;
	shl.b32 	%r1112, %r173, 2;
	add.s32 	%r1114, %r999, %r1112;
	ld.shared.u32 	%r1292, [%r1114];
	bra.uni 	$L__BB8_117;
$L__BB8_116:
	shl.b32 	%r1115, %r172, 2;
	add.s32 	%r1117, %r999, %r1115;
	ld.shared.u32 	%r1291, [%r1117];
$L__BB8_117:
	setp.ge.s32 	%p351, %r172, %r93;
	mov.pred 	%p394, 0;
	@%p351 bra 	$L__BB8_120;
	setp.ge.s32 	%p353, %r173, %r8;
	mov.pred 	%p394, -1;
	@%p353 bra 	$L__BB8_120;
	mul.lo.s32 	%r1118, %r1291, 6;
	mul.wide.s32 	%rd451, %r1118, 4;
	add.s64 	%rd452, %rd4, %rd451;
	ld.global.f32 	%f59, [%rd452+16];
	mul.lo.s32 	%r1119, %r1292, 6;
	mul.wide.s32 	%rd453, %r1119, 4;
	add.s64 	%rd454, %rd4, %rd453;
	ld.global.f32 	%f60, [%rd454+16];
	setp.gt.f32 	%p394, %f59, %f60;
$L__BB8_120:
	selp.b32 	%r178, %r1291, %r1292, %p394;
	selp.u32 	%r1120, 1, 0, %p394;
	add.s32 	%r179, %r172, %r1120;
	not.pred 	%p354, %p394;
	selp.u32 	%r1121, 1, 0, %p354;
	add.s32 	%r180, %r173, %r1121;
	@%p394 bra 	$L__BB8_122;
	shl.b32 	%r1122, %r180, 2;
	add.s32 	%r1124, %r999, %r1122;
	ld.shared.u32 	%r1292, [%r1124];
	bra.uni 	$L__BB8_123;
$L__BB8_122:
	shl.b32 	%r1125, %r179, 2;
	add.s32 	%r1127, %r999, %r1125;
	ld.shared.u32 	%r1291, [%r1127];
$L__BB8_123:
	setp.ge.s32 	%p356, %r179, %r93;
	mov.pred 	%p395, 0;
	@%p356 bra 	$L__BB8_126;
	setp.ge.s32 	%p358, %r180, %r8;
	mov.pred 	%p395, -1;
	@%p358 bra 	$L__BB8_126;
	mul.lo.s32 	%r1128, %r1291, 6;
	mul.wide.s32 	%rd455, %r1128, 4;
	add.s64 	%rd456, %rd4, %rd455;
	ld.global.f32 	%f61, [%rd456+16];
	mul.lo.s32 	%r1129, %r1292, 6;
	mul.wide.s32 	%rd457, %r1129, 4;
	add.s64 	%rd458, %rd4, %rd457;
	ld.global.f32 	%f62, [%rd458+16];
	setp.gt.f32 	%p395, %f61, %f62;
$L__BB8_126:
	selp.b32 	%r185, %r1291, %r1292, %p395;
	selp.u32 	%r1130, 1, 0, %p395;
	add.s32 	%r186, %r179, %r1130;
	not.pred 	%p359, %p395;
	selp.u32 	%r1131, 1, 0, %p359;
	add.s32 	%r187, %r180, %r1131;
	@%p395 bra 	$L__BB8_128;
	shl.b32 	%r1132, %r187, 2;
	add.s32 	%r1134, %r999, %r1132;
	ld.shared.u32 	%r1292, [%r1134];
	bra.uni 	$L__BB8_129;
$L__BB8_128:
	shl.b32 	%r1135, %r186, 2;
	add.s32 	%r1137, %r999, %r1135;
	ld.shared.u32 	%r1291, [%r1137];
$L__BB8_129:
	setp.ge.s32 	%p361, %r186, %r93;
	mov.pred 	%p396, 0;
	@%p361 bra 	$L__BB8_132;
	setp.ge.s32 	%p363, %r187, %r8;
	mov.pred 	%p396, -1;
	@%p363 bra 	$L__BB8_132;
	mul.lo.s32 	%r1138, %r1291, 6;
	mul.wide.s32 	%rd459, %r1138, 4;
	add.s64 	%rd460, %rd4, %rd459;
	ld.global.f32 	%f63, [%rd460+16];
	mul.lo.s32 	%r1139, %r1292, 6;
	mul.wide.s32 	%rd461, %r1139, 4;
	add.s64 	%rd462, %rd4, %rd461;
	ld.global.f32 	%f64, [%rd462+16];
	setp.gt.f32 	%p396, %f63, %f64;
$L__BB8_132:
	selp.b32 	%r192, %r1291, %r1292, %p396;
	selp.u32 	%r1140, 1, 0, %p396;
	add.s32 	%r193, %r186, %r1140;
	not.pred 	%p364, %p396;
	selp.u32 	%r1141, 1, 0, %p364;
	add.s32 	%r194, %r187, %r1141;
	@%p396 bra 	$L__BB8_134;
	shl.b32 	%r1142, %r194, 2;
	add.s32 	%r1144, %r999, %r1142;
	ld.shared.u32 	%r1292, [%r1144];
	bra.uni 	$L__BB8_135;
$L__BB8_134:
	shl.b32 	%r1145, %r193, 2;
	add.s32 	%r1147, %r999, %r1145;
	ld.shared.u32 	%r1291, [%r1147];
$L__BB8_135:
	setp.ge.s32 	%p366, %r193, %r93;
	mov.pred 	%p397, 0;
	@%p366 bra 	$L__BB8_138;
	setp.ge.s32 	%p368, %r194, %r8;
	mov.pred 	%p397, -1;
	@%p368 bra 	$L__BB8_138;
	mul.lo.s32 	%r1148, %r1291, 6;
	mul.wide.s32 	%rd463, %r1148, 4;
	add.s64 	%rd464, %rd4, %rd463;
	ld.global.f32 	%f65, [%rd464+16];
	mul.lo.s32 	%r1149, %r1292, 6;
	mul.wide.s32 	%rd465, %r1149, 4;
	add.s64 	%rd466, %rd4, %rd465;
	ld.global.f32 	%f66, [%rd466+16];
	setp.gt.f32 	%p397, %f65, %f66;
$L__BB8_138:
	selp.b32 	%r199, %r1291, %r1292, %p397;
	selp.u32 	%r1150, 1, 0, %p397;
	add.s32 	%r200, %r193, %r1150;
	not.pred 	%p369, %p397;
	selp.u32 	%r1151, 1, 0, %p369;
	add.s32 	%r201, %r194, %r1151;
	@%p397 bra 	$L__BB8_140;
	shl.b32 	%r1152, %r201, 2;
	add.s32 	%r1154, %r999, %r1152;
	ld.shared.u32 	%r1292, [%r1154];
	bra.uni 	$L__BB8_141;
$L__BB8_140:
	shl.b32 	%r1155, %r200, 2;
	add.s32 	%r1157, %r999, %r1155;
	ld.shared.u32 	%r1291, [%r1157];
$L__BB8_141:
	setp.ge.s32 	%p371, %r200, %r93;
	mov.pred 	%p398, 0;
	@%p371 bra 	$L__BB8_144;
	setp.ge.s32 	%p373, %r201, %r8;
	mov.pred 	%p398, -1;
	@%p373 bra 	$L__BB8_144;
	mul.lo.s32 	%r1158, %r1291, 6;
	mul.wide.s32 	%rd467, %r1158, 4;
	add.s64 	%rd468, %rd4, %rd467;
	ld.global.f32 	%f67, [%rd468+16];
	mul.lo.s32 	%r1159, %r1292, 6;
	mul.wide.s32 	%rd469, %r1159, 4;
	add.s64 	%rd470, %rd4, %rd469;
	ld.global.f32 	%f68, [%rd470+16];
	setp.gt.f32 	%p398, %f67, %f68;
$L__BB8_144:
	selp.b32 	%r206, %r1291, %r1292, %p398;
	selp.u32 	%r1160, 1, 0, %p398;
	add.s32 	%r207, %r200, %r1160;
	not.pred 	%p374, %p398;
	selp.u32 	%r1161, 1, 0, %p374;
	add.s32 	%r208, %r201, %r1161;
	@%p398 bra 	$L__BB8_146;
	shl.b32 	%r1162, %r208, 2;
	add.s32 	%r1164, %r999, %r1162;
	ld.shared.u32 	%r1292, [%r1164];
	bra.uni 	$L__BB8_147;
$L__BB8_146:
	shl.b32 	%r1165, %r207, 2;
	add.s32 	%r1167, %r999, %r1165;
	ld.shared.u32 	%r1291, [%r1167];
$L__BB8_147:
	setp.ge.s32 	%p376, %r207, %r93;
	mov.pred 	%p399, 0;
	@%p376 bra 	$L__BB8_150;
	setp.ge.s32 	%p378, %r208, %r8;
	mov.pred 	%p399, -1;
	@%p378 bra 	$L__BB8_150;
	mul.lo.s32 	%r1168, %r1291, 6;
	mul.wide.s32 	%rd471, %r1168, 4;
	add.s64 	%rd472, %rd4, %rd471;
	ld.global.f32 	%f69, [%rd472+16];
	mul.lo.s32 	%r1169, %r1292, 6;
	mul.wide.s32 	%rd473, %r1169, 4;
	add.s64 	%rd474, %rd4, %rd473;
	ld.global.f32 	%f70, [%rd474+16];
	setp.gt.f32 	%p399, %f69, %f70;
$L__BB8_150:
	selp.b32 	%r213, %r1291, %r1292, %p399;
	selp.u32 	%r1170, 1, 0, %p399;
	add.s32 	%r214, %r207, %r1170;
	not.pred 	%p379, %p399;
	selp.u32 	%r1171, 1, 0, %p379;
	add.s32 	%r215, %r208, %r1171;
	@%p399 bra 	$L__BB8_152;
	shl.b32 	%r1172, %r215, 2;
	add.s32 	%r1174, %r999, %r1172;
	ld.shared.u32 	%r1292, [%r1174];
	bra.uni 	$L__BB8_153;
$L__BB8_152:
	shl.b32 	%r1175, %r214, 2;
	add.s32 	%r1177, %r999, %r1175;
	ld.shared.u32 	%r1291, [%r1177];
$L__BB8_153:
	setp.ge.s32 	%p380, %r214, %r93;
	mov.u32 	%r1322, %r1292;
	@%p380 bra 	$L__BB8_156;
	setp.ge.s32 	%p381, %r215, %r8;
	mov.u32 	%r1322, %r1291;
	@%p381 bra 	$L__BB8_156;
	mul.lo.s32 	%r1178, %r1291, 6;
	mul.wide.s32 	%rd475, %r1178, 4;
	add.s64 	%rd476, %rd4, %rd475;
	ld.global.f32 	%f71, [%rd476+16];
	mul.lo.s32 	%r1179, %r1292, 6;
	mul.wide.s32 	%rd477, %r1179, 4;
	add.s64 	%rd478, %rd4, %rd477;
	ld.global.f32 	%f72, [%rd478+16];
	setp.gt.f32 	%p382, %f71, %f72;
	selp.b32 	%r1322, %r1291, %r1292, %p382;
$L__BB8_156:
	ld.param.s8 	%rs5, [_ZN3cub18CUB_300001_SM_10006detail10merge_sort26DeviceMergeSortMergeKernelINS2_10policy_hubIN6thrust24THRUST_300001_SM_1000_NS10device_ptrIiEEE9Policy600ES8_PNS0_8NullTypeES8_SC_j20ConfidenceComparatoriSB_EEvbT2_T3_T4_PT6_PT7_T5_PSG_SG_NS1_7vsmem_tE_param_0];
	mov.u32 	%r1180, %ctaid.x;
	mul.lo.s32 	%r223, %r1180, 4352;
	setp.eq.s16 	%p383, %rs5, 0;
	bar.sync 	0;
	@%p383 bra 	$L__BB8_158;
	ld.param.u64 	%rd502, [_ZN3cub18CUB_300001_SM_10006detail10merge_sort26DeviceMergeSortMergeKernelINS2_10policy_hubIN6thrust24THRUST_300001_SM_1000_NS10device_ptrIiEEE9Policy600ES8_PNS0_8NullTypeES8_SC_j20ConfidenceComparatoriSB_EEvbT2_T3_T4_PT6_PT7_T5_PSG_SG_NS1_7vsmem_tE_param_4];
	cvt.u64.u32 	%rd479, %r223;
	// begin inline asm
	mov.u32 %r1181, %laneid;
	// end inline asm
	shr.u32 	%r1182, %r997, 5;
	mul.lo.s32 	%r1183, %r1182, 544;
	mad.lo.s32 	%r1184, %r1181, 17, %r1183;
	shl.b32 	%r1185, %r1184, 2;
	add.s32 	%r1187, %r999, %r1185;
	st.shared.u32 	[%r1187], %r108;
	st.shared.u32 	[%r1187+4], %r115;
	st.shared.u32 	[%r1187+8], %r122;
	st.shared.u32 	[%r1187+12], %r129;
	st.shared.u32 	[%r1187+16], %r136;
	st.shared.u32 	[%r1187+20], %r143;
	st.shared.u32 	[%r1187+24], %r150;
	st.shared.u32 	[%r1187+28], %r157;
	st.shared.u32 	[%r1187+32], %r164;
	st.shared.u32 	[%r1187+36], %r171;
	st.shared.u32 	[%r1187+40], %r178;
	st.shared.u32 	[%r1187+44], %r185;
	st.shared.u32 	[%r1187+48], %r192;
	st.shared.u32 	[%r1187+52], %r199;
	st.shared.u32 	[%r1187+56], %r206;
	st.shared.u32 	[%r1187+60], %r213;
	st.shared.u32 	[%r1187+64], %r1322;
	bar.warp.sync 	-1;
	shl.b32 	%r1188, %r1181, 4;
	sub.s32 	%r1189, %r1184, %r1188;
	shl.b32 	%r1190, %r1189, 2;
	add.s32 	%r1191, %r999, %r1190;
	ld.shared.u32 	%r1192, [%r1191];
	ld.shared.u32 	%r1193, [%r1191+128];
	ld.shared.u32 	%r1194, [%r1191+256];
	ld.shared.u32 	%r1195, [%r1191+384];
	ld.shared.u32 	%r1196, [%r1191+512];
	ld.shared.u32 	%r1197, [%r1191+640];
	ld.shared.u32 	%r1198, [%r1191+768];
	ld.shared.u32 	%r1199, [%r1191+896];
	ld.shared.u32 	%r1200, [%r1191+1024];
	ld.shared.u32 	%r1201, [%r1191+1152];
	ld.shared.u32 	%r1202, [%r1191+1280];
	ld.shared.u32 	%r1203, [%r1191+1408];
	ld.shared.u32 	%r1204, [%r1191+1536];
	ld.shared.u32 	%r1205, [%r1191+1664];
	ld.shared.u32 	%r1206, [%r1191+1792];
	ld.shared.u32 	%r1207, [%r1191+1920];
	ld.shared.u32 	%r1208, [%r1191+2048];
	and.b32  	%r1209, %r997, 31;
	and.b32  	%r1210, %r997, 992;
	mul.lo.s32 	%r1211, %r1210, 17;
	or.b32  	%r1212, %r1211, %r1209;
	cvt.u64.u32 	%rd480, %r1212;
	add.s64 	%rd481, %rd480, %rd479;
	cvta.to.global.u64 	%rd482, %rd502;
	shl.b64 	%rd483, %rd481, 2;
	add.s64 	%rd484, %rd482, %rd483;
	st.global.u32 	[%rd484], %r1192;
	st.global.u32 	[%rd484+128], %r1193;
	st.global.u32 	[%rd484+256], %r1194;
	st.global.u32 	[%rd484+384], %r1195;
	st.global.u32 	[%rd484+512], %r1196;
	st.global.u32 	[%rd484+640], %r1197;
	st.global.u32 	[%rd484+768], %r1198;
	st.global.u32 	[%rd484+896], %r1199;
	st.global.u32 	[%rd484+1024], %r1200;
	st.global.u32 	[%rd484+1152], %r1201;
	st.global.u32 	[%rd484+1280], %r1202;
	st.global.u32 	[%rd484+1408], %r1203;
	st.global.u32 	[%rd484+1536], %r1204;
	st.global.u32 	[%rd484+1664], %r1205;
	st.global.u32 	[%rd484+1792], %r1206;
	st.global.u32 	[%rd484+1920], %r1207;
	st.global.u32 	[%rd484+2048], %r1208;
	bra.uni 	$L__BB8_437;
$L__BB8_158:
	// begin inline asm
	mov.u32 %r1213, %laneid;
	// end inline asm
	shr.u32 	%r1214, %r997, 5;
	mul.lo.s32 	%r1215, %r1214, 544;
	mad.lo.s32 	%r1216, %r1213, 17, %r1215;
	shl.b32 	%r1217, %r1216, 2;
	add.s32 	%r1219, %r999, %r1217;
	st.shared.u32 	[%r1219], %r108;
	st.shared.u32 	[%r1219+4], %r115;
	st.shared.u32 	[%r1219+8], %r122;
	st.shared.u32 	[%r1219+12], %r129;
	st.shared.u32 	[%r1219+16], %r136;
	st.shared.u32 	[%r1219+20], %r143;
	st.shared.u32 	[%r1219+24], %r150;
	st.shared.u32 	[%r1219+28], %r157;
	st.shared.u32 	[%r1219+32], %r164;
	st.shared.u32 	[%r1219+36], %r171;
	st.shared.u32 	[%r1219+40], %r178;
	st.shared.u32 	[%r1219+44], %r185;
	st.shared.u32 	[%r1219+48], %r192;
	st.shared.u32 	[%r1219+52], %r199;
	st.shared.u32 	[%r1219+56], %r206;
	st.shared.u32 	[%r1219+60], %r213;
	st.shared.u32 	[%r1219+64], %r1322;
	bar.warp.sync 	-1;
	shl.b32 	%r1220, %r1213, 4;
	sub.s32 	%r1221, %r1216, %r1220;
	shl.b32 	%r1222, %r1221, 2;
	add.s32 	%r1223, %r999, %r1222;
	ld.shared.u32 	%r1224, [%r1223];
	ld.shared.u32 	%r1225, [%r1223+128];
	ld.shared.u32 	%r1226, [%r1223+256];
	ld.shared.u32 	%r1227, [%r1223+384];
	ld.shared.u32 	%r1228, [%r1223+512];
	ld.shared.u32 	%r1229, [%r1223+640];
	ld.shared.u32 	%r1230, [%r1223+768];
	ld.shared.u32 	%r1231, [%r1223+896];
	ld.shared.u32 	%r1232, [%r1223+1024];
	ld.shared.u32 	%r1233, [%r1223+1152];
	ld.shared.u32 	%r1234, [%r1223+1280];
	ld.shared.u32 	%r1235, [%r1223+1408];
	ld.shared.u32 	%r1236, [%r1223+1536];
	ld.shared.u32 	%r1237, [%r1223+1664];
	ld.shared.u32 	%r1238, [%r1223+1792];
	ld.shared.u32 	%r1239, [%r1223+1920];
	ld.shared.u32 	%r1240, [%r1223+2048];
	and.b32  	%r1241, %r997, 31;
	and.b32  	%r1242, %r997, 992;
	mul.lo.s32 	%r1243, %r1242, 17;
	cvt.u64.u32 	%rd485, %r1243;
	add.s32 	%r1244, %r1241, %r223;
	cvt.u64.u32 	%rd486, %r1244;
	add.s64 	%rd487, %rd486, %rd485;
	shl.b64 	%rd488, %rd487, 2;
	add.s64 	%rd489, %rd3, %rd488;
	st.global.u32 	[%rd489], %r1224;
	st.global.u32 	[%rd489+128], %r1225;
	st.global.u32 	[%rd489+256], %r1226;
	st.global.u32 	[%rd489+384], %r1227;
	st.global.u32 	[%rd489+512], %r1228;
	st.global.u32 	[%rd489+640], %r1229;
	st.global.u32 	[%rd489+768], %r1230;
	st.global.u32 	[%rd489+896], %r1231;
	st.global.u32 	[%rd489+1024], %r1232;
	st.global.u32 	[%rd489+1152], %r1233;
	st.global.u32 	[%rd489+1280], %r1234;
	st.global.u32 	[%rd489+1408], %r1235;
	st.global.u32 	[%rd489+1536], %r1236;
	st.global.u32 	[%rd489+1664], %r1237;
	st.global.u32 	[%rd489+1792], %r1238;
	st.global.u32 	[%rd489+1920], %r1239;
	st.global.u32 	[%rd489+2048], %r1240;
	bra.uni 	$L__BB8_437;
$L__BB8_159:
	ld.param.u32 	%r1245, [_ZN3cub18CUB_300001_SM_10006detail10merge_sort26DeviceMergeSortMergeKernelINS2_10policy_hubIN6thrust24THRUST_300001_SM_1000_NS10device_ptrIiEEE9Policy600ES8_PNS0_8NullTypeES8_SC_j20ConfidenceComparatoriSB_EEvbT2_T3_T4_PT6_PT7_T5_PSG_SG_NS1_7vsmem_tE_param_8];
	ld.param.s8 	%rs2, [_ZN3cub18CUB_300001_SM_10006detail10merge_sort26DeviceMergeSortMergeKernelINS2_10policy_hubIN6thrust24THRUST_300001_SM_1000_NS10device_ptrIiEEE9Policy600ES8_PNS0_8NullTypeES8_SC_j20ConfidenceComparatoriSB_EEvbT2_T3_T4_PT6_PT7_T5_PSG_SG_NS1_7vsmem_tE_param_0];
	mul.wide.u32 	%rd17, %r1, 4;
	add.s64 	%rd18, %rd2, %rd17;
	ld.global.u32 	%r224, [%rd18];
	ld.global.u32 	%r532, [%rd18+4];
	shr.u32 	%r533, %r1245, 1;
	neg.s32 	%r534, %r1245;
	and.b32  	%r535, %r1, %r534;
	mul.lo.s32 	%r225, %r535, 4352;
	mul.lo.s32 	%r226, %r533, 4352;
	sub.s32 	%r536, %r1, %r535;
	mul.lo.s32 	%r537, %r536, 4352;
	sub.s32 	%r227, %r224, %r225;
	sub.s32 	%r538, %r532, %r225;
	sub.s32 	%r539, %r528, %r225;
	max.u32 	%r540, %r539, %r226;
	sub.s32 	%r541, %r540, %r226;
	sub.s32 	%r542, %r537, %r227;
	min.u32 	%r228, %r542, %r541;
	max.u32 	%r543, %r537, -4353;
	not.b32 	%r544, %r543;
	add.s32 	%r545, %r537, %r544;
	sub.s32 	%r546, %r545, %r538;
	or.b32  	%r547, %r1, %r534;
	setp.eq.s32 	%p66, %r547, -1;
	min.u32 	%r548, %r226, %r539;
	selp.b32 	%r549, %r548, %r538, %p66;
	selp.b32 	%r550, %r226, %r546, %p66;
	min.u32 	%r551, %r550, %r541;
	sub.s32 	%r229, %r549, %r227;
	sub.s32 	%r230, %r551, %r228;
	// begin inline asm
	griddepcontrol.wait;
	// end inline asm
	setp.eq.s16 	%p67, %rs2, 0;
	@%p67 bra 	$L__BB8_228;
	cvt.u64.u32 	%rd19, %r225;
	cvt.u64.u32 	%rd20, %r227;
	add.s64 	%rd21, %rd20, %rd19;
	cvt.u64.u32 	%rd22, %r226;
	add.s64 	%rd23, %rd19, %rd22;
	cvt.u64.u32 	%rd24, %r228;
	add.s64 	%rd25, %rd23, %rd24;
	add.s32 	%r231, %r230, %r229;
	setp.ge.s32 	%p68, %r2, %r231;
	cvt.u64.u32 	%rd26, %r2;
	add.s64 	%rd27, %rd21, %rd26;
	shl.b64 	%rd28, %rd27, 2;
	add.s64 	%rd7, %rd3, %rd28;
	sub.s32 	%r553, %r2, %r229;
	cvt.s64.s32 	%rd29, %r553;
	add.s64 	%rd30, %rd25, %rd29;
	shl.b64 	%rd31, %rd30, 2;
	add.s64 	%rd8, %rd3, %rd31;
	@%p68 bra 	$L__BB8_164;
	setp.ge.s32 	%p69, %r2, %r229;
	@%p69 bra 	$L__BB8_163;
	ld.global.u32 	%r1371, [%rd7];
	bra.uni 	$L__BB8_164;
$L__BB8_163:
	ld.global.u32 	%r1371, [%rd8];
$L__BB8_164:
	add.s32 	%r235, %r2, 256;
	setp.ge.s32 	%p70, %r235, %r231;
	@%p70 bra 	$L__BB8_168;
	setp.lt.s32 	%p71, %r235, %r229;
	@%p71 bra 	$L__BB8_167;
	ld.global.u32 	%r1370, [%rd8+1024];
	bra.uni 	$L__BB8_168;
$L__BB8_167:
	ld.global.u32 	%r1370, [%rd7+1024];
$L__BB8_168:
	add.s32 	%r239, %r2, 512;
	setp.ge.s32 	%p72, %r239, %r231;
	@%p72 bra 	$L__BB8_172;
	setp.lt.s32 	%p73, %r239, %r229;
	@%p73 bra 	$L__BB8_171;
	ld.global.u32 	%r1369, [%rd8+2048];
	bra.uni 	$L__BB8_172;
$L__BB8_171:
	ld.global.u32 	%r1369, [%rd7+2048];
$L__BB8_172:
	add.s32 	%r243, %r2, 768;
	setp.ge.s32 	%p74, %r243, %r231;
	@%p74 bra 	$L__BB8_176;
	setp.lt.s32 	%p75, %r243, %r229;
	@%p75 bra 	$L__BB8_175;
	ld.global.u32 	%r1368, [%rd8+3072];
	bra.uni 	$L__BB8_176;
$L__BB8_175:
	ld.global.u32 	%r1368, [%rd7+3072];
$L__BB8_176:
	or.b32  	%r247, %r2, 1024;
	setp.ge.s32 	%p76, %r247, %r231;
	@%p76 bra 	$L__BB8_180;
	setp.lt.s32 	%p77, %r247, %r229;
	@%p77 bra 	$L__BB8_179;
	ld.global.u32 	%r1367, [%rd8+4096];
	bra.uni 	$L__BB8_180;
$L__BB8_179:
	ld.global.u32 	%r1367, [%rd7+4096];
$L__BB8_180:
	add.s32 	%r251, %r2, 1280;
	setp.ge.s32 	%p78, %r251, %r231;
	@%p78 bra 	$L__BB8_184;
	setp.lt.s32 	%p79, %r251, %r229;
	@%p79 bra 	$L__BB8_183;
	ld.global.u32 	%r1366, [%rd8+5120];
	bra.uni 	$L__BB8_184;
$L__BB8_183:
	ld.global.u32 	%r1366, [%rd7+5120];
$L__BB8_184:
	add.s32 	%r255, %r2, 1536;
	setp.ge.s32 	%p80, %r255, %r231;
	@%p80 bra 	$L__BB8_188;
	setp.lt.s32 	%p81, %r255, %r229;
	@%p81 bra 	$L__BB8_187;
	ld.global.u32 	%r1365, [%rd8+6144];
	bra.uni 	$L__BB8_188;
$L__BB8_187:
	ld.global.u32 	%r1365, [%rd7+6144];
$L__BB8_188:
	add.s32 	%r259, %r2, 1792;
	setp.ge.s32 	%p82, %r259, %r231;
	@%p82 bra 	$L__BB8_192;
	setp.lt.s32 	%p83, %r259, %r229;
	@%p83 bra 	$L__BB8_191;
	ld.global.u32 	%r1364, [%rd8+7168];
	bra.uni 	$L__BB8_192;
$L__BB8_191:
	ld.global.u32 	%r1364, [%rd7+7168];
$L__BB8_192:
	or.b32  	%r263, %r2, 2048;
	setp.ge.s32 	%p84, %r263, %r231;
	@%p84 bra 	$L__BB8_196;
	setp.lt.s32 	%p85, %r263, %r229;
	@%p85 bra 	$L__BB8_195;
	ld.global.u32 	%r1363, [%rd8+8192];
	bra.uni 	$L__BB8_196;
$L__BB8_195:
	ld.global.u32 	%r1363, [%rd7+8192];
$L__BB8_196:
	add.s32 	%r267, %r2, 2304;
	setp.ge.s32 	%p86, %r267, %r231;
	@%p86 bra 	$L__BB8_200;
	setp.lt.s32 	%p87, %r267, %r229;
	@%p87 bra 	$L__BB8_199;
	ld.global.u32 	%r1362, [%rd8+9216];
	bra.uni 	$L__BB8_200;
$L__BB8_199:
	ld.global.u32 	%r1362, [%rd7+9216];
$L__BB8_200:
	add.s32 	%r271, %r2, 2560;
	setp.ge.s32 	%p88, %r271, %r231;
	@%p88 bra 	$L__BB8_204;
	setp.lt.s32 	%p89, %r271, %r229;
	@%p89 bra 	$L__BB8_203;
	ld.global.u32 	%r1361, [%rd8+10240];
	bra.uni 	$L__BB8_204;
$L__BB8_203:
	ld.global.u32 	%r1361, [%rd7+10240];
$L__BB8_204:
	add.s32 	%r275, %r2, 2816;
	setp.ge.s32 	%p90, %r275, %r231;
	@%p90 bra 	$L__BB8_208;
	setp.lt.s32 	%p91, %r275, %r229;
	@%p91 bra 	$L__BB8_207;
	ld.global.u32 	%r1360, [%rd8+11264];
	bra.uni 	$L__BB8_208;
$L__BB8_207:
	ld.global.u32 	%r1360, [%rd7+11264];
$L__BB8_208:
	or.b32  	%r279, %r2, 3072;
	setp.ge.s32 	%p92, %r279, %r231;
	@%p92 bra 	$L__BB8_212;
	setp.lt.s32 	%p93, %r279, %r229;
	@%p93 bra 	$L__BB8_211;
	ld.global.u32 	%r1359, [%rd8+12288];
	bra.uni 	$L__BB8_212;
$L__BB8_211:
	ld.global.u32 	%r1359, [%rd7+12288];
$L__BB8_212:
	add.s32 	%r283, %r2, 3328;
	setp.ge.s32 	%p94, %r283, %r231;
	@%p94 bra 	$L__BB8_216;
	setp.lt.s32 	%p95, %r283, %r229;
	@%p95 bra 	$L__BB8_215;
	ld.global.u32 	%r1358, [%rd8+13312];
	bra.uni 	$L__BB8_216;
$L__BB8_215:
	ld.global.u32 	%r1358, [%rd7+13312];
$L__BB8_216:
	add.s32 	%r287, %r2, 3584;
	setp.ge.s32 	%p96, %r287, %r231;
	@%p96 bra 	$L__BB8_220;
	setp.lt.s32 	%p97, %r287, %r229;
	@%p97 bra 	$L__BB8_219;
	ld.global.u32 	%r1357, [%rd8+14336];
	bra.uni 	$L__BB8_220;
$L__BB8_219:
	ld.global.u32 	%r1357, [%rd7+14336];
$L__BB8_220:
	add.s32 	%r291, %r2, 3840;
	setp.ge.s32 	%p98, %r291, %r231;
	@%p98 bra 	$L__BB8_224;
	setp.lt.s32 	%p99, %r291, %r229;
	@%p99 bra 	$L__BB8_223;
	ld.global.u32 	%r1356, [%rd8+15360];
	bra.uni 	$L__BB8_224;
$L__BB8_223:
	ld.global.u32 	%r1356, [%rd7+15360];
$L__BB8_224:
	or.b32  	%r295, %r2, 4096;
	setp.ge.s32 	%p100, %r295, %r231;
	@%p100 bra 	$L__BB8_262;
	setp.lt.s32 	%p101, %r295, %r229;
	@%p101 bra 	$L__BB8_227;
	ld.global.u32 	%r1355, [%rd8+16384];
	bra.uni 	$L__BB8_262;
$L__BB8_227:
	ld.global.u32 	%r1355, [%rd7+16384];
	bra.uni 	$L__BB8_262;
$L__BB8_228:
	cvt.u64.u32 	%rd32, %r225;
	cvt.u64.u32 	%rd33, %r227;
	add.s64 	%rd9, %rd33, %rd32;
	cvt.u64.u32 	%rd34, %r226;
	add.s64 	%rd35, %rd32, %rd34;
	cvt.u64.u32 	%rd36, %r228;
	add.s64 	%rd10, %rd35, %rd36;
	add.s32 	%r298, %r230, %r229;
	setp.ge.s32 	%p102, %r2, %r298;
	@%p102 bra 	$L__BB8_230;
	setp.lt.s32 	%p103, %r2, %r229;
	sub.s32 	%r574, %r2, %r229;
	cvt.s64.s32 	%rd37, %r574;
	cvt.u64.u32 	%rd38, %r2;
	selp.b64 	%rd39, %rd9, %rd10, %p103;
	selp.b64 	%rd40, %rd38, %rd37, %p103;
	add.s64 	%rd41, %rd40, %rd39;
	shl.b64 	%rd42, %rd41, 2;
	add.s64 	%rd43, %rd1, %rd42;
	ld.global.u32 	%r1371, [%rd43];
$L__BB8_230:
	add.s32 	%r301, %r2, 256;
	setp.ge.s32 	%p104, %r301, %r298;
	@%p104 bra 	$L__BB8_232;
	setp.lt.s32 	%p105, %r301, %r229;
	sub.s32 	%r576, %r301, %r229;
	cvt.s64.s32 	%rd44, %r576;
	cvt.u64.u32 	%rd45, %r301;
	selp.b64 	%rd46, %rd9, %rd10, %p105;
	selp.b64 	%rd47, %rd45, %rd44, %p105;
	add.s64 	%rd48, %rd47, %rd46;
	shl.b64 	%rd49, %rd48, 2;
	add.s64 	%rd50, %rd1, %rd49;
	ld.global.u32 	%r1370, [%rd50];
$L__BB8_232:
	add.s32 	%r304, %r2, 512;
	setp.ge.s32 	%p106, %r304, %r298;
	@%p106 bra 	$L__BB8_234;
	setp.lt.s32 	%p107, %r304, %r229;
	sub.s32 	%r578, %r304, %r229;
	cvt.s64.s32 	%rd51, %r578;
	cvt.u64.u32 	%rd52, %r304;
	selp.b64 	%rd53, %rd9, %rd10, %p107;
	selp.b64 	%rd54, %rd52, %rd51, %p107;
	add.s64 	%rd55, %rd54, %rd53;
	shl.b64 	%rd56, %rd55, 2;
	add.s64 	%rd57, %rd1, %rd56;
	ld.global.u32 	%r1369, [%rd57];
$L__BB8_234:
	add.s32 	%r307, %r2, 768;
	setp.ge.s32 	%p108, %r307, %r298;
	@%p108 bra 	$L__BB8_236;
	setp.lt.s32 	%p109, %r307, %r229;
	sub.s32 	%r580, %r307, %r229;
	cvt.s64.s32 	%rd58, %r580;
	cvt.u64.u32 	%rd59, %r307;
	selp.b64 	%rd60, %rd9, %rd10, %p109;
	selp.b64 	%rd61, %rd59, %rd58, %p109;
	add.s64 	%rd62, %rd61, %rd60;
	shl.b64 	%rd63, %rd62, 2;
	add.s64 	%rd64, %rd1, %rd63;
	ld.global.u32 	%r1368, [%rd64];
$L__BB8_236:
	or.b32  	%r310, %r2, 1024;
	setp.ge.s32 	%p110, %r310, %r298;
	@%p110 bra 	$L__BB8_238;
	setp.lt.s32 	%p111, %r310, %r229;
	sub.s32 	%r582, %r310, %r229;
	cvt.s64.s32 	%rd65, %r582;
	cvt.u64.u32 	%rd66, %r310;
	selp.b64 	%rd67, %rd9, %rd10, %p111;
	selp.b64 	%rd68, %rd66, %rd65, %p111;
	add.s64 	%rd69, %rd68, %rd67;
	shl.b64 	%rd70, %rd69, 2;
	add.s64 	%rd71, %rd1, %rd70;
	ld.global.u32 	%r1367, [%rd71];
$L__BB8_238:
	add.s32 	%r313, %r2, 1280;
	setp.ge.s32 	%p112, %r313, %r298;
	@%p112 bra 	$L__BB8_240;
	setp.lt.s32 	%p113, %r313, %r229;
	sub.s32 	%r584, %r313, %r229;
	cvt.s64.s32 	%rd72, %r584;
	cvt.u64.u32 	%rd73, %r313;
	selp.b64 	%rd74, %rd9, %rd10, %p113;
	selp.b64 	%rd75, %rd73, %rd72, %p113;
	add.s64 	%rd76, %rd75, %rd74;
	shl.b64 	%rd77, %rd76, 2;
	add.s64 	%rd78, %rd1, %rd77;
	ld.global.u32 	%r1366, [%rd78];
$L__BB8_240:
	add.s32 	%r316, %r2, 1536;
	setp.ge.s32 	%p114, %r316, %r298;
	@%p114 bra 	$L__BB8_242;
	setp.lt.s32 	%p115, %r316, %r229;
	sub.s32 	%r586, %r316, %r229;
	cvt.s64.s32 	%rd79, %r586;
	cvt.u64.u32 	%rd80, %r316;
	selp.b64 	%rd81, %rd9, %rd10, %p115;
	selp.b64 	%rd82, %rd80, %rd79, %p115;
	add.s64 	%rd83, %rd82, %rd81;
	shl.b64 	%rd84, %rd83, 2;
	add.s64 	%rd85, %rd1, %rd84;
	ld.global.u32 	%r1365, [%rd85];
$L__BB8_242:
	add.s32 	%r320, %r2, 1792;
	setp.ge.s32 	%p116, %r320, %r298;
	@%p116 bra 	$L__BB8_244;
	ld.param.u64 	%rd490, [_ZN3cub18CUB_300001_SM_10006detail10merge_sort26DeviceMergeSortMergeKernelINS2_10policy_hubIN6thrust24THRUST_300001_SM_1000_NS10device_ptrIiEEE9Policy600ES8_PNS0_8NullTypeES8_SC_j20ConfidenceComparatoriSB_EEvbT2_T3_T4_PT6_PT7_T5_PSG_SG_NS1_7vsmem_tE_param_4];
	setp.lt.s32 	%p117, %r320, %r229;
	sub.s32 	%r588, %r320, %r229;
	cvt.s64.s32 	%rd86, %r588;
	cvt.u64.u32 	%rd87, %r320;
	selp.b64 	%rd88, %rd9, %rd10, %p117;
	selp.b64 	%rd89, %rd87, %rd86, %p117;
	add.s64 	%rd90, %rd89, %rd88;
	cvta.to.global.u64 	%rd91, %rd490;
	shl.b64 	%rd92, %rd90, 2;
	add.s64 	%rd93, %rd91, %rd92;
	ld.global.u32 	%r1364, [%rd93];
$L__BB8_244:
	or.b32  	%r323, %r2, 2048;
	setp.ge.s32 	%p118, %r323, %r298;
	@%p118 bra 	$L__BB8_246;
	ld.param.u64 	%rd491, [_ZN3cub18CUB_300001_SM_10006detail10merge_sort26DeviceMergeSortMergeKernelINS2_10policy_hubIN6thrust24THRUST_300001_SM_1000_NS10device_ptrIiEEE9Policy600ES8_PNS0_8NullTypeES8_SC_j20ConfidenceComparatoriSB_EEvbT2_T3_T4_PT6_PT7_T5_PSG_SG_NS1_7vsmem_tE_param_4];
	setp.lt.s32 	%p119, %r323, %r229;
	sub.s32 	%r590, %r323, %r229;
	cvt.s64.s32 	%rd94, %r590;
	cvt.u64.u32 	%rd95, %r323;
	selp.b64 	%rd96, %rd9, %rd10, %p119;
	selp.b64 	%rd97, %rd95, %rd94, %p119;
	add.s64 	%rd98, %rd97, %rd96;
	cvta.to.global.u64 	%rd99, %rd491;
	shl.b64 	%rd100, %rd98, 2;
	add.s64 	%rd101, %rd99, %rd100;
	ld.global.u32 	%r1363, [%rd101];
$L__BB8_246:
	add.s32 	%r593, %r2, 2304;
	setp.ge.s32 	%p120, %r593, %r298;
	@%p120 bra 	$L__BB8_248;
	ld.param.u64 	%rd492, [_ZN3cub18CUB_300001_SM_10006detail10merge_sort26DeviceMergeSortMergeKernelINS2_10policy_hubIN6thrust24THRUST_300001_SM_1000_NS10device_ptrIiEEE9Policy600ES8_PNS0_8NullTypeES8_SC_j20ConfidenceComparatoriSB_EEvbT2_T3_T4_PT6_PT7_T5_PSG_SG_NS1_7vsmem_tE_param_4];
	add.s32 	%r595, %r2, 2304;
	setp.lt.s32 	%p121, %r595, %r229;
	sub.s32 	%r596, %r595, %r229;
	cvt.s64.s32 	%rd102, %r596;
	cvt.u64.u32 	%rd103, %r595;
	selp.b64 	%rd104, %rd9, %rd10, %p121;
	selp.b64 	%rd105, %rd103, %rd102, %p121;
	add.s64 	%rd106, %rd105, %rd104;
	cvta.to.global.u64 	%rd107, %rd492;
	shl.b64 	%rd108, %rd106, 2;
	add.s64 	%rd109, %rd107, %rd108;
	ld.global.u32 	%r1362, [%rd109];
$L__BB8_248:
	add.s32 	%r599, %r2, 2560;
	setp.ge.s32 	%p122, %r599, %r298;
	@%p122 bra 	$L__BB8_250;
	ld.param.u64 	%rd493, [_ZN3cub18CUB_300001_SM_10006detail10merge_sort26DeviceMergeSortMergeKernelINS2_10policy_hubIN6thrust24THRUST_300001_SM_1000_NS10device_ptrIiEEE9Policy600ES8_PNS0_8NullTypeES8_SC_j20ConfidenceComparatoriSB_EEvbT2_T3_T4_PT6_PT7_T5_PSG_SG_NS1_7vsmem_tE_param_4];
	setp.lt.s32 	%p123, %r599, %r229;
	sub.s32 	%r602, %r599, %r229;
	cvt.s64.s32 	%rd110, %r602;
	cvt.u64.u32 	%rd111, %r599;
	selp.b64 	%rd112, %rd9, %rd10, %p123;
	selp.b64 	%rd113, %rd111, %rd110, %p123;
	add.s64 	%rd114, %rd113, %rd112;
	cvta.to.global.u64 	%rd115, %rd493;
	shl.b64 	%rd116, %rd114, 2;
	add.s64 	%rd117, %rd115, %rd116;
	ld.global.u32 	%r1361, [%rd117];
$L__BB8_250:
	add.s32 	%r604, %r2, 2816;
	add.s32 	%r605, %r230, %r229;
	setp.ge.s32 	%p124, %r604, %r605;
	@%p124 bra 	$L__BB8_252;
	ld.param.u32 	%r1246, [_ZN3cub18CUB_300001_SM_10006detail10merge_sort26DeviceMergeSortMergeKernelINS2_10policy_hubIN6thrust24THRUST_300001_SM_1000_NS10device_ptrIiEEE9Policy600ES8_PNS0_8NullTypeES8_SC_j20ConfidenceComparatoriSB_EEvbT2_T3_T4_PT6_PT7_T5_PSG_SG_NS1_7vsmem_tE_param_8];
	ld.param.u64 	%rd494, [_ZN3cub18CUB_300001_SM_10006detail10merge_sort26DeviceMergeSortMergeKernelINS2_10policy_hubIN6thrust24THRUST_300001_SM_1000_NS10device_ptrIiEEE9Policy600ES8_PNS0_8NullTypeES8_SC_j20ConfidenceComparatoriSB_EEvbT2_T3_T4_PT6_PT7_T5_PSG_SG_NS1_7vsmem_tE_param_4];
	add.s32 	%r606, %r2, 2816;
	setp.lt.s32 	%p125, %r606, %r229;
	sub.s32 	%r607, %r606, %r229;
	cvt.s64.s32 	%rd118, %r607;
	cvt.u64.u32 	%rd119, %r606;
	mov.u32 	%r608, %ctaid.x;
	neg.s32 	%r609, %r1246;
	and.b32  	%r610, %r608, %r609;
	mul.lo.s32 	%r611, %r610, 4352;
	sub.s32 	%r612, %r224, %r611;
	cvt.u64.u32 	%rd120, %r612;
	cvt.u64.u32 	%rd121, %r611;
	add.s64 	%rd122, %rd120, %rd121;
	selp.b64 	%rd123, %rd122, %rd10, %p125;
	selp.b64 	%rd124, %rd119, %rd118, %p125;
	add.s64 	%rd125, %rd124, %rd123;
	cvta.to.global.u64 	%rd126, %rd494;
	shl.b64 	%rd127, %rd125, 2;
	add.s64 	%rd128, %rd126, %rd127;
	ld.global.u32 	%r1360, [%rd128];
$L__BB8_252:
	or.b32  	%r614, %r2, 3072;
	add.s32 	%r615, %r230, %r229;
	setp.ge.s32 	%p126, %r614, %r615;
	@%p126 bra 	$L__BB8_254;
	ld.param.u32 	%r1247, [_ZN3cub18CUB_300001_SM_10006detail10merge_sort26DeviceMergeSortMergeKernelINS2_10policy_hubIN6thrust24THRUST_300001_SM_1000_NS10device_ptrIiEEE9Policy600ES8_PNS0_8NullTypeES8_SC_j20ConfidenceComparatoriSB_EEvbT2_T3_T4_PT6_PT7_T5_PSG_SG_NS1_7vsmem_tE_param_8];
	ld.param.u64 	%rd495, [_ZN3cub18CUB_300001_SM_10006detail10merge_sort26DeviceMergeSortMergeKernelINS2_10policy_hubIN6thrust24THRUST_300001_SM_1000_NS10device_ptrIiEEE9Policy600ES8_PNS0_8NullTypeES8_SC_j20ConfidenceComparatoriSB_EEvbT2_T3_T4_PT6_PT7_T5_PSG_SG_NS1_7vsmem_tE_param_4];
	mov.u32 	%r616, %tid.x;
	or.b32  	%r617, %r616, 3072;
	setp.lt.s32 	%p127, %r617, %r229;
	sub.s32 	%r618, %r617, %r229;
	cvt.s64.s32 	%rd129, %r618;
	cvt.u64.u32 	%rd130, %r617;
	mov.u32 	%r619, %ctaid.x;
	neg.s32 	%r620, %r1247;
	and.b32  	%r621, %r619, %r620;
	mul.lo.s32 	%r622, %r621, 4352;
	sub.s32 	%r623, %r224, %r622;
	cvt.u64.u32 	%rd131, %r623;
	cvt.u64.u32 	%rd132, %r622;
	add.s64 	%rd133, %rd131, %rd132;
	selp.b64 	%rd134, %rd133, %rd10, %p127;
	selp.b64 	%rd135, %rd130, %rd129, %p127;
	add.s64 	%rd136, %rd135, %rd134;
	cvta.to.global.u64 	%rd137, %rd495;
	shl.b64 	%rd138, %rd136, 2;
	add.s64 	%rd139, %rd137, %rd138;
	ld.global.u32 	%r1359, [%rd139];
$L__BB8_254:
	mov.u32 	%r625, %tid.x;
	add.s32 	%r626, %r625, 3328;
	add.s32 	%r627, %r230, %r229;
	setp.ge.s32 	%p128, %r626, %r627;
	@%p128 bra 	$L__BB8_256;
	ld.param.u32 	%r1248, [_ZN3cub18CUB_300001_SM_10006detail10merge_sort26DeviceMergeSortMergeKernelINS2_10policy_hubIN6thrust24THRUST_300001_SM_1000_NS10device_ptrIiEEE9Policy600ES8_PNS0_8NullTypeES8_SC_j20ConfidenceComparatoriSB_EEvbT2_T3_T4_PT6_PT7_T5_PSG_SG_NS1_7vsmem_tE_param_8];
	ld.param.u64 	%rd496, [_ZN3cub18CUB_300001_SM_10006detail10merge_sort26DeviceMergeSortMergeKernelINS2_10policy_hubIN6thrust24THRUST_300001_SM_1000_NS10device_ptrIiEEE9Policy600ES8_PNS0_8NullTypeES8_SC_j20ConfidenceComparatoriSB_EEvbT2_T3_T4_PT6_PT7_T5_PSG_SG_NS1_7vsmem_tE_param_4];
	mov.u32 	%r628, %tid.x;
	add.s32 	%r629, %r628, 3328;
	setp.lt.s32 	%p129, %r629, %r229;
	sub.s32 	%r630, %r629, %r229;
	cvt.s64.s32 	%rd140, %r630;
	cvt.u64.u32 	%rd141, %r629;
	mov.u32 	%r631, %ctaid.x;
	neg.s32 	%r632, %r1248;
	and.b32  	%r633, %r631, %r632;
	mul.lo.s32 	%r634, %r633, 4352;
	sub.s32 	%r635, %r224, %r634;
	cvt.u64.u32 	%rd142, %r635;
	cvt.u64.u32 	%rd143, %r634;
	add.s64 	%rd144, %rd142, %rd143;
	selp.b64 	%rd145, %rd144, %rd10, %p129;
	selp.b64 	%rd146, %rd141, %rd140, %p129;
	add.s64 	%rd147, %rd146, %rd145;
	cvta.to.global.u64 	%rd148, %rd496;
	shl.b64 	%rd149, %rd147, 2;
	add.s64 	%rd150, %rd148, %rd149;
	ld.global.u32 	%r1358, [%rd150];
$L__BB8_256:
	mov.u32 	%r637, %tid.x;
	add.s32 	%r638, %r637, 3584;
	add.s32 	%r639, %r230, %r229;
	setp.ge.s32 	%p130, %r638, %r639;
	@%p130 bra 	$L__BB8_258;
	ld.param.u32 	%r1249, [_ZN3cub18CUB_300001_SM_10006detail10merge_sort26DeviceMergeSortMergeKernelINS2_10policy_hubIN6thrust24THRUST_300001_SM_1000_NS10device_ptrIiEEE9Policy600ES8_PNS0_8NullTypeES8_SC_j20ConfidenceComparatoriSB_EEvbT2_T3_T4_PT6_PT7_T5_PSG_SG_NS1_7vsmem_tE_param_8];
	ld.param.u64 	%rd497, [_ZN3cub18CUB_300001_SM_10006detail10merge_sort26DeviceMergeSortMergeKernelINS2_10policy_hubIN6thrust24THRUST_300001_SM_1000_NS10device_ptrIiEEE9Policy600ES8_PNS0_8NullTypeES8_SC_j20ConfidenceComparatoriSB_EEvbT2_T3_T4_PT6_PT7_T5_PSG_SG_NS1_7vsmem_tE_param_4];
	mov.u32 	%r640, %tid.x;
	add.s32 	%r641, %r640, 3584;
	setp.lt.s32 	%p131, %r641, %r229;
	sub.s32 	%r642, %r641, %r229;
	cvt.s64.s32 	%rd151, %r642;
	cvt.u64.u32 	%rd152, %r641;
	mov.u32 	%r643, %ctaid.x;
	neg.s32 	%r644, %r1249;
	and.b32  	%r645, %r643, %r644;
	mul.lo.s32 	%r646, %r645, 4352;
	sub.s32 	%r647, %r224, %r646;
	cvt.u64.u32 	%rd153, %r647;
	cvt.u64.u32 	%rd154, %r646;
	add.s64 	%rd155, %rd153, %rd154;
	selp.b64 	%rd156, %rd155, %rd10, %p131;
	selp.b64 	%rd157, %rd152, %rd151, %p131;
	add.s64 	%rd158, %rd157, %rd156;
	cvta.to.global.u64 	%rd159, %rd497;
	shl.b64 	%rd160, %rd158, 2;
	add.s64 	%rd161, %rd159, %rd160;
	ld.global.u32 	%r1357, [%rd161];
$L__BB8_258:
	mov.u32 	%r649, %tid.x;
	add.s32 	%r650, %r649, 3840;
	add.s32 	%r651, %r230, %r229;
	setp.ge.s32 	%p132, %r650, %r651;
	@%p132 bra 	$L__BB8_260;
	ld.param.u32 	%r1250, [_ZN3cub18CUB_300001_SM_10006detail10merge_sort26DeviceMergeSortMergeKernelINS2_10policy_hubIN6thrust24THRUST_300001_SM_1000_NS10device_ptrIiEEE9Policy600ES8_PNS0_8NullTypeES8_SC_j20ConfidenceComparatoriSB_EEvbT2_T3_T4_PT6_PT7_T5_PSG_SG_NS1_7vsmem_tE_param_8];
	ld.param.u64 	%rd498, [_ZN3cub18CUB_300001_SM_10006detail10merge_sort26DeviceMergeSortMergeKernelINS2_10policy_hubIN6thrust24THRUST_300001_SM_1000_NS10device_ptrIiEEE9Policy600ES8_PNS0_8NullTypeES8_SC_j20ConfidenceComparatoriSB_EEvbT2_T3_T4_PT6_PT7_T5_PSG_SG_NS1_7vsmem_tE_param_4];
	mov.u32 	%r652, %tid.x;
	add.s32 	%r653, %r652, 3840;
	setp.lt.s32 	%p133, %r653, %r229;
	sub.s32 	%r654, %r653, %r229;
	cvt.s64.s32 	%rd162, %r654;
	cvt.u64.u32 	%rd163, %r653;
	mov.u32 	%r655, %ctaid.x;
	neg.s32 	%r656, %r1250;
	and.b32  	%r657, %r655, %r656;
	mul.lo.s32 	%r658, %r657, 4352;
	sub.s32 	%r659, %r224, %r658;
	cvt.u64.u32 	%rd164, %r659;
	cvt.u64.u32 	%rd165, %r658;
	add.s64 	%rd166, %rd164, %rd165;
	selp.b64 	%rd167, %rd166, %rd10, %p133;
	selp.b64 	%rd168, %rd163, %rd162, %p133;
	add.s64 	%rd169, %rd168, %rd167;
	cvta.to.global.u64 	%rd170, %rd498;
	shl.b64 	%rd171, %rd169, 2;
	add.s64 	%rd172, %rd170, %rd171;
	ld.global.u32 	%r1356, [%rd172];
$L__BB8_260:
	mov.u32 	%r661, %tid.x;
	or.b32  	%r662, %r661, 4096;
	add.s32 	%r663, %r230, %r229;
	setp.ge.s32 	%p134, %r662, %r663;
	@%p134 bra 	$L__BB8_262;
	ld.param.u32 	%r1251, [_ZN3cub18CUB_300001_SM_10006detail10merge_sort26DeviceMergeSortMergeKernelINS2_10policy_hubIN6thrust24THRUST_300001_SM_1000_NS10device_ptrIiEEE9Policy600ES8_PNS0_8NullTypeES8_SC_j20ConfidenceComparatoriSB_EEvbT2_T3_T4_PT6_PT7_T5_PSG_SG_NS1_7vsmem_tE_param_8];
	ld.param.u64 	%rd499, [_ZN3cub18CUB_300001_SM_10006detail10merge_sort26DeviceMergeSortMergeKernelINS2_10policy_hubIN6thrust24THRUST_300001_SM_1000_NS10device_ptrIiEEE9Policy600ES8_PNS0_8NullTypeES8_SC_j20ConfidenceComparatoriSB_EEvbT2_T3_T4_PT6_PT7_T5_PSG_SG_NS1_7vsmem_tE_param_4];
	mov.u32 	%r664, %tid.x;
	or.b32  	%r665, %r664, 4096;
	setp.lt.s32 	%p135, %r665, %r229;
	sub.s32 	%r666, %r665, %r229;
	cvt.s64.s32 	%rd173, %r666;
	cvt.u64.u32 	%rd174, %r665;
	mov.u32 	%r667, %ctaid.x;
	neg.s32 	%r668, %r1251;
	and.b32  	%r669, %r667, %r668;
	mul.lo.s32 	%r670, %r669, 4352;
	sub.s32 	%r671, %r224, %r670;
	cvt.u64.u32 	%rd175, %r671;
	cvt.u64.u32 	%rd176, %r670;
	add.s64 	%rd177, %rd175, %rd176;
	selp.b64 	%rd178, %rd177, %rd10, %p135;
	selp.b64 	%rd179, %rd174, %rd173, %p135;
	add.s64 	%rd180, %rd179, %rd178;
	cvta.to.global.u64 	%rd181, %rd499;
	shl.b64 	%rd182, %rd180, 2;
	add.s64 	%rd183, %rd181, %rd182;
	ld.global.u32 	%r1355, [%rd183];
$L__BB8_262:
	mov.u32 	%r672, %tid.x;
	shl.b32 	%r673, %r672, 2;
	mov.u32 	%r674, _ZZN3cub18CUB_300001_SM_10006detail10merge_sort26DeviceMergeSortMergeKernelINS2_10policy_hubIN6thrust24THRUST_300001_SM_1000_NS10device_ptrIiEEE9Policy600ES8_PNS0_8NullTypeES8_SC_j20ConfidenceComparatoriSB_EEvbT2_T3_T4_PT6_PT7_T5_PSG_SG_NS1_7vsmem_tEE19static_temp_storage;
	add.s32 	%r675, %r674, %r673;
	st.shared.u32 	[%r675], %r1371;
	st.shared.u32 	[%r675+1024], %r1370;
	st.shared.u32 	[%r675+2048], %r1369;
	st.shared.u32 	[%r675+3072], %r1368;
	st.shared.u32 	[%r675+4096], %r1367;
	st.shared.u32 	[%r675+5120], %r1366;
	st.shared.u32 	[%r675+6144], %r1365;
	st.shared.u32 	[%r675+7168], %r1364;
	st.shared.u32 	[%r675+8192], %r1363;
	st.shared.u32 	[%r675+9216], %r1362;
	st.shared.u32 	[%r675+10240], %r1361;
	st.shared.u32 	[%r675+11264], %r1360;
	st.shared.u32 	[%r675+12288], %r1359;
	st.shared.u32 	[%r675+13312], %r1358;
	st.shared.u32 	[%r675+14336], %r1357;
	st.shared.u32 	[%r675+15360], %r1356;
	st.shared.u32 	[%r675+16384], %r1355;
	bar.sync 	0;
	// begin inline asm
	griddepcontrol.launch_dependents;
	// end inline asm
	add.s32 	%r359, %r230, %r229;
	mul.lo.s32 	%r676, %r672, 17;
	min.s32 	%r360, %r676, %r359;
	setp.lt.s32 	%p136, %r360, %r230;
	sub.s32 	%r677, %r360, %r230;
	selp.b32 	%r1374, 0, %r677, %p136;
	min.s32 	%r1372, %r229, %r360;
	setp.ge.s32 	%p137, %r1374, %r1372;
	@%p137 bra 	$L__BB8_265;
	add.s32 	%r363, %r360, %r229;
$L__BB8_264:
	sub.s32 	%r678, %r1372, %r1374;
	shr.u32 	%r679, %r678, 31;
	add.s32 	%r680, %r678, %r679;
	shr.s32 	%r681, %r680, 1;
	add.s32 	%r682, %r681, %r1374;
	shl.b32 	%r683, %r682, 2;
	add.s32 	%r685, %r674, %r683;
	ld.shared.u32 	%r686, [%r685];
	not.b32 	%r687, %r682;
	add.s32 	%r688, %r363, %r687;
	shl.b32 	%r689, %r688, 2;
	add.s32 	%r690, %r674, %r689;
	ld.shared.u32 	%r691, [%r690];
	mul.lo.s32 	%r692, %r691, 6;
	mul.wide.s32 	%rd184, %r692, 4;
	add.s64 	%rd185, %rd4, %rd184;
	ld.global.f32 	%f1, [%rd185+16];
	mul.lo.s32 	%r693, %r686, 6;
	mul.wide.s32 	%rd186, %r693, 4;
	add.s64 	%rd187, %rd4, %rd186;
	ld.global.f32 	%f2, [%rd187+16];
	setp.leu.f32 	%p138, %f1, %f2;
	add.s32 	%r694, %r682, 1;
	selp.b32 	%r1374, %r694, %r1374, %p138;
	selp.b32 	%r1372, %r1372, %r682, %p138;
	setp.lt.s32 	%p139, %r1374, %r1372;
	@%p139 bra 	$L__BB8_264;
$L__BB8_265:
	sub.s32 	%r695, %r360, %r1374;
	add.s32 	%r369, %r695, %r229;
	shl.b32 	%r696, %r369, 2;
	add.s32 	%r370, %r674, %r696;
	ld.shared.u32 	%r1376, [%r370];
	shl.b32 	%r698, %r1374, 2;
	add.s32 	%r372, %r674, %r698;
	ld.shared.u32 	%r1377, [%r372];
	setp.ge.s32 	%p141, %r369, %r359;
	mov.pred 	%p400, 0;
	@%p141 bra 	$L__BB8_268;
	setp.ge.s32 	%p143, %r1374, %r229;
	mov.pred 	%p400, -1;
	@%p143 bra 	$L__BB8_268;
	mul.lo.s32 	%r699, %r1376, 6;
	mul.wide.s32 	%rd188, %r699, 4;
	add.s64 	%rd189, %rd4, %rd188;
	ld.global.f32 	%f3, [%rd189+16];
	mul.lo.s32 	%r700, %r1377, 6;
	mul.wide.s32 	%rd190, %r700, 4;
	add.s64 	%rd191, %rd4, %rd190;
	ld.global.f32 	%f4, [%rd191+16];
	setp.gt.f32 	%p400, %f3, %f4;
$L__BB8_268:
	selp.b32 	%r374, %r1376, %r1377, %p400;
	selp.u32 	%r701, 1, 0, %p400;
	add.s32 	%r375, %r369, %r701;
	not.pred 	%p144, %p400;
	selp.u32 	%r702, 1, 0, %p144;
	add.s32 	%r376, %r1374, %r702;
	@%p144 bra 	$L__BB8_270;
	ld.shared.u32 	%r1376, [%r370+4];
	bra.uni 	$L__BB8_271;
$L__BB8_270:
	ld.shared.u32 	%r1377, [%r372+4];
$L__BB8_271:
	setp.ge.s32 	%p146, %r375, %r359;
	mov.pred 	%p401, 0;
	@%p146 bra 	$L__BB8_274;
	setp.ge.s32 	%p148, %r376, %r229;
	mov.pred 	%p401, -1;
	@%p148 bra 	$L__BB8_274;
	mul.lo.s32 	%r703, %r1376, 6;
	mul.wide.s32 	%rd192, %r703, 4;
	add.s64 	%rd193, %rd4, %rd192;
	ld.global.f32 	%f5, [%rd193+16];
	mul.lo.s32 	%r704, %r1377, 6;
	mul.wide.s32 	%rd194, %r704, 4;
	add.s64 	%rd195, %rd4, %rd194;
	ld.global.f32 	%f6, [%rd195+16];
	setp.gt.f32 	%p401, %f5, %f6;
$L__BB8_274:
	selp.b32 	%r381, %r1376, %r1377, %p401;
	selp.u32 	%r705, 1, 0, %p401;
	add.s32 	%r382, %r375, %r705;
	not.pred 	%p149, %p401;
	selp.u32 	%r706, 1, 0, %p149;
	add.s32 	%r383, %r376, %r706;
	@%p401 bra 	$L__BB8_276;
	shl.b32 	%r707, %r383, 2;
	add.s32 	%r709, %r674, %r707;
	ld.shared.u32 	%r1377, [%r709];
	bra.uni 	$L__BB8_277;
$L__BB8_276:
	shl.b32 	%r710, %r382, 2;
	add.s32 	%r712, %r674, %r710;
	ld.shared.u32 	%r1376, [%r712];
$L__BB8_277:
	setp.ge.s32 	%p151, %r382, %r359;
	mov.pred 	%p402, 0;
	@%p151 bra 	$L__BB8_280;
	setp.ge.s32 	%p153, %r383, %r229;
	mov.pred 	%p402, -1;
	@%p153 bra 	$L__BB8_280;
	mul.lo.s32 	%r713, %r1376, 6;
	mul.wide.s32 	%rd196, %r713, 4;
	add.s64 	%rd197, %rd4, %rd196;
	ld.global.f32 	%f7, [%rd197+16];
	mul.lo.s32 	%r714, %r1377, 6;
	mul.wide.s32 	%rd198, %r714, 4;
	add.s64 	%rd199, %rd4, %rd198;
	ld.global.f32 	%f8, [%rd199+16];
	setp.gt.f32 	%p402, %f7, %f8;
$L__BB8_280:
	selp.b32 	%r388, %r1376, %r1377, %p402;
	selp.u32 	%r715, 1, 0, %p402;
	add.s32 	%r389, %r382, %r715;
	not.pred 	%p154, %p402;
	selp.u32 	%r716, 1, 0, %p154;
	add.s32 	%r390, %r383, %r716;
	@%p402 bra 	$L__BB8_282;
	shl.b32 	%r717, %r390, 2;
	add.s32 	%r719, %r674, %r717;
	ld.shared.u32 	%r1377, [%r719];
	bra.uni 	$L__BB8_283;
$L__BB8_282:
	shl.b32 	%r720, %r389, 2;
	add.s32 	%r722, %r674, %r720;
	ld.shared.u32 	%r1376, [%r722];
$L__BB8_283:
	setp.ge.s32 	%p156, %r389, %r359;
	mov.pred 	%p403, 0;
	@%p156 bra 	$L__BB8_286;
	setp.ge.s32 	%p158, %r390, %r229;
	mov.pred 	%p403, -1;
	@%p158 bra 	$L__BB8_286;
	mul.lo.s32 	%r723, %r1376, 6;
	mul.wide.s32 	%rd200, %r723, 4;
	add.s64 	%rd201, %rd4, %rd200;
	ld.global.f32 	%f9, [%rd201+16];
	mul.lo.s32 	%r724, %r1377, 6;
	mul.wide.s32 	%rd202, %r724, 4;
	add.s64 	%rd203, %rd4, %rd202;
	ld.global.f32 	%f10, [%rd203+16];
	setp.gt.f32 	%p403, %f9, %f10;
$L__BB8_286:
	selp.b32 	%r395, %r1376, %r1377, %p403;
	selp.u32 	%r725, 1, 0, %p403;
	add.s32 	%r396, %r389, %r725;
	not.pred 	%p159, %p403;
	selp.u32 	%r726, 1, 0, %p159;
	add.s32 	%r397, %r390, %r726;
	@%p403 bra 	$L__BB8_288;
	shl.b32 	%r727, %r397, 2;
	add.s32 	%r729, %r674, %r727;
	ld.shared.u32 	%r1377, [%r729];
	bra.uni 	$L__BB8_289;
$L__BB8_288:
	shl.b32 	%r730, %r396, 2;
	add.s32 	%r732, %r674, %r730;
	ld.shared.u32 	%r1376, [%r732];
$L__BB8_289:
	setp.ge.s32 	%p161, %r396, %r359;
	mov.pred 	%p404, 0;
	@%p161 bra 	$L__BB8_292;
	setp.ge.s32 	%p163, %r397, %r229;
	mov.pred 	%p404, -1;
	@%p163 bra 	$L__BB8_292;
	mul.lo.s32 	%r733, %r1376, 6;
	mul.wide.s32 	%rd204, %r733, 4;
	add.s64 	%rd205, %rd4, %rd204;
	ld.global.f32 	%f11, [%rd205+16];
	mul.lo.s32 	%r734, %r1377, 6;
	mul.wide.s32 	%rd206, %r734, 4;
	add.s64 	%rd207, %rd4, %rd206;
	ld.global.f32 	%f12, [%rd207+16];
	setp.gt.f32 	%p404, %f11, %f12;
$L__BB8_292:
	selp.b32 	%r402, %r1376, %r1377, %p404;
	selp.u32 	%r735, 1, 0, %p404;
	add.s32 	%r403, %r396, %r735;
	not.pred 	%p164, %p404;
	selp.u32 	%r736, 1, 0, %p164;
	add.s32 	%r404, %r397, %r736;
	@%p404 bra 	$L__BB8_294;
	shl.b32 	%r737, %r404, 2;
	add.s32 	%r739, %r674, %r737;
	ld.shared.u32 	%r1377, [%r739];
	bra.uni 	$L__BB8_295;
$L__BB8_294:
	shl.b32 	%r740, %r403, 2;
	add.s32 	%r742, %r674, %r740;
	ld.shared.u32 	%r1376, [%r742];
$L__BB8_295:
	setp.ge.s32 	%p166, %r403, %r359;
	mov.pred 	%p405, 0;
	@%p166 bra 	$L__BB8_298;
	setp.ge.s32 	%p168, %r404, %r229;
	mov.pred 	%p405, -1;
	@%p168 bra 	$L__BB8_298;
	mul.lo.s32 	%r743, %r1376, 6;
	mul.wide.s32 	%rd208, %r743, 4;
	add.s64 	%rd209, %rd4, %rd208;
	ld.global.f32 	%f13, [%rd209+16];
	mul.lo.s32 	%r744, %r1377, 6;
	mul.wide.s32 	%rd210, %r744, 4;
	add.s64 	%rd211, %rd4, %rd210;
	ld.global.f32 	%f14, [%rd211+16];
	setp.gt.f32 	%p405, %f13, %f14;
$L__BB8_298:
	selp.b32 	%r409, %r1376, %r1377, %p405;
	selp.u32 	%r745, 1, 0, %p405;
	add.s32 	%r410, %r403, %r745;
	not.pred 	%p169, %p405;
	selp.u32 	%r746, 1, 0, %p169;
	add.s32 	%r411, %r404, %r746;
	@%p405 bra 	$L__BB8_300;
	shl.b32 	%r747, %r411, 2;
	add.s32 	%r749, %r674, %r747;
	ld.shared.u32 	%r1377, [%r749];
	bra.uni 	$L__BB8_301;
$L__BB8_300:
	shl.b32 	%r750, %r410, 2;
	add.s32 	%r752, %r674, %r750;
	ld.shared.u32 	%r1376, [%r752];
$L__BB8_301:
	setp.ge.s32 	%p171, %r410, %r359;
	mov.pred 	%p406, 0;
	@%p171 bra 	$L__BB8_304;
	setp.ge.s32 	%p173, %r411, %r229;
	mov.pred 	%p406, -1;
	@%p173 bra 	$L__BB8_304;
	mul.lo.s32 	%r753, %r1376, 6;
	mul.wide.s32 	%rd212, %r753, 4;
	add.s64 	%rd213, %rd4, %rd212;
	ld.global.f32 	%f15, [%rd213+16];
	mul.lo.s32 	%r754, %r1377, 6;
	mul.wide.s32 	%rd214, %r754, 4;
	add.s64 	%rd215, %rd4, %rd214;
	ld.global.f32 	%f16, [%rd215+16];
	setp.gt.f32 	%p406, %f15, %f16;
$L__BB8_304:
	selp.b32 	%r416, %r1376, %r1377, %p406;
	selp.u32 	%r755, 1, 0, %p406;
	add.s32 	%r417, %r410, %r755;
	not.pred 	%p174, %p406;
	selp.u32 	%r756, 1, 0, %p174;
	add.s32 	%r418, %r411, %r756;
	@%p406 bra 	$L__BB8_306;
	shl.b32 	%r757, %r418, 2;
	add.s32 	%r759, %r674, %r757;
	ld.shared.u32 	%r1377, [%r759];
	bra.uni 	$L__BB8_307;
$L__BB8_306:
	shl.b32 	%r760, %r417, 2;
	add.s32 	%r762, %r674, %r760;
	ld.shared.u32 	%r1376, [%r762];
$L__BB8_307:
	setp.ge.s32 	%p176, %r417, %r359;
	mov.pred 	%p407, 0;
	@%p176 bra 	$L__BB8_310;
	setp.ge.s32 	%p178, %r418, %r229;
	mov.pred 	%p407, -1;
	@%p178 bra 	$L__BB8_310;
	mul.lo.s32 	%r763, %r1376, 6;
	mul.wide.s32 	%rd216, %r763, 4;
	add.s64 	%rd217, %rd4, %rd216;
	ld.global.f32 	%f17, [%rd217+16];
	mul.lo.s32 	%r764, %r1377, 6;
	mul.wide.s32 	%rd218, %r764, 4;
	add.s64 	%rd219, %rd4, %rd218;
	ld.global.f32 	%f18, [%rd219+16];
	setp.gt.f32 	%p407, %f17, %f18;
$L__BB8_310:
	selp.b32 	%r423, %r1376, %r1377, %p407;
	selp.u32 	%r765, 1, 0, %p407;
	add.s32 	%r424, %r417, %r765;
	not.pred 	%p179, %p407;
	selp.u32 	%r766, 1, 0, %p179;
	add.s32 	%r425, %r418, %r766;
	@%p407 bra 	$L__BB8_312;
	shl.b32 	%r767, %r425, 2;
	add.s32 	%r769, %r674, %r767;
	ld.shared.u32 	%r1377, [%r769];
	bra.uni 	$L__BB8_313;
$L__BB8_312:
	shl.b32 	%r770, %r424, 2;
	add.s32 	%r772, %r674, %r770;
	ld.shared.u32 	%r1376, [%r772];
$L__BB8_313:
	setp.ge.s32 	%p181, %r424, %r359;
	mov.pred 	%p408, 0;
	@%p181 bra 	$L__BB8_316;
	setp.ge.s32 	%p183, %r425, %r229;
	mov.pred 	%p408, -1;
	@%p183 bra 	$L__BB8_316;
	mul.lo.s32 	%r773, %r1376, 6;
	mul.wide.s32 	%rd220, %r773, 4;
	add.s64 	%rd221, %rd4, %rd220;
	ld.global.f32 	%f19, [%rd221+16];
	mul.lo.s32 	%r774, %r1377, 6;
	mul.wide.s32 	%rd222, %r774, 4;
	add.s64 	%rd223, %rd4, %rd222;
	ld.global.f32 	%f20, [%rd223+16];
	setp.gt.f32 	%p408, %f19, %f20;
$L__BB8_316:
	selp.b32 	%r430, %r1376, %r1377, %p408;
	selp.u32 	%r775, 1, 0, %p408;
	add.s32 	%r431, %r424, %r775;
	not.pred 	%p184, %p408;
	selp.u32 	%r776, 1, 0, %p184;
	add.s32 	%r432, %r425, %r776;
	@%p408 bra 	$L__BB8_318;
	shl.b32 	%r777, %r432, 2;
	add.s32 	%r779, %r674, %r777;
	ld.shared.u32 	%r1377, [%r779];
	bra.uni 	$L__BB8_319;
$L__BB8_318:
	shl.b32 	%r780, %r431, 2;
	add.s32 	%r782, %r674, %r780;
	ld.shared.u32 	%r1376, [%r782];
$L__BB8_319:
	setp.ge.s32 	%p186, %r431, %r359;
	mov.pred 	%p409, 0;
	@%p186 bra 	$L__BB8_322;
	setp.ge.s32 	%p188, %r432, %r229;
	mov.pred 	%p409, -1;
	@%p188 bra 	$L__BB8_322;
	mul.lo.s32 	%r783, %r1376, 6;
	mul.wide.s32 	%rd224, %r783, 4;
	add.s64 	%rd225, %rd4, %rd224;
	ld.global.f32 	%f21, [%rd225+16];
	mul.lo.s32 	%r784, %r1377, 6;
	mul.wide.s32 	%rd226, %r784, 4;
	add.s64 	%rd227, %rd4, %rd226;
	ld.global.f32 	%f22, [%rd227+16];
	setp.gt.f32 	%p409, %f21, %f22;
$L__BB8_322:
	selp.b32 	%r437, %r1376, %r1377, %p409;
	selp.u32 	%r785, 1, 0, %p409;
	add.s32 	%r438, %r431, %r785;
	not.pred 	%p189, %p409;
	selp.u32 	%r786, 1, 0, %p189;
	add.s32 	%r439, %r432, %r786;
	@%p409 bra 	$L__BB8_324;
	shl.b32 	%r787, %r439, 2;
	add.s32 	%r789, %r674, %r787;
	ld.shared.u32 	%r1377, [%r789];
	bra.uni 	$L__BB8_325;
$L__BB8_324:
	shl.b32 	%r790, %r438, 2;
	add.s32 	%r792, %r674, %r790;
	ld.shared.u32 	%r1376, [%r792];
$L__BB8_325:
	setp.ge.s32 	%p191, %r438, %r359;
	mov.pred 	%p410, 0;
	@%p191 bra 	$L__BB8_328;
	setp.ge.s32 	%p193, %r439, %r229;
	mov.pred 	%p410, -1;
	@%p193 bra 	$L__BB8_328;
	mul.lo.s32 	%r793, %r1376, 6;
	mul.wide.s32 	%rd228, %r793, 4;
	add.s64 	%rd229, %rd4, %rd228;
	ld.global.f32 	%f23, [%rd229+16];
	mul.lo.s32 	%r794, %r1377, 6;
	mul.wide.s32 	%rd230, %r794, 4;
	add.s64 	%rd231, %rd4, %rd230;
	ld.global.f32 	%f24, [%rd231+16];
	setp.gt.f32 	%p410, %f23, %f24;
$L__BB8_328:
	selp.b32 	%r444, %r1376, %r1377, %p410;
	selp.u32 	%r795, 1, 0, %p410;
	add.s32 	%r445, %r438, %r795;
	not.pred 	%p194, %p410;
	selp.u32 	%r796, 1, 0, %p194;
	add.s32 	%r446, %r439, %r796;
	@%p410 bra 	$L__BB8_330;
	shl.b32 	%r797, %r446, 2;
	add.s32 	%r799, %r674, %r797;
	ld.shared.u32 	%r1377, [%r799];
	bra.uni 	$L__BB8_331;
$L__BB8_330:
	shl.b32 	%r800, %r445, 2;
	add.s32 	%r802, %r674, %r800;
	ld.shared.u32 	%r1376, [%r802];
$L__BB8_331:
	setp.ge.s32 	%p196, %r445, %r359;
	mov.pred 	%p411, 0;
	@%p196 bra 	$L__BB8_334;
	setp.ge.s32 	%p198, %r446, %r229;
	mov.pred 	%p411, -1;
	@%p198 bra 	$L__BB8_334;
	mul.lo.s32 	%r803, %r1376, 6;
	mul.wide.s32 	%rd232, %r803, 4;
	add.s64 	%rd233, %rd4, %rd232;
	ld.global.f32 	%f25, [%rd233+16];
	mul.lo.s32 	%r804, %r1377, 6;
	mul.wide.s32 	%rd234, %r804, 4;
	add.s64 	%rd235, %rd4, %rd234;
	ld.global.f32 	%f26, [%rd235+16];
	setp.gt.f32 	%p411, %f25, %f26;
$L__BB8_334:
	selp.b32 	%r451, %r1376, %r1377, %p411;
	selp.u32 	%r805, 1, 0, %p411;
	add.s32 	%r452, %r445, %r805;
	not.pred 	%p199, %p411;
	selp.u32 	%r806, 1, 0, %p199;
	add.s32 	%r453, %r446, %r806;
	@%p411 bra 	$L__BB8_336;
	shl.b32 	%r807, %r453, 2;
	add.s32 	%r809, %r674, %r807;
	ld.shared.u32 	%r1377, [%r809];
	bra.uni 	$L__BB8_337;
$L__BB8_336:
	shl.b32 	%r810, %r452, 2;
	add.s32 	%r812, %r674, %r810;
	ld.shared.u32 	%r1376, [%r812];
$L__BB8_337:
	setp.ge.s32 	%p201, %r452, %r359;
	mov.pred 	%p412, 0;
	@%p201 bra 	$L__BB8_340;
	setp.ge.s32 	%p203, %r453, %r229;
	mov.pred 	%p412, -1;
	@%p203 bra 	$L__BB8_340;
	mul.lo.s32 	%r813, %r1376, 6;
	mul.wide.s32 	%rd236, %r813, 4;
	add.s64 	%rd237, %rd4, %rd236;
	ld.global.f32 	%f27, [%rd237+16];
	mul.lo.s32 	%r814, %r1377, 6;
	mul.wide.s32 	%rd238, %r814, 4;
	add.s64 	%rd239, %rd4, %rd238;
	ld.global.f32 	%f28, [%rd239+16];
	setp.gt.f32 	%p412, %f27, %f28;
$L__BB8_340:
	selp.b32 	%r458, %r1376, %r1377, %p412;
	selp.u32 	%r815, 1, 0, %p412;
	add.s32 	%r459, %r452, %r815;
	not.pred 	%p204, %p412;
	selp.u32 	%r816, 1, 0, %p204;
	add.s32 	%r460, %r453, %r816;
	@%p412 bra 	$L__BB8_342;
	shl.b32 	%r817, %r460, 2;
	add.s32 	%r819, %r674, %r817;
	ld.shared.u32 	%r1377, [%r819];
	bra.uni 	$L__BB8_343;
$L__BB8_342:
	shl.b32 	%r820, %r459, 2;
	add.s32 	%r822, %r674, %r820;
	ld.shared.u32 	%r1376, [%r822];
$L__BB8_343:
	setp.ge.s32 	%p206, %r459, %r359;
	mov.pred 	%p413, 0;
	@%p206 bra 	$L__BB8_346;
	setp.ge.s32 	%p208, %r460, %r229;
	mov.pred 	%p413, -1;
	@%p208 bra 	$L__BB8_346;
	mul.lo.s32 	%r823, %r1376, 6;
	mul.wide.s32 	%rd240, %r823, 4;
	add.s64 	%rd241, %rd4, %rd240;
	ld.global.f32 	%f29, [%rd241+16];
	mul.lo.s32 	%r824, %r1377, 6;
	mul.wide.s32 	%rd242, %r824, 4;
	add.s64 	%rd243, %rd4, %rd242;
	ld.global.f32 	%f30, [%rd243+16];
	setp.gt.f32 	%p413, %f29, %f30;
$L__BB8_346:
	selp.b32 	%r465, %r1376, %r1377, %p413;
	selp.u32 	%r825, 1, 0, %p413;
	add.s32 	%r466, %r459, %r825;
	not.pred 	%p209, %p413;
	selp.u32 	%r826, 1, 0, %p209;
	add.s32 	%r467, %r460, %r826;
	@%p413 bra 	$L__BB8_348;
	shl.b32 	%r827, %r467, 2;
	add.s32 	%r829, %r674, %r827;
	ld.shared.u32 	%r1377, [%r829];
	bra.uni 	$L__BB8_349;
$L__BB8_348:
	shl.b32 	%r830, %r466, 2;
	add.s32 	%r832, %r674, %r830;
	ld.shared.u32 	%r1376, [%r832];
$L__BB8_349:
	setp.ge.s32 	%p211, %r466, %r359;
	mov.pred 	%p414, 0;
	@%p211 bra 	$L__BB8_352;
	setp.ge.s32 	%p213, %r467, %r229;
	mov.pred 	%p414, -1;
	@%p213 bra 	$L__BB8_352;
	mul.lo.s32 	%r833, %r1376, 6;
	mul.wide.s32 	%rd244, %r833, 4;
	add.s64 	%rd245, %rd4, %rd244;
	ld.global.f32 	%f31, [%rd245+16];
	mul.lo.s32 	%r834, %r1377, 6;
	mul.wide.s32 	%rd246, %r834, 4;
	add.s64 	%rd247, %rd4, %rd246;
	ld.global.f32 	%f32, [%rd247+16];
	setp.gt.f32 	%p414, %f31, %f32;
$L__BB8_352:
	selp.b32 	%r472, %r1376, %r1377, %p414;
	selp.u32 	%r835, 1, 0, %p414;
	add.s32 	%r473, %r466, %r835;
	not.pred 	%p214, %p414;
	selp.u32 	%r836, 1, 0, %p214;
	add.s32 	%r474, %r467, %r836;
	@%p414 bra 	$L__BB8_354;
	shl.b32 	%r837, %r474, 2;
	add.s32 	%r839, %r674, %r837;
	ld.shared.u32 	%r1377, [%r839];
	bra.uni 	$L__BB8_355;
$L__BB8_354:
	shl.b32 	%r840, %r473, 2;
	add.s32 	%r842, %r674, %r840;
	ld.shared.u32 	%r1376, [%r842];
$L__BB8_355:
	setp.ge.s32 	%p216, %r473, %r359;
	mov.pred 	%p415, 0;
	@%p216 bra 	$L__BB8_358;
	setp.ge.s32 	%p218, %r474, %r229;
	mov.pred 	%p415, -1;
	@%p218 bra 	$L__BB8_358;
	mul.lo.s32 	%r843, %r1376, 6;
	mul.wide.s32 	%rd248, %r843, 4;
	add.s64 	%rd249, %rd4, %rd248;
	ld.global.f32 	%f33, [%rd249+16];
	mul.lo.s32 	%r844, %r1377, 6;
	mul.wide.s32 	%rd250, %r844, 4;
	add.s64 	%rd251, %rd4, %rd250;
	ld.global.f32 	%f34, [%rd251+16];
	setp.gt.f32 	%p415, %f33, %f34;
$L__BB8_358:
	selp.b32 	%r479, %r1376, %r1377, %p415;
	selp.u32 	%r845, 1, 0, %p415;
	add.s32 	%r480, %r473, %r845;
	not.pred 	%p219, %p415;
	selp.u32 	%r846, 1, 0, %p219;
	add.s32 	%r481, %r474, %r846;
	@%p415 bra 	$L__BB8_360;
	shl.b32 	%r847, %r481, 2;
	add.s32 	%r849, %r674, %r847;
	ld.shared.u32 	%r1377, [%r849];
	bra.uni 	$L__BB8_361;
$L__BB8_360:
	shl.b32 	%r850, %r480, 2;
	add.s32 	%r852, %r674, %r850;
	ld.shared.u32 	%r1376, [%r852];
$L__BB8_361:
	setp.ge.s32 	%p220, %r480, %r359;
	mov.u32 	%r1407, %r1377;
	@%p220 bra 	$L__BB8_364;
	setp.ge.s32 	%p221, %r481, %r229;
	mov.u32 	%r1407, %r1376;
	@%p221 bra 	$L__BB8_364;
	mul.lo.s32 	%r853, %r1376, 6;
	mul.wide.s32 	%rd252, %r853, 4;
	add.s64 	%rd253, %rd4, %rd252;
	ld.global.f32 	%f35, [%rd253+16];
	mul.lo.s32 	%r854, %r1377, 6;
	mul.wide.s32 	%rd254, %r854, 4;
	add.s64 	%rd255, %rd4, %rd254;
	ld.global.f32 	%f36, [%rd255+16];
	setp.gt.f32 	%p222, %f35, %f36;
	selp.b32 	%r1407, %r1376, %r1377, %p222;
$L__BB8_364:
	ld.param.s8 	%rs3, [_ZN3cub18CUB_300001_SM_10006detail10merge_sort26DeviceMergeSortMergeKernelINS2_10policy_hubIN6thrust24THRUST_300001_SM_1000_NS10device_ptrIiEEE9Policy600ES8_PNS0_8NullTypeES8_SC_j20ConfidenceComparatoriSB_EEvbT2_T3_T4_PT6_PT7_T5_PSG_SG_NS1_7vsmem_tE_param_0];
	mov.u32 	%r855, %ctaid.x;
	mul.lo.s32 	%r489, %r855, 4352;
	setp.eq.s16 	%p223, %rs3, 0;
	bar.sync 	0;
	@%p223 bra 	$L__BB8_401;
	// begin inline asm
	mov.u32 %r856, %laneid;
	// end inline asm
	shr.u32 	%r857, %r672, 5;
	mul.lo.s32 	%r858, %r857, 544;
	mad.lo.s32 	%r859, %r856, 17, %r858;
	shl.b32 	%r860, %r859, 2;
	add.s32 	%r862, %r674, %r860;
	st.shared.u32 	[%r862], %r374;
	st.shared.u32 	[%r862+4], %r381;
	st.shared.u32 	[%r862+8], %r388;
	st.shared.u32 	[%r862+12], %r395;
	st.shared.u32 	[%r862+16], %r402;
	st.shared.u32 	[%r862+20], %r409;
	st.shared.u32 	[%r862+24], %r416;
	st.shared.u32 	[%r862+28], %r423;
	st.shared.u32 	[%r862+32], %r430;
	st.shared.u32 	[%r862+36], %r437;
	st.shared.u32 	[%r862+40], %r444;
	st.shared.u32 	[%r862+44], %r451;
	st.shared.u32 	[%r862+48], %r458;
	st.shared.u32 	[%r862+52], %r465;
	st.shared.u32 	[%r862+56], %r472;
	st.shared.u32 	[%r862+60], %r479;
	st.shared.u32 	[%r862+64], %r1407;
	bar.warp.sync 	-1;
	shl.b32 	%r863, %r856, 4;
	sub.s32 	%r864, %r859, %r863;
	shl.b32 	%r865, %r864, 2;
	add.s32 	%r866, %r674, %r865;
	ld.shared.u32 	%r490, [%r866];
	ld.shared.u32 	%r491, [%r866+128];
	ld.shared.u32 	%r492, [%r866+256];
	ld.shared.u32 	%r493, [%r866+384];
	ld.shared.u32 	%r494, [%r866+512];
	ld.shared.u32 	%r495, [%r866+640];
	ld.shared.u32 	%r496, [%r866+768];
	ld.shared.u32 	%r497, [%r866+896];
	ld.shared.u32 	%r498, [%r866+1024];
	ld.shared.u32 	%r499, [%r866+1152];
	ld.shared.u32 	%r500, [%r866+1280];
	ld.shared.u32 	%r501, [%r866+1408];
	ld.shared.u32 	%r502, [%r866+1536];
	ld.shared.u32 	%r503, [%r866+1664];
	ld.shared.u32 	%r504, [%r866+1792];
	ld.shared.u32 	%r505, [%r866+1920];
	ld.shared.u32 	%r506, [%r866+2048];
	setp.ne.s32 	%p224, %r672, 0;
	@%p224 bra 	$L__BB8_367;
	st.volatile.shared.u32 	[_ZZN3cub18CUB_300001_SM_10006detail10merge_sort26DeviceMergeSortMergeKernelINS2_10policy_hubIN6thrust24THRUST_300001_SM_1000_NS10device_ptrIiEEE9Policy600ES8_PNS0_8NullTypeES8_SC_j20ConfidenceComparatoriSB_EEvbT2_T3_T4_PT6_PT7_T5_PSG_SG_NS1_7vsmem_tEE19static_temp_storage+17408], %r359;
$L__BB8_367:
	ld.param.u64 	%rd500, [_ZN3cub18CUB_300001_SM_10006detail10merge_sort26DeviceMergeSortMergeKernelINS2_10policy_hubIN6thrust24THRUST_300001_SM_1000_NS10device_ptrIiEEE9Policy600ES8_PNS0_8NullTypeES8_SC_j20ConfidenceComparatoriSB_EEvbT2_T3_T4_PT6_PT7_T5_PSG_SG_NS1_7vsmem_tE_param_4];
	bar.sync 	0;
	ld.volatile.shared.u32 	%r507, [_ZZN3cub18CUB_300001_SM_10006detail10merge_sort26DeviceMergeSortMergeKernelINS2_10policy_hubIN6thrust24THRUST_300001_SM_1000_NS10device_ptrIiEEE9Policy600ES8_PNS0_8NullTypeES8_SC_j20ConfidenceComparatoriSB_EEvbT2_T3_T4_PT6_PT7_T5_PSG_SG_NS1_7vsmem_tEE19static_temp_storage+17408];
	and.b32  	%r867, %r672, 31;
	and.b32  	%r868, %r672, 992;
	mul.lo.s32 	%r869, %r868, 17;
	or.b32  	%r508, %r869, %r867;
	setp.ge.s32 	%p225, %r508, %r507;
	cvt.u64.u32 	%rd256, %r508;
	cvt.u64.u32 	%rd257, %r489;
	add.s64 	%rd258, %rd256, %rd257;
	cvta.to.global.u64 	%rd259, %rd500;
	shl.b64 	%rd260, %rd258, 2;
	add.s64 	%rd11, %rd259, %rd260;
	@%p225 bra 	$L__BB8_369;
	st.global.u32 	[%rd11], %r490;
$L__BB8_369:
	add.s32 	%r870, %r508, 32;
	setp.ge.s32 	%p226, %r870, %r507;
	@%p226 bra 	$L__BB8_371;
	st.global.u32 	[%rd11+128], %r491;
$L__BB8_371:
	add.s32 	%r871, %r508, 64;
	setp.ge.s32 	%p227, %r871, %r507;
	@%p227 bra 	$L__BB8_373;
	st.global.u32 	[%rd11+256], %r492;
$L__BB8_373:
	add.s32 	%r872, %r508, 96;
	setp.ge.s32 	%p228, %r872, %r507;
	@%p228 bra 	$L__BB8_375;
	st.global.u32 	[%rd11+384], %r493;
$L__BB8_375:
	add.s32 	%r873, %r508, 128;
	setp.ge.s32 	%p229, %r873, %r507;
	@%p229 bra 	$L__BB8_377;
	st.global.u32 	[%rd11+512], %r494;
$L__BB8_377:
	add.s32 	%r874, %r508, 160;
	setp.ge.s32 	%p230, %r874, %r507;
	@%p230 bra 	$L__BB8_379;
	st.global.u32 	[%rd11+640], %r495;
$L__BB8_379:
	add.s32 	%r875, %r508, 192;
	setp.ge.s32 	%p231, %r875, %r507;
	@%p231 bra 	$L__BB8_381;
	st.global.u32 	[%rd11+768], %r496;
$L__BB8_381:
	add.s32 	%r876, %r508, 224;
	setp.ge.s32 	%p232, %r876, %r507;
	@%p232 bra 	$L__BB8_383;
	st.global.u32 	[%rd11+896], %r497;
$L__BB8_383:
	add.s32 	%r877, %r508, 256;
	setp.ge.s32 	%p233, %r877, %r507;
	@%p233 bra 	$L__BB8_385;
	st.global.u32 	[%rd11+1024], %r498;
$L__BB8_385:
	add.s32 	%r878, %r508, 288;
	setp.ge.s32 	%p234, %r878, %r507;
	@%p234 bra 	$L__BB8_387;
	st.global.u32 	[%rd11+1152], %r499;
$L__BB8_387:
	add.s32 	%r879, %r508, 320;
	setp.ge.s32 	%p235, %r879, %r507;
	@%p235 bra 	$L__BB8_389;
	st.global.u32 	[%rd11+1280], %r500;
$L__BB8_389:
	add.s32 	%r880, %r508, 352;
	setp.ge.s32 	%p236, %r880, %r507;
	@%p236 bra 	$L__BB8_391;
	st.global.u32 	[%rd11+1408], %r501;
$L__BB8_391:
	add.s32 	%r881, %r508, 384;
	setp.ge.s32 	%p237, %r881, %r507;
	@%p237 bra 	$L__BB8_393;
	st.global.u32 	[%rd11+1536], %r502;
$L__BB8_393:
	add.s32 	%r882, %r508, 416;
	setp.ge.s32 	%p238, %r882, %r507;
	@%p238 bra 	$L__BB8_395;
	st.global.u32 	[%rd11+1664], %r503;
$L__BB8_395:
	add.s32 	%r883, %r508, 448;
	setp.ge.s32 	%p239, %r883, %r507;
	@%p239 bra 	$L__BB8_397;
	st.global.u32 	[%rd11+1792], %r504;
$L__BB8_397:
	add.s32 	%r884, %r508, 480;
	setp.ge.s32 	%p240, %r884, %r507;
	@%p240 bra 	$L__BB8_399;
	st.global.u32 	[%rd11+1920], %r505;
$L__BB8_399:
	add.s32 	%r885, %r508, 512;
	setp.ge.s32 	%p241, %r885, %r507;
	@%p241 bra 	$L__BB8_437;
	st.global.u32 	[%rd11+2048], %r506;
	bra.uni 	$L__BB8_437;
$L__BB8_401:
	// begin inline asm
	mov.u32 %r886, %laneid;
	// end inline asm
	shr.u32 	%r887, %r672, 5;
	mul.lo.s32 	%r888, %r887, 544;
	mad.lo.s32 	%r889, %r886, 17, %r888;
	shl.b32 	%r890, %r889, 2;
	add.s32 	%r892, %r674, %r890;
	st.shared.u32 	[%r892], %r374;
	st.shared.u32 	[%r892+4], %r381;
	st.shared.u32 	[%r892+8], %r388;
	st.shared.u32 	[%r892+12], %r395;
	st.shared.u32 	[%r892+16], %r402;
	st.shared.u32 	[%r892+20], %r409;
	st.shared.u32 	[%r892+24], %r416;
	st.shared.u32 	[%r892+28], %r423;
	st.shared.u32 	[%r892+32], %r430;
	st.shared.u32 	[%r892+36], %r437;
	st.shared.u32 	[%r892+40], %r444;
	st.shared.u32 	[%r892+44], %r451;
	st.shared.u32 	[%r892+48], %r458;
	st.shared.u32 	[%r892+52], %r465;
	st.shared.u32 	[%r892+56], %r472;
	st.shared.u32 	[%r892+60], %r479;
	st.shared.u32 	[%r892+64], %r1407;
	bar.warp.sync 	-1;
	shl.b32 	%r893, %r886, 4;
	sub.s32 	%r894, %r889, %r893;
	shl.b32 	%r895, %r894, 2;
	add.s32 	%r896, %r674, %r895;
	ld.shared.u32 	%r509, [%r896];
	ld.shared.u32 	%r510, [%r896+128];
	ld.shared.u32 	%r511, [%r896+256];
	ld.shared.u32 	%r512, [%r896+384];
	ld.shared.u32 	%r513, [%r896+512];
	ld.shared.u32 	%r514, [%r896+640];
	ld.shared.u32 	%r515, [%r896+768];
	ld.shared.u32 	%r516, [%r896+896];
	ld.shared.u32 	%r517, [%r896+1024];
	ld.shared.u32 	%r518, [%r896+1152];
	ld.shared.u32 	%r519, [%r896+1280];
	ld.shared.u32 	%r520, [%r896+1408];
	ld.shared.u32 	%r521, [%r896+1536];
	ld.shared.u32 	%r522, [%r896+1664];
	ld.shared.u32 	%r523, [%r896+1792];
	ld.shared.u32 	%r524, [%r896+1920];
	ld.shared.u32 	%r525, [%r896+2048];
	setp.ne.s32 	%p242, %r672, 0;
	@%p242 bra 	$L__BB8_403;
	st.volatile.shared.u32 	[_ZZN3cub18CUB_300001_SM_10006detail10merge_sort26DeviceMergeSortMergeKernelINS2_10policy_hubIN6thrust24THRUST_300001_SM_1000_NS10device_ptrIiEEE9Policy600ES8_PNS0_8NullTypeES8_SC_j20ConfidenceComparatoriSB_EEvbT2_T3_T4_PT6_PT7_T5_PSG_SG_NS1_7vsmem_tEE19static_temp_storage+17408], %r359;
$L__BB8_403:
	bar.sync 	0;
	ld.volatile.shared.u32 	%r526, [_ZZN3cub18CUB_300001_SM_10006detail10merge_sort26DeviceMergeSortMergeKernelINS2_10policy_hubIN6thrust24THRUST_300001_SM_1000_NS10device_ptrIiEEE9Policy600ES8_PNS0_8NullTypeES8_SC_j20ConfidenceComparatoriSB_EEvbT2_T3_T4_PT6_PT7_T5_PSG_SG_NS1_7vsmem_tEE19static_temp_storage+17408];
	and.b32  	%r897, %r672, 31;
	and.b32  	%r898, %r672, 992;
	mul.lo.s32 	%r899, %r898, 17;
	cvt.u64.u32 	%rd261, %r899;
	or.b32  	%r527, %r899, %r897;
	add.s32 	%r900, %r897, %r489;
	cvt.u64.u32 	%rd262, %r900;
	add.s64 	%rd263, %rd262, %rd261;
	setp.ge.s32 	%p243, %r527, %r526;
	shl.b64 	%rd264, %rd263, 2;
	add.s64 	%rd12, %rd3, %rd264;
	@%p243 bra 	$L__BB8_405;
	st.global.u32 	[%rd12], %r509;
$L__BB8_405:
	add.s32 	%r901, %r527, 32;
	setp.ge.s32 	%p244, %r901, %r526;
	@%p244 bra 	$L__BB8_407;
	st.global.u32 	[%rd12+128], %r510;
$L__BB8_407:
	add.s32 	%r902, %r527, 64;
	setp.ge.s32 	%p245, %r902, %r526;
	@%p245 bra 	$L__BB8_409;
	st.global.u32 	[%rd12+256], %r511;
$L__BB8_409:
	add.s32 	%r903, %r527, 96;
	setp.ge.s32 	%p246, %r903, %r526;
	@%p246 bra 	$L__BB8_411;
	st.global.u32 	[%rd12+384], %r512;
$L__BB8_411:
	add.s32 	%r904, %r527, 128;
	setp.ge.s32 	%p247, %r904, %r526;
	@%p247 bra 	$L__BB8_413;
	st.global.u32 	[%rd12+512], %r513;
$L__BB8_413:
	add.s32 	%r905, %r527, 160;
	setp.ge.s32 	%p248, %r905, %r526;
	@%p248 bra 	$L__BB8_415;
	st.global.u32 	[%rd12+640], %r514;
$L__BB8_415:
	add.s32 	%r906, %r527, 192;
	setp.ge.s32 	%p249, %r906, %r526;
	@%p249 bra 	$L__BB8_417;
	st.global.u32 	[%rd12+768], %r515;
$L__BB8_417:
	add.s32 	%r907, %r527, 224;
	setp.ge.s32 	%p250, %r907, %r526;
	@%p250 bra 	$L__BB8_419;
	st.global.u32 	[%rd12+896], %r516;
$L__BB8_419:
	add.s32 	%r908, %r527, 256;
	setp.ge.s32 	%p251, %r908, %r526;
	@%p251 bra 	$L__BB8_421;
	st.global.u32 	[%rd12+1024], %r517;
$L__BB8_421:
	add.s32 	%r909, %r527, 288;
	setp.ge.s32 	%p252, %r909, %r526;
	@%p252 bra 	$L__BB8_423;
	st.global.u32 	[%rd12+1152], %r518;
$L__BB8_423:
	add.s32 	%r910, %r527, 320;
	setp.ge.s32 	%p253, %r910, %r526;
	@%p253 bra 	$L__BB8_425;
	st.global.u32 	[%rd12+1280], %r519;
$L__BB8_425:
	add.s32 	%r911, %r527, 352;
	setp.ge.s32 	%p254, %r911, %r526;
	@%p254 bra 	$L__BB8_427;
	st.global.u32 	[%rd12+1408], %r520;
$L__BB8_427:
	add.s32 	%r912, %r527, 384;
	setp.ge.s32 	%p255, %r912, %r526;
	@%p255 bra 	$L__BB8_429;
	st.global.u32 	[%rd12+1536], %r521;
$L__BB8_429:
	add.s32 	%r913, %r527, 416;
	setp.ge.s32 	%p256, %r913, %r526;
	@%p256 bra 	$L__BB8_431;
	st.global.u32 	[%rd12+1664], %r522;
$L__BB8_431:
	add.s32 	%r914, %r527, 448;
	setp.ge.s32 	%p257, %r914, %r526;
	@%p257 bra 	$L__BB8_433;
	st.global.u32 	[%rd12+1792], %r523;
$L__BB8_433:
	add.s32 	%r915, %r527, 480;
	setp.ge.s32 	%p258, %r915, %r526;
	@%p258 bra 	$L__BB8_435;
	st.global.u32 	[%rd12+1920], %r524;
$L__BB8_435:
	add.s32 	%r916, %r527, 512;
	setp.ge.s32 	%p259, %r916, %r526;
	@%p259 bra 	$L__BB8_437;
	st.global.u32 	[%rd12+2048], %r525;
$L__BB8_437:
	ret;

}
	// .globl	_ZN3cub18CUB_300001_SM_10006detail10merge_sort30DeviceMergeSortBlockSortKernelINS2_10policy_hubIN6thrust24THRUST_300001_SM_1000_NS10device_ptrIiEEE9Policy600ES8_PNS0_8NullTypeES8_SC_m20ConfidenceComparatoriSB_EEvbT0_T1_T2_T3_T4_PT6_PT7_T5_NS1_7vsmem_tE
.visible .entry _ZN3cub18CUB_300001_SM_10006detail10merge_sort30DeviceMergeSortBlockSortKernelINS2_10policy_hubIN6thrust24THRUST_300001_SM_1000_NS10device_ptrIiEEE9Policy600ES8_PNS0_8NullTypeES8_SC_m20ConfidenceComparatoriSB_EEvbT0_T1_T2_T3_T4_PT6_PT7_T5_NS1_7vsmem_tE(
	.param .u8 _ZN3cub18CUB_300001_SM_10006detail10merge_sort30DeviceMergeSortBlockSortKernelINS2_10policy_hubIN6thrust24THRUST_300001_SM_1000_NS10device_ptrIiEEE9Policy600ES8_PNS0_8NullTypeES8_SC_m20ConfidenceComparatoriSB_EEvbT0_T1_T2_T3_T4_PT6_PT7_T5_NS1_7vsmem_tE_param_0,
	.param .align 8 .b8 _ZN3cub18CUB_300001_SM_10006detail10merge_sort30DeviceMergeSortBlockSortKernelINS2_10policy_hubIN6thrust24THRUST_300001_SM_1000_NS10device_ptrIiEEE9Policy600ES8_PNS0_8NullTypeES8_SC_m20ConfidenceComparatoriSB_EEvbT0_T1_T2_T3_T4_PT6_PT7_T5_NS1_7vsmem_tE_param_1[8],
	.param .u64 .ptr .align 1 _ZN3cub18CUB_300001_SM_10006detail10merge_sort30DeviceMergeSortBlockSortKernelINS2_10policy_hubIN6thrust24THRUST_300001_SM_1000_NS10device_ptrIiEEE9Policy600ES8_PNS0_8NullTypeES8_SC_m20ConfidenceComparatoriSB_EEvbT0_T1_T2_T3_T4_PT6_PT7_T5_NS1_7vsmem_tE_param_2,
	.param .align 8 .b8 _ZN3cub18CUB_300001_SM_10006detail10merge_sort30DeviceMergeSortBlockSortKernelINS2_10policy_hubIN6thrust24THRUST_300001_SM_1000_NS10device_ptrIiEEE9Policy600ES8_PNS0_8NullTypeES8_SC_m20ConfidenceComparatoriSB_EEvbT0_T1_T2_T3_T4_PT6_PT7_T5_NS1_7vsmem_tE_param_3[8],
	.param .u64 .ptr .align 1 _ZN3cub18CUB_300001_SM_10006detail10merge_sort30DeviceMergeSortBlockSortKernelINS2_10policy_hubIN6thrust24THRUST_300001_SM_1000_NS10device_ptrIiEEE9Policy600ES8_PNS0_8NullTypeES8_SC_m20ConfidenceComparatoriSB_EEvbT0_T1_T2_T3_T4_PT6_PT7_T5_NS1_7vsmem_tE_param_4,
	.param .u64 _ZN3cub18CUB_300001_SM_10006detail10merge_sort30DeviceMergeSortBlockSortKernelINS2_10policy_hubIN6thrust24THRUST_300001_SM_1000_NS10device_ptrIiEEE9Policy600ES8_PNS0_8NullTypeES8_SC_m20ConfidenceComparatoriSB_EEvbT0_T1_T2_T3_T4_PT6_PT7_T5_NS1_7vsmem_tE_param_5,
	.param .u64 .ptr .align 1 _ZN3cub18CUB_300001_SM_10006detail10merge_sort30DeviceMergeSortBlockSortKernelINS2_10policy_hubIN6thrust24THRUST_300001_SM_1000_NS10device_ptrIiEEE9Policy600ES8_PNS0_8NullTypeES8_SC_m20ConfidenceComparatoriSB_EEvbT0_T1_T2_T3_T4_PT6_PT7_T5_NS1_7vsmem_tE_param_6,
	.param .u64 .ptr .align 1 _ZN3cub18CUB_300001_SM_10006detail10merge_sort30DeviceMergeSortBlockSortKernelINS2_10policy_hubIN6thrust24THRUST_300001_SM_1000_NS10device_ptrIiEEE9Policy600ES8_PNS0_8NullTypeES8_SC_m20ConfidenceComparatoriSB_EEvbT0_T1_T2_T3_T4_PT6_PT7_T5_NS1_7vsmem_tE_param_7,
	.param .align 8 .b8 _ZN3cub18CUB_300001_SM_10006detail10merge_sort30DeviceMergeSortBlockSortKernelINS2_10policy_hubIN6thrust24THRUST_300001_SM_1000_NS10device_ptrIiEEE9Policy600ES8_PNS0_8NullTypeES8_SC_m20ConfidenceComparatoriSB_EEvbT0_T1_T2_T3_T4_PT6_PT7_T5_NS1_7vsmem_tE_param_8[8],
	.param .align 8 .b8 _ZN3cub18CUB_300001_SM_10006detail10merge_sort30DeviceMergeSortBlockSortKernelINS2_10policy_hubIN6thrust24THRUST_300001_SM_1000_NS10device_ptrIiEEE9Policy600ES8_PNS0_8NullTypeES8_SC_m20ConfidenceComparatoriSB_EEvbT0_T1_T2_T3_T4_PT6_PT7_T5_NS1_7vsmem_tE_param_9[8]
)
.maxntid 256
{
	.reg .pred 	%p<633>;
	.reg .b16 	%rs<4>;
	.reg .b32 	%r<2273>;
	.reg .b32 	%f<647>;
	.reg .b64 	%rd<1462>;
	// demoted variable
	.shared .align 16 .b8 _ZZN3cub18CUB_300001_SM_10006detail10merge_sort30DeviceMergeSortBlockSortKernelINS2_10policy_hubIN6thrust24THRUST_300001_SM_1000_NS10device_ptrIiEEE9Policy600ES8_PNS0_8NullTypeES8_SC_m20ConfidenceComparatoriSB_EEvbT0_T1_T2_T3_T4_PT6_PT7_T5_NS1_7vsmem_tEE19static_temp_storage[17424];
	ld.param.u64 	%rd9, [_ZN3cub18CUB_300001_SM_10006detail10merge_sort30DeviceMergeSortBlockSortKernelINS2_10policy_hubIN6thrust24THRUST_300001_SM_1000_NS10device_ptrIiEEE9Policy600ES8_PNS0_8NullTypeES8_SC_m20ConfidenceComparatoriSB_EEvbT0_T1_T2_T3_T4_PT6_PT7_T5_NS1_7vsmem_tE_param_8];
	ld.param.u64 	%rd10, [_ZN3cub18CUB_300001_SM_10006detail10merge_sort30DeviceMergeSortBlockSortKernelINS2_10policy_hubIN6thrust24THRUST_300001_SM_1000_NS10device_ptrIiEEE9Policy600ES8_PNS0_8NullTypeES8_SC_m20ConfidenceComparatoriSB_EEvbT0_T1_T2_T3_T4_PT6_PT7_T5_NS1_7vsmem_tE_param_3];
	ld.param.u64 	%rd11, [_ZN3cub18CUB_300001_SM_10006detail10merge_sort30DeviceMergeSortBlockSortKernelINS2_10policy_hubIN6thrust24THRUST_300001_SM_1000_NS10device_ptrIiEEE9Policy600ES8_PNS0_8NullTypeES8_SC_m20ConfidenceComparatoriSB_EEvbT0_T1_T2_T3_T4_PT6_PT7_T5_NS1_7vsmem_tE_param_1];
	ld.param.u64 	%rd8, [_ZN3cub18CUB_300001_SM_10006detail10merge_sort30DeviceMergeSortBlockSortKernelINS2_10policy_hubIN6thrust24THRUST_300001_SM_1000_NS10device_ptrIiEEE9Policy600ES8_PNS0_8NullTypeES8_SC_m20ConfidenceComparatoriSB_EEvbT0_T1_T2_T3_T4_PT6_PT7_T5_NS1_7vsmem_tE_param_5];
	ld.param.u64 	%rd12, [_ZN3cub18CUB_300001_SM_10006detail10merge_sort30DeviceMergeSortBlockSortKernelINS2_10policy_hubIN6thrust24THRUST_300001_SM_1000_NS10device_ptrIiEEE9Policy600ES8_PNS0_8NullTypeES8_SC_m20ConfidenceComparatoriSB_EEvbT0_T1_T2_T3_T4_PT6_PT7_T5_NS1_7vsmem_tE_param_6];
	cvta.to.global.u64 	%rd1, %rd12;
	cvta.to.global.u64 	%rd2, %rd11;
	cvta.to.global.u64 	%rd3, %rd10;
	cvta.to.global.u64 	%rd4, %rd9;
	mov.u32 	%r497, %ctaid.x;
	cvt.u64.u32 	%rd13, %r497;
	mov.u32 	%r498, %nctaid.x;
	cvt.u64.u32 	%rd14, %r498;
	mul.wide.u32 	%rd5, %r497, 4352;
	add.s64 	%rd15, %rd14, -1;
	setp.le.u64 	%p65, %rd15, %rd13;
	@%p65 bra 	$L__BB9_108;
	// begin inline asm
	griddepcontrol.wait;
	// end inline asm
	mov.u32 	%r1, %tid.x;
	and.b32  	%r2, %r1, 31;
	and.b32  	%r1300, %r1, 992;
	mul.lo.s32 	%r3, %r1300, 17;
	or.b32  	%r1301, %r3, %r2;
	cvt.u64.u32 	%rd835, %r1301;
	add.s64 	%rd6, %rd5, %rd835;
	shl.b64 	%rd836, %rd6, 2;
	add.s64 	%rd837, %rd2, %rd836;
	ld.global.u32 	%r1302, [%rd837];
	ld.global.u32 	%r1303, [%rd837+128];
	ld.global.u32 	%r1304, [%rd837+256];
	ld.global.u32 	%r1305, [%rd837+384];
	ld.global.u32 	%r1306, [%rd837+512];
	ld.global.u32 	%r1307, [%rd837+640];
	ld.global.u32 	%r1308, [%rd837+768];
	ld.global.u32 	%r1309, [%rd837+896];
	ld.global.u32 	%r1310, [%rd837+1024];
	ld.global.u32 	%r1311, [%rd837+1152];
	ld.global.u32 	%r1312, [%rd837+1280];
	ld.global.u32 	%r1313, [%rd837+1408];
	ld.global.u32 	%r1314, [%rd837+1536];
	ld.global.u32 	%r1315, [%rd837+1664];
	ld.global.u32 	%r1316, [%rd837+1792];
	ld.global.u32 	%r1317, [%rd837+1920];
	ld.global.u32 	%r1318, [%rd837+2048];
	// begin inline asm
	mov.u32 %r1298, %laneid;
	// end inline asm
	shr.u32 	%r1319, %r1, 5;
	mad.lo.s32 	%r1320, %r1319, 544, %r1298;
	shl.b32 	%r1321, %r1320, 2;
	mov.u32 	%r1322, _ZZN3cub18CUB_300001_SM_10006detail10merge_sort30DeviceMergeSortBlockSortKernelINS2_10policy_hubIN6thrust24THRUST_300001_SM_1000_NS10device_ptrIiEEE9Policy600ES8_PNS0_8NullTypeES8_SC_m20ConfidenceComparatoriSB_EEvbT0_T1_T2_T3_T4_PT6_PT7_T5_NS1_7vsmem_tEE19static_temp_storage;
	add.s32 	%r4, %r1322, %r1321;
	st.shared.u32 	[%r4], %r1302;
	st.shared.u32 	[%r4+128], %r1303;
	st.shared.u32 	[%r4+256], %r1304;
	st.shared.u32 	[%r4+384], %r1305;
	st.shared.u32 	[%r4+512], %r1306;
	st.shared.u32 	[%r4+640], %r1307;
	st.shared.u32 	[%r4+768], %r1308;
	st.shared.u32 	[%r4+896], %r1309;
	st.shared.u32 	[%r4+1024], %r1310;
	st.shared.u32 	[%r4+1152], %r1311;
	st.shared.u32 	[%r4+1280], %r1312;
	st.shared.u32 	[%r4+1408], %r1313;
	st.shared.u32 	[%r4+1536], %r1314;
	st.shared.u32 	[%r4+1664], %r1315;
	st.shared.u32 	[%r4+1792], %r1316;
	st.shared.u32 	[%r4+1920], %r1317;
	st.shared.u32 	[%r4+2048], %r1318;
	bar.warp.sync 	-1;
	shl.b32 	%r1323, %r1298, 6;
	add.s32 	%r5, %r4, %r1323;
	ld.shared.u32 	%r1324, [%r5];
	ld.shared.u32 	%r1325, [%r5+4];
	ld.shared.u32 	%r1326, [%r5+8];
	ld.shared.u32 	%r1327, [%r5+12];
	ld.shared.u32 	%r1328, [%r5+16];
	ld.shared.u32 	%r1329, [%r5+20];
	ld.shared.u32 	%r1330, [%r5+24];
	ld.shared.u32 	%r1331, [%r5+28];
	ld.shared.u32 	%r1332, [%r5+32];
	ld.shared.u32 	%r1333, [%r5+36];
	ld.shared.u32 	%r1334, [%r5+40];
	ld.shared.u32 	%r1335, [%r5+44];
	ld.shared.u32 	%r1336, [%r5+48];
	ld.shared.u32 	%r1337, [%r5+52];
	ld.shared.u32 	%r1338, [%r5+56];
	ld.shared.u32 	%r1339, [%r5+60];
	ld.shared.u32 	%r1340, [%r5+64];
	bar.sync 	0;
	// begin inline asm
	griddepcontrol.launch_dependents;
	// end inline asm
	mul.lo.s32 	%r1341, %r1325, 6;
	mul.wide.s32 	%rd838, %r1341, 4;
	add.s64 	%rd839, %rd4, %rd838;
	ld.global.f32 	%f339, [%rd839+16];
	mul.lo.s32 	%r1342, %r1324, 6;
	mul.wide.s32 	%rd840, %r1342, 4;
	add.s64 	%rd841, %rd4, %rd840;
	ld.global.f32 	%f340, [%rd841+16];
	setp.leu.f32 	%p376, %f339, %f340;
	selp.b32 	%r1343, %r1325, %r1324, %p376;
	selp.b32 	%r1344, %r1324, %r1325, %p376;
	mul.lo.s32 	%r1345, %r1327, 6;
	mul.wide.s32 	%rd842, %r1345, 4;
	add.s64 	%rd843, %rd4, %rd842;
	ld.global.f32 	%f341, [%rd843+16];
	mul.lo.s32 	%r1346, %r1326, 6;
	mul.wide.s32 	%rd844, %r1346, 4;
	add.s64 	%rd845, %rd4, %rd844;
	ld.global.f32 	%f342, [%rd845+16];
	setp.leu.f32 	%p377, %f341, %f342;
	selp.b32 	%r1347, %r1327, %r1326, %p377;
	selp.b32 	%r1348, %r1326, %r1327, %p377;
	mul.lo.s32 	%r1349, %r1329, 6;
	mul.wide.s32 	%rd846, %r1349, 4;
	add.s64 	%rd847, %rd4, %rd846;
	ld.global.f32 	%f343, [%rd847+16];
	mul.lo.s32 	%r1350, %r1328, 6;
	mul.wide.s32 	%rd848, %r1350, 4;
	add.s64 	%rd849, %rd4, %rd848;
	ld.global.f32 	%f344, [%rd849+16];
	setp.leu.f32 	%p378, %f343, %f344;
	selp.b32 	%r1351, %r1329, %r1328, %p378;
	selp.b32 	%r1352, %r1328, %r1329, %p378;
	mul.lo.s32 	%r1353, %r1331, 6;
	mul.wide.s32 	%rd850, %r1353, 4;
	add.s64 	%rd851, %rd4, %rd850;
	ld.global.f32 	%f345, [%rd851+16];
	mul.lo.s32 	%r1354, %r1330, 6;
	mul.wide.s32 	%rd852, %r1354, 4;
	add.s64 	%rd853, %rd4, %rd852;
	ld.global.f32 	%f346, [%rd853+16];
	setp.leu.f32 	%p379, %f345, %f346;
	selp.b32 	%r1355, %r1331, %r1330, %p379;
	selp.b32 	%r1356, %r1330, %r1331, %p379;
	mul.lo.s32 	%r1357, %r1333, 6;
	mul.wide.s32 	%rd854, %r1357, 4;
	add.s64 	%rd855, %rd4, %rd854;
	ld.global.f32 	%f347, [%rd855+16];
	mul.lo.s32 	%r1358, %r1332, 6;
	mul.wide.s32 	%rd856, %r1358, 4;
	add.s64 	%rd857, %rd4, %rd856;
	ld.global.f32 	%f348, [%rd857+16];
	setp.leu.f32 	%p380, %f347, %f348;
	selp.b32 	%r1359, %r1333, %r1332, %p380;
	selp.b32 	%r1360, %r1332, %r1333, %p380;
	mul.lo.s32 	%r1361, %r1335, 6;
	mul.wide.s32 	%rd858, %r1361, 4;
	add.s64 	%rd859, %rd4, %rd858;
	ld.global.f32 	%f349, [%rd859+16];
	mul.lo.s32 	%r1362, %r1334, 6;
	mul.wide.s32 	%rd860, %r1362, 4;
	add.s64 	%rd861, %rd4, %rd860;
	ld.global.f32 	%f350, [%rd861+16];
	setp.leu.f32 	%p381, %f349, %f350;
	selp.b32 	%r1363, %r1335, %r1334, %p381;
	selp.b32 	%r1364, %r1334, %r1335, %p381;
	mul.lo.s32 	%r1365, %r1337, 6;
	mul.wide.s32 	%rd862, %r1365, 4;
	add.s64 	%rd863, %rd4, %rd862;
	ld.global.f32 	%f351, [%rd863+16];
	mul.lo.s32 	%r1366, %r1336, 6;
	mul.wide.s32 	%rd864, %r1366, 4;
	add.s64 	%rd865, %rd4, %rd864;
	ld.global.f32 	%f352, [%rd865+16];
	setp.leu.f32 	%p382, %f351, %f352;
	selp.b32 	%r1367, %r1337, %r1336, %p382;
	selp.b32 	%r1368, %r1336, %r1337, %p382;
	mul.lo.s32 	%r1369, %r1339, 6;
	mul.wide.s32 	%rd866, %r1369, 4;
	add.s64 	%rd867, %rd4, %rd866;
	ld.global.f32 	%f353, [%rd867+16];
	mul.lo.s32 	%r1370, %r1338, 6;
	mul.wide.s32 	%rd868, %r1370, 4;
	add.s64 	%rd869, %rd4, %rd868;
	ld.global.f32 	%f354, [%rd869+16];
	setp.leu.f32 	%p383, %f353, %f354;
	selp.b32 	%r1371, %r1339, %r1338, %p383;
	selp.b32 	%r1372, %r1338, %r1339, %p383;
	mul.lo.s32 	%r1373, %r1348, 6;
	mul.wide.s32 	%rd870, %r1373, 4;
	add.s64 	%rd871, %rd4, %rd870;
	ld.global.f32 	%f355, [%rd871+16];
	mul.lo.s32 	%r1374, %r1343, 6;
	mul.wide.s32 	%rd872, %r1374, 4;
	add.s64 	%rd873, %rd4, %rd872;
	ld.global.f32 	%f356, [%rd873+16];
	setp.leu.f32 	%p384, %f355, %f356;
	selp.b32 	%r1375, %r1348, %r1343, %p384;
	selp.b32 	%r1376, %r1343, %r1348, %p384;
	mul.lo.s32 	%r1377, %r1352, 6;
	mul.wide.s32 	%rd874, %r1377, 4;
	add.s64 	%rd875, %rd4, %rd874;
	ld.global.f32 	%f357, [%rd875+16];
	mul.lo.s32 	%r1378, %r1347, 6;
	mul.wide.s32 	%rd876, %r1378, 4;
	add.s64 	%rd877, %rd4, %rd876;
	ld.global.f32 	%f358, [%rd877+16];
	setp.leu.f32 	%p385, %f357, %f358;
	selp.b32 	%r1379, %r1352, %r1347, %p385;
	selp.b32 	%r1380, %r1347, %r1352, %p385;
	mul.lo.s32 	%r1381, %r1356, 6;
	mul.wide.s32 	%rd878, %r1381, 4;
	add.s64 	%rd879, %rd4, %rd878;
	ld.global.f32 	%f359, [%rd879+16];
	mul.lo.s32 	%r1382, %r1351, 6;
	mul.wide.s32 	%rd880, %r1382, 4;
	add.s64 	%rd881, %rd4, %rd880;
	ld.global.f32 	%f360, [%rd881+16];
	setp.leu.f32 	%p386, %f359, %f360;
	selp.b32 	%r1383, %r1356, %r1351, %p386;
	selp.b32 	%r1384, %r1351, %r1356, %p386;
	mul.lo.s32 	%r1385, %r1360, 6;
	mul.wide.s32 	%rd882, %r1385, 4;
	add.s64 	%rd883, %rd4, %rd882;
	ld.global.f32 	%f361, [%rd883+16];
	mul.lo.s32 	%r1386, %r1355, 6;
	mul.wide.s32 	%rd884, %r1386, 4;
	add.s64 	%rd885, %rd4, %rd884;
	ld.global.f32 	%f362, [%rd885+16];
	setp.leu.f32 	%p387, %f361, %f362;
	selp.b32 	%r1387, %r1360, %r1355, %p387;
	selp.b32 	%r1388, %r1355, %r1360, %p387;
	mul.lo.s32 	%r1389, %r1364, 6;
	mul.wide.s32 	%rd886, %r1389, 4;
	add.s64 	%rd887, %rd4, %rd886;
	ld.global.f32 	%f363, [%rd887+16];
	mul.lo.s32 	%r1390, %r1359, 6;
	mul.wide.s32 	%rd888, %r1390, 4;
	add.s64 	%rd889, %rd4, %rd888;
	ld.global.f32 	%f364, [%rd889+16];
	setp.leu.f32 	%p388, %f363, %f364;
	selp.b32 	%r1391, %r1364, %r1359, %p388;
	selp.b32 	%r1392, %r1359, %r1364, %p388;
	mul.lo.s32 	%r1393, %r1368, 6;
	mul.wide.s32 	%rd890, %r1393, 4;
	add.s64 	%rd891, %rd4, %rd890;
	ld.global.f32 	%f365, [%rd891+16];
	mul.lo.s32 	%r1394, %r1363, 6;
	mul.wide.s32 	%rd892, %r1394, 4;
	add.s64 	%rd893, %rd4, %rd892;
	ld.global.f32 	%f366, [%rd893+16];
	setp.leu.f32 	%p389, %f365, %f366;
	selp.b32 	%r1395, %r1368, %r1363, %p389;
	selp.b32 	%r1396, %r1363, %r1368, %p389;
	mul.lo.s32 	%r1397, %r1372, 6;
	mul.wide.s32 	%rd894, %r1397, 4;
	add.s64 	%rd895, %rd4, %rd894;
	ld.global.f32 	%f367, [%rd895+16];
	mul.lo.s32 	%r1398, %r1367, 6;
	mul.wide.s32 	%rd896, %r1398, 4;
	add.s64 	%rd897, %rd4, %rd896;
	ld.global.f32 	%f368, [%rd897+16];
	setp.leu.f32 	%p390, %f367, %f368;
	selp.b32 	%r1399, %r1372, %r1367, %p390;
	selp.b32 	%r1400, %r1367, %r1372, %p390;
	mul.lo.s32 	%r1401, %r1340, 6;
	mul.wide.s32 	%rd898, %r1401, 4;
	add.s64 	%rd899, %rd4, %rd898;
	ld.global.f32 	%f369, [%rd899+16];
	mul.lo.s32 	%r1402, %r1371, 6;
	mul.wide.s32 	%rd900, %r1402, 4;
	add.s64 	%rd901, %rd4, %rd900;
	ld.global.f32 	%f370, [%rd901+16];
	setp.leu.f32 	%p391, %f369, %f370;
	selp.b32 	%r1403, %r1340, %r1371, %p391;
	selp.b32 	%r1404, %r1371, %r1340, %p391;
	mul.lo.s32 	%r1405, %r1376, 6;
	mul.wide.s32 	%rd902, %r1405, 4;
	add.s64 	%rd903, %rd4, %rd902;
	ld.global.f32 	%f371, [%rd903+16];
	mul.lo.s32 	%r1406, %r1344, 6;
	mul.wide.s32 	%rd904, %r1406, 4;
	add.s64 	%rd905, %rd4, %rd904;
	ld.global.f32 	%f372, [%rd905+16];
	setp.leu.f32 	%p392, %f371, %f372;
	selp.b32 	%r1407, %r1376, %r1344, %p392;
	selp.b32 	%r1408, %r1344, %r1376, %p392;
	mul.lo.s32 	%r1409, %r1380, 6;
	mul.wide.s32 	%rd906, %r1409, 4;
	add.s64 	%rd907, %rd4, %rd906;
	ld.global.f32 	%f373, [%rd907+16];
	mul.lo.s32 	%r1410, %r1375, 6;
	mul.wide.s32 	%rd908, %r1410, 4;
	add.s64 	%rd909, %rd4, %rd908;
	ld.global.f32 	%f374, [%rd909+16];
	setp.leu.f32 	%p393, %f373, %f374;
	selp.b32 	%r1411, %r1380, %r1375, %p393;
	selp.b32 	%r1412, %r1375, %r1380, %p393;
	mul.lo.s32 	%r1413, %r1384, 6;
	mul.wide.s32 	%rd910, %r1413, 4;
	add.s64 	%rd911, %rd4, %rd910;
	ld.global.f32 	%f375, [%rd911+16];
	mul.lo.s32 	%r1414, %r1379, 6;
	mul.wide.s32 	%rd912, %r1414, 4;
	add.s64 	%rd913, %rd4, %rd912;
	ld.global.f32 	%f376, [%rd913+16];
	setp.leu.f32 	%p394, %f375, %f376;
	selp.b32 	%r1415, %r1384, %r1379, %p394;
	selp.b32 	%r1416, %r1379, %r1384, %p394;
	mul.lo.s32 	%r1417, %r1388, 6;
	mul.wide.s32 	%rd914, %r1417, 4;
	add.s64 	%rd915, %rd4, %rd914;
	ld.global.f32 	%f377, [%rd915+16];
	mul.lo.s32 	%r1418, %r1383, 6;
	mul.wide.s32 	%rd916, %r1418, 4;
	add.s64 	%rd917, %rd4, %rd916;
	ld.global.f32 	%f378, [%rd917+16];
	setp.leu.f32 	%p395, %f377, %f378;
	selp.b32 	%r1419, %r1388, %r1383, %p395;
	selp.b32 	%r1420, %r1383, %r1388, %p395;
	mul.lo.s32 	%r1421, %r1392, 6;
	mul.wide.s32 	%rd918, %r1421, 4;
	add.s64 	%rd919, %rd4, %rd918;
	ld.global.f32 	%f379, [%rd919+16];
	mul.lo.s32 	%r1422, %r1387, 6;
	mul.wide.s32 	%rd920, %r1422, 4;
	add.s64 	%rd921, %rd4, %rd920;
	ld.global.f32 	%f380, [%rd921+16];
	setp.leu.f32 	%p396, %f379, %f380;
	selp.b32 	%r1423, %r1392, %r1387, %p396;
	selp.b32 	%r1424, %r1387, %r1392, %p396;
	mul.lo.s32 	%r1425, %r1396, 6;
	mul.wide.s32 	%rd922, %r1425, 4;
	add.s64 	%rd923, %rd4, %rd922;
	ld.global.f32 	%f381, [%rd923+16];
	mul.lo.s32 	%r1426, %r1391, 6;
	mul.wide.s32 	%rd924, %r1426, 4;
	add.s64 	%rd925, %rd4, %rd924;
	ld.global.f32 	%f382, [%rd925+16];
	setp.leu.f32 	%p397, %f381, %f382;
	selp.b32 	%r1427, %r1396, %r1391, %p397;
	selp.b32 	%r1428, %r1391, %r1396, %p397;
	mul.lo.s32 	%r1429, %r1400, 6;
	mul.wide.s32 	%rd926, %r1429, 4;
	add.s64 	%rd927, %rd4, %rd926;
	ld.global.f32 	%f383, [%rd927+16];
	mul.lo.s32 	%r1430, %r1395, 6;
	mul.wide.s32 	%rd928, %r1430, 4;
	add.s64 	%rd929, %rd4, %rd928;
	ld.global.f32 	%f384, [%rd929+16];
	setp.leu.f32 	%p398, %f383, %f384;
	selp.b32 	%r1431, %r1400, %r1395, %p398;
	selp.b32 	%r1432, %r1395, %r1400, %p398;
	mul.lo.s32 	%r1433, %r1404, 6;
	mul.wide.s32 	%rd930, %r1433, 4;
	add.s64 	%rd931, %rd4, %rd930;
	ld.global.f32 	%f385, [%rd931+16];
	mul.lo.s32 	%r1434, %r1399, 6;
	mul.wide.s32 	%rd932, %r1434, 4;
	add.s64 	%rd933, %rd4, %rd932;
	ld.global.f32 	%f386, [%rd933+16];
	setp.leu.f32 	%p399, %f385, %f386;
	selp.b32 	%r1435, %r1404, %r1399, %p399;
	selp.b32 	%r1436, %r1399, %r1404, %p399;
	mul.lo.s32 	%r1437, %r1412, 6;
	mul.wide.s32 	%rd934, %r1437, 4;
	add.s64 	%rd935, %rd4, %rd934;
	ld.global.f32 	%f387, [%rd935+16];
	mul.lo.s32 	%r1438, %r1407, 6;
	mul.wide.s32 	%rd936, %r1438, 4;
	add.s64 	%rd937, %rd4, %rd936;
	ld.global.f32 	%f388, [%rd937+16];
	setp.leu.f32 	%p400, %f387, %f388;
	selp.b32 	%r1439, %r1412, %r1407, %p400;
	selp.b32 	%r1440, %r1407, %r1412, %p400;
	mul.lo.s32 	%r1441, %r1416, 6;
	mul.wide.s32 	%rd938, %r1441, 4;
	add.s64 	%rd939, %rd4, %rd938;
	ld.global.f32 	%f389, [%rd939+16];
	mul.lo.s32 	%r1442, %r1411, 6;
	mul.wide.s32 	%rd940, %r1442, 4;
	add.s64 	%rd941, %rd4, %rd940;
	ld.global.f32 	%f390, [%rd941+16];
	setp.leu.f32 	%p401, %f389, %f390;
	selp.b32 	%r1443, %r1416, %r1411, %p401;
	selp.b32 	%r1444, %r1411, %r1416, %p401;
	mul.lo.s32 	%r1445, %r1420, 6;
	mul.wide.s32 	%rd942, %r1445, 4;
	add.s64 	%rd943, %rd4, %rd942;
	ld.global.f32 	%f391, [%rd943+16];
	mul.lo.s32 	%r1446, %r1415, 6;
	mul.wide.s32 	%rd944, %r1446, 4;
	add.s64 	%rd945, %rd4, %rd944;
	ld.global.f32 	%f392, [%rd945+16];
	setp.leu.f32 	%p402, %f391, %f392;
	selp.b32 	%r1447, %r1420, %r1415, %p402;
	selp.b32 	%r1448, %r1415, %r1420, %p402;
	mul.lo.s32 	%r1449, %r1424, 6;
	mul.wide.s32 	%rd946, %r1449, 4;
	add.s64 	%rd947, %rd4, %rd946;
	ld.global.f32 	%f393, [%rd947+16];
	mul.lo.s32 	%r1450, %r1419, 6;
	mul.wide.s32 	%rd948, %r1450, 4;
	add.s64 	%rd949, %rd4, %rd948;
	ld.global.f32 	%f394, [%rd949+16];
	setp.leu.f32 	%p403, %f393, %f394;
	selp.b32 	%r1451, %r1424, %r1419, %p403;
	selp.b32 	%r1452, %r1419, %r1424, %p403;
	mul.lo.s32 	%r1453, %r1428, 6;
	mul.wide.s32 	%rd950, %r1453, 4;
	add.s64 	%rd951, %rd4, %rd950;
	ld.global.f32 	%f395, [%rd951+16];
	mul.lo.s32 	%r1454, %r1423, 6;
	mul.wide.s32 	%rd952, %r1454, 4;
	add.s64 	%rd953, %rd4, %rd952;
	ld.global.f32 	%f396, [%rd953+16];
	setp.leu.f32 	%p404, %f395, %f396;
	selp.b32 	%r1455, %r1428, %r1423, %p404;
	selp.b32 	%r1456, %r1423, %r1428, %p404;
	mul.lo.s32 	%r1457, %r1432, 6;
	mul.wide.s32 	%rd954, %r1457, 4;
	add.s64 	%rd955, %rd4, %rd954;
	ld.global.f32 	%f397, [%rd955+16];
	mul.lo.s32 	%r1458, %r1427, 6;
	mul.wide.s32 	%rd956, %r1458, 4;
	add.s64 	%rd957, %rd4, %rd956;
	ld.global.f32 	%f398, [%rd957+16];
	setp.leu.f32 	%p405, %f397, %f398;
	selp.b32 	%r1459, %r1432, %r1427, %p405;
	selp.b32 	%r1460, %r1427, %r1432, %p405;
	mul.lo.s32 	%r1461, %r1436, 6;
	mul.wide.s32 	%rd958, %r1461, 4;
	add.s64 	%rd959, %rd4, %rd958;
	ld.global.f32 	%f399, [%rd959+16];
	mul.lo.s32 	%r1462, %r1431, 6;
	mul.wide.s32 	%rd960, %r1462, 4;
	add.s64 	%rd961, %rd4, %rd960;
	ld.global.f32 	%f400, [%rd961+16];
	setp.leu.f32 	%p406, %f399, %f400;
	selp.b32 	%r1463, %r1436, %r1431, %p406;
	selp.b32 	%r1464, %r1431, %r1436, %p406;
	mul.lo.s32 	%r1465, %r1403, 6;
	mul.wide.s32 	%rd962, %r1465, 4;
	add.s64 	%rd963, %rd4, %rd962;
	ld.global.f32 	%f401, [%rd963+16];
	mul.lo.s32 	%r1466, %r1435, 6;
	mul.wide.s32 	%rd964, %r1466, 4;
	add.s64 	%rd965, %rd4, %rd964;
	ld.global.f32 	%f402, [%rd965+16];
	setp.leu.f32 	%p407, %f401, %f402;
	selp.b32 	%r1467, %r1403, %r1435, %p407;
	selp.b32 	%r1468, %r1435, %r1403, %p407;
	mul.lo.s32 	%r1469, %r1440, 6;
	mul.wide.s32 	%rd966, %r1469, 4;
	add.s64 	%rd967, %rd4, %rd966;
	ld.global.f32 	%f403, [%rd967+16];
	mul.lo.s32 	%r1470, %r1408, 6;
	mul.wide.s32 	%rd968, %r1470, 4;
	add.s64 	%rd969, %rd4, %rd968;
	ld.global.f32 	%f404, [%rd969+16];
	setp.leu.f32 	%p408, %f403, %f404;
	selp.b32 	%r1471, %r1440, %r1408, %p408;
	selp.b32 	%r1472, %r1408, %r1440, %p408;
	mul.lo.s32 	%r1473, %r1444, 6;
	mul.wide.s32 	%rd970, %r1473, 4;
	add.s64 	%rd971, %rd4, %rd970;
	ld.global.f32 	%f405, [%rd971+16];
	mul.lo.s32 	%r1474, %r1439, 6;
	mul.wide.s32 	%rd972, %r1474, 4;
	add.s64 	%rd973, %rd4, %rd972;
	ld.global.f32 	%f406, [%rd973+16];
	setp.leu.f32 	%p409, %f405, %f406;
	selp.b32 	%r1475, %r1444, %r1439, %p409;
	selp.b32 	%r1476, %r1439, %r1444, %p409;
	mul.lo.s32 	%r1477, %r1448, 6;
	mul.wide.s32 	%rd974, %r1477, 4;
	add.s64 	%rd975, %rd4, %rd974;
	ld.global.f32 	%f407, [%rd975+16];
	mul.lo.s32 	%r1478, %r1443, 6;
	mul.wide.s32 	%rd976, %r1478, 4;
	add.s64 	%rd977, %rd4, %rd976;
	ld.global.f32 	%f408, [%rd977+16];
	setp.leu.f32 	%p410, %f407, %f408;
	selp.b32 	%r1479, %r1448, %r1443, %p410;
	selp.b32 	%r1480, %r1443, %r1448, %p410;
	mul.lo.s32 	%r1481, %r1452, 6;
	mul.wide.s32 	%rd978, %r1481, 4;
	add.s64 	%rd979, %rd4, %rd978;
	ld.global.f32 	%f409, [%rd979+16];
	mul.lo.s32 	%r1482, %r1447, 6;
	mul.wide.s32 	%rd980, %r1482, 4;
	add.s64 	%rd981, %rd4, %rd980;
	ld.global.f32 	%f410, [%rd981+16];
	setp.leu.f32 	%p411, %f409, %f410;
	selp.b32 	%r1483, %r1452, %r1447, %p411;
	selp.b32 	%r1484, %r1447, %r1452, %p411;
	mul.lo.s32 	%r1485, %r1456, 6;
	mul.wide.s32 	%rd982, %r1485, 4;
	add.s64 	%rd983, %rd4, %rd982;
	ld.global.f32 	%f411, [%rd983+16];
	mul.lo.s32 	%r1486, %r1451, 6;
	mul.wide.s32 	%rd984, %r1486, 4;
	add.s64 	%rd985, %rd4, %rd984;
	ld.global.f32 	%f412, [%rd985+16];
	setp.leu.f32 	%p412, %f411, %f412;
	selp.b32 	%r1487, %r1456, %r1451, %p412;
	selp.b32 	%r1488, %r1451, %r1456, %p412;
	mul.lo.s32 	%r1489, %r1460, 6;
	mul.wide.s32 	%rd986, %r1489, 4;
	add.s64 	%rd987, %rd4, %rd986;
	ld.global.f32 	%f413, [%rd987+16];
	mul.lo.s32 	%r1490, %r1455, 6;
	mul.wide.s32 	%rd988, %r1490, 4;
	add.s64 	%rd989, %rd4, %rd988;
	ld.global.f32 	%f414, [%rd989+16];
	setp.leu.f32 	%p413, %f413, %f414;
	selp.b32 	%r1491, %r1460, %r1455, %p413;
	selp.b32 	%r1492, %r1455, %r1460, %p413;
	mul.lo.s32 	%r1493, %r1464, 6;
	mul.wide.s32 	%rd990, %r1493, 4;
	add.s64 	%rd991, %rd4, %rd990;
	ld.global.f32 	%f415, [%rd991+16];
	mul.lo.s32 	%r1494, %r1459, 6;
	mul.wide.s32 	%rd992, %r1494, 4;
	add.s64 	%rd993, %rd4, %rd992;
	ld.global.f32 	%f416, [%rd993+16];
	setp.leu.f32 	%p414, %f415, %f416;
	selp.b32 	%r1495, %r1464, %r1459, %p414;
	selp.b32 	%r1496, %r1459, %r1464, %p414;
	mul.lo.s32 	%r1497, %r1468, 6;
	mul.wide.s32 	%rd994, %r1497, 4;
	add.s64 	%rd995, %rd4, %rd994;
	ld.global.f32 	%f417, [%rd995+16];
	mul.lo.s32 	%r1498, %r1463, 6;
	mul.wide.s32 	%rd996, %r1498, 4;
	add.s64 	%rd997, %rd4, %rd996;
	ld.global.f32 	%f418, [%rd997+16];
	setp.leu.f32 	%p415, %f417, %f418;
	selp.b32 	%r1499, %r1468, %r1463, %p415;
	selp.b32 	%r1500, %r1463, %r1468, %p415;
	mul.lo.s32 	%r1501, %r1476, 6;
	mul.wide.s32 	%rd998, %r1501, 4;
	add.s64 	%rd999, %rd4, %rd998;
	ld.global.f32 	%f419, [%rd999+16];
	mul.lo.s32 	%r1502, %r1471, 6;
	mul.wide.s32 	%rd1000, %r1502, 4;
	add.s64 	%rd1001, %rd4, %rd1000;
	ld.global.f32 	%f420, [%rd1001+16];
	setp.leu.f32 	%p416, %f419, %f420;
	selp.b32 	%r1503, %r1476, %r1471, %p416;
	selp.b32 	%r1504, %r1471, %r1476, %p416;
	mul.lo.s32 	%r1505, %r1480, 6;
	mul.wide.s32 	%rd1002, %r1505, 4;
	add.s64 	%rd1003, %rd4, %rd1002;
	ld.global.f32 	%f421, [%rd1003+16];
	mul.lo.s32 	%r1506, %r1475, 6;
	mul.wide.s32 	%rd1004, %r1506, 4;
	add.s64 	%rd1005, %rd4, %rd1004;
	ld.global.f32 	%f422, [%rd1005+16];
	setp.leu.f32 	%p417, %f421, %f422;
	selp.b32 	%r1507, %r1480, %r1475, %p417;
	selp.b32 	%r1508, %r1475, %r1480, %p417;
	mul.lo.s32 	%r1509, %r1484, 6;
	mul.wide.s32 	%rd1006, %r1509, 4;
	add.s64 	%rd1007, %rd4, %rd1006;
	ld.global.f32 	%f423, [%rd1007+16];
	mul.lo.s32 	%r1510, %r1479, 6;
	mul.wide.s32 	%rd1008, %r1510, 4;
	add.s64 	%rd1009, %rd4, %rd1008;
	ld.global.f32 	%f424, [%rd1009+16];
	setp.leu.f32 	%p418, %f423, %f424;
	selp.b32 	%r1511, %r1484, %r1479, %p418;
	selp.b32 	%r1512, %r1479, %r1484, %p418;
	mul.lo.s32 	%r1513, %r1488, 6;
	mul.wide.s32 	%rd1010, %r1513, 4;
	add.s64 	%rd1011, %rd4, %rd1010;
	ld.global.f32 	%f425, [%rd1011+16];
	mul.lo.s32 	%r1514, %r1483, 6;
	mul.wide.s32 	%rd1012, %r1514, 4;
	add.s64 	%rd1013, %rd4, %rd1012;
	ld.global.f32 	%f426, [%rd1013+16];
	setp.leu.f32 	%p419, %f425, %f426;
	selp.b32 	%r1515, %r1488, %r1483, %p419;
	selp.b32 	%r1516, %r1483, %r1488, %p419;
	mul.lo.s32 	%r1517, %r1492, 6;
	mul.wide.s32 	%rd1014, %r1517, 4;
	add.s64 	%rd1015, %rd4, %rd1014;
	ld.global.f32 	%f427, [%rd1015+16];
	mul.lo.s32 	%r1518, %r1487, 6;
	mul.wide.s32 	%rd1016, %r1518, 4;
	add.s64 	%rd1017, %rd4, %rd1016;
	ld.global.f32 	%f428, [%rd1017+16];
	setp.leu.f32 	%p420, %f427, %f428;
	selp.b32 	%r1519, %r1492, %r1487, %p420;
	selp.b32 	%r1520, %r1487, %r1492, %p420;
	mul.lo.s32 	%r1521, %r1496, 6;
	mul.wide.s32 	%rd1018, %r1521, 4;
	add.s64 	%rd1019, %rd4, %rd1018;
	ld.global.f32 	%f429, [%rd1019+16];
	mul.lo.s32 	%r1522, %r1491, 6;
	mul.wide.s32 	%rd1020, %r1522, 4;
	add.s64 	%rd1021, %rd4, %rd1020;
	ld.global.f32 	%f430, [%rd1021+16];
	setp.leu.f32 	%p421, %f429, %f430;
	selp.b32 	%r1523, %r1496, %r1491, %p421;
	selp.b32 	%r1524, %r1491, %r1496, %p421;
	mul.lo.s32 	%r1525, %r1500, 6;
	mul.wide.s32 	%rd1022, %r1525, 4;
	add.s64 	%rd1023, %rd4, %rd1022;
	ld.global.f32 	%f431, [%rd1023+16];
	mul.lo.s32 	%r1526, %r1495, 6;
	mul.wide.s32 	%rd1024, %r1526, 4;
	add.s64 	%rd1025, %rd4, %rd1024;
	ld.global.f32 	%f432, [%rd1025+16];
	setp.leu.f32 	%p422, %f431, %f432;
	selp.b32 	%r1527, %r1500, %r1495, %p422;
	selp.b32 	%r1528, %r1495, %r1500, %p422;
	mul.lo.s32 	%r1529, %r1467, 6;
	mul.wide.s32 	%rd1026, %r1529, 4;
	add.s64 	%rd1027, %rd4, %rd1026;
	ld.global.f32 	%f433, [%rd1027+16];
	mul.lo.s32 	%r1530, %r1499, 6;
	mul.wide.s32 	%rd1028, %r1530, 4;
	add.s64 	%rd1029, %rd4, %rd1028;
	ld.global.f32 	%f434, [%rd1029+16];
	setp.leu.f32 	%p423, %f433, %f434;
	selp.b32 	%r1531, %r1467, %r1499, %p423;
	selp.b32 	%r1532, %r1499, %r1467, %p423;
	mul.lo.s32 	%r1533, %r1504, 6;
	mul.wide.s32 	%rd1030, %r1533, 4;
	add.s64 	%rd1031, %rd4, %rd1030;
	ld.global.f32 	%f435, [%rd1031+16];
	mul.lo.s32 	%r1534, %r1472, 6;
	mul.wide.s32 	%rd1032, %r1534, 4;
	add.s64 	%rd1033, %rd4, %rd1032;
	ld.global.f32 	%f436, [%rd1033+16];
	setp.leu.f32 	%p424, %f435, %f436;
	selp.b32 	%r1535, %r1504, %r1472, %p424;
	selp.b32 	%r1536, %r1472, %r1504, %p424;
	mul.lo.s32 	%r1537, %r1508, 6;
	mul.wide.s32 	%rd1034, %r1537, 4;
	add.s64 	%rd1035, %rd4, %rd1034;
	ld.global.f32 	%f437, [%rd1035+16];
	mul.lo.s32 	%r1538, %r1503, 6;
	mul.wide.s32 	%rd1036, %r1538, 4;
	add.s64 	%rd1037, %rd4, %rd1036;
	ld.global.f32 	%f438, [%rd1037+16];
	setp.leu.f32 	%p425, %f437, %f438;
	selp.b32 	%r1539, %r1508, %r1503, %p425;
	selp.b32 	%r1540, %r1503, %r1508, %p425;
	mul.lo.s32 	%r1541, %r1512, 6;
	mul.wide.s32 	%rd1038, %r1541, 4;
	add.s64 	%rd1039, %rd4, %rd1038;
	ld.global.f32 	%f439, [%rd1039+16];
	mul.lo.s32 	%r1542, %r1507, 6;
	mul.wide.s32 	%rd1040, %r1542, 4;
	add.s64 	%rd1041, %rd4, %rd1040;
	ld.global.f32 	%f440, [%rd1041+16];
	setp.leu.f32 	%p426, %f439, %f440;
	selp.b32 	%r1543, %r1512, %r1507, %p426;
	selp.b32 	%r1544, %r1507, %r1512, %p426;
	mul.lo.s32 	%r1545, %r1516, 6;
	mul.wide.s32 	%rd1042, %r1545, 4;
	add.s64 	%rd1043, %rd4, %rd1042;
	ld.global.f32 	%f441, [%rd1043+16];
	mul.lo.s32 	%r1546, %r1511, 6;
	mul.wide.s32 	%rd1044, %r1546, 4;
	add.s64 	%rd1045, %rd4, %rd1044;
	ld.global.f32 	%f442, [%rd1045+16];
	setp.leu.f32 	%p427, %f441, %f442;
	selp.b32 	%r1547, %r1516, %r1511, %p427;
	selp.b32 	%r1548, %r1511, %r1516, %p427;
	mul.lo.s32 	%r1549, %r1520, 6;
	mul.wide.s32 	%rd1046, %r1549, 4;
	add.s64 	%rd1047, %rd4, %rd1046;
	ld.global.f32 	%f443, [%rd1047+16];
	mul.lo.s32 	%r1550, %r1515, 6;
	mul.wide.s32 	%rd1048, %r1550, 4;
	add.s64 	%rd1049, %rd4, %rd1048;
	ld.global.f32 	%f444, [%rd1049+16];
	setp.leu.f32 	%p428, %f443, %f444;
	selp.b32 	%r1551, %r1520, %r1515, %p428;
	selp.b32 	%r1552, %r1515, %r1520, %p428;
	mul.lo.s32 	%r1553, %r1524, 6;
	mul.wide.s32 	%rd1050, %r1553, 4;
	add.s64 	%rd1051, %rd4, %rd1050;
	ld.global.f32 	%f445, [%rd1051+16];
	mul.lo.s32 	%r1554, %r1519, 6;
	mul.wide.s32 	%rd1052, %r1554, 4;
	add.s64 	%rd1053, %rd4, %rd1052;
	ld.global.f32 	%f446, [%rd1053+16];
	setp.leu.f32 	%p429, %f445, %f446;
	selp.b32 	%r1555, %r1524, %r1519, %p429;
	selp.b32 	%r1556, %r1519, %r1524, %p429;
	mul.lo.s32 	%r1557, %r1528, 6;
	mul.wide.s32 	%rd1054, %r1557, 4;
	add.s64 	%rd1055, %rd4, %rd1054;
	ld.global.f32 	%f447, [%rd1055+16];
	mul.lo.s32 	%r1558, %r1523, 6;
	mul.wide.s32 	%rd1056, %r1558, 4;
	add.s64 	%rd1057, %rd4, %rd1056;
	ld.global.f32 	%f448, [%rd1057+16];
	setp.leu.f32 	%p430, %f447, %f448;
	selp.b32 	%r1559, %r1528, %r1523, %p430;
	selp.b32 	%r1560, %r1523, %r1528, %p430;
	mul.lo.s32 	%r1561, %r1532, 6;
	mul.wide.s32 	%rd1058, %r1561, 4;
	add.s64 	%rd1059, %rd4, %rd1058;
	ld.global.f32 	%f449, [%rd1059+16];
	mul.lo.s32 	%r1562, %r1527, 6;
	mul.wide.s32 	%rd1060, %r1562, 4;
	add.s64 	%rd1061, %rd4, %rd1060;
	ld.global.f32 	%f450, [%rd1061+16];
	setp.leu.f32 	%p431, %f449, %f450;
	selp.b32 	%r1563, %r1532, %r1527, %p431;
	selp.b32 	%r1564, %r1527, %r1532, %p431;
	mul.lo.s32 	%r1565, %r1540, 6;
	mul.wide.s32 	%rd1062, %r1565, 4;
	add.s64 	%rd1063, %rd4, %rd1062;
	ld.global.f32 	%f451, [%rd1063+16];
	mul.lo.s32 	%r1566, %r1535, 6;
	mul.wide.s32 	%rd1064, %r1566, 4;
	add.s64 	%rd1065, %rd4, %rd1064;
	ld.global.f32 	%f452, [%rd1065+16];
	setp.leu.f32 	%p432, %f451, %f452;
	selp.b32 	%r1567, %r1540, %r1535, %p432;
	selp.b32 	%r1568, %r1535, %r1540, %p432;
	mul.lo.s32 	%r1569, %r1544, 6;
	mul.wide.s32 	%rd1066, %r1569, 4;
	add.s64 	%rd1067, %rd4, %rd1066;
	ld.global.f32 	%f453, [%rd1067+16];
	mul.lo.s32 	%r1570, %r1539, 6;
	mul.wide.s32 	%rd1068, %r1570, 4;
	add.s64 	%rd1069, %rd4, %rd1068;
	ld.global.f32 	%f454, [%rd1069+16];
	setp.leu.f32 	%p433, %f453, %f454;
	selp.b32 	%r1571, %r1544, %r1539, %p433;
	selp.b32 	%r1572, %r1539, %r1544, %p433;
	mul.lo.s32 	%r1573, %r1548, 6;
	mul.wide.s32 	%rd1070, %r1573, 4;
	add.s64 	%rd1071, %rd4, %rd1070;
	ld.global.f32 	%f455, [%rd1071+16];
	mul.lo.s32 	%r1574, %r1543, 6;
	mul.wide.s32 	%rd1072, %r1574, 4;
	add.s64 	%rd1073, %rd4, %rd1072;
	ld.global.f32 	%f456, [%rd1073+16];
	setp.leu.f32 	%p434, %f455, %f456;
	selp.b32 	%r1575, %r1548, %r1543, %p434;
	selp.b32 	%r1576, %r1543, %r1548, %p434;
	mul.lo.s32 	%r1577, %r1552, 6;
	mul.wide.s32 	%rd1074, %r1577, 4;
	add.s64 	%rd1075, %rd4, %rd1074;
	ld.global.f32 	%f457, [%rd1075+16];
	mul.lo.s32 	%r1578, %r1547, 6;
	mul.wide.s32 	%rd1076, %r1578, 4;
	add.s64 	%rd1077, %rd4, %rd1076;
	ld.global.f32 	%f458, [%rd1077+16];
	setp.leu.f32 	%p435, %f457, %f458;
	selp.b32 	%r1579, %r1552, %r1547, %p435;
	selp.b32 	%r1580, %r1547, %r1552, %p435;
	mul.lo.s32 	%r1581, %r1556, 6;
	mul.wide.s32 	%rd1078, %r1581, 4;
	add.s64 	%rd1079, %rd4, %rd1078;
	ld.global.f32 	%f459, [%rd1079+16];
	mul.lo.s32 	%r1582, %r1551, 6;
	mul.wide.s32 	%rd1080, %r1582, 4;
	add.s64 	%rd1081, %rd4, %rd1080;
	ld.global.f32 	%f460, [%rd1081+16];
	setp.leu.f32 	%p436, %f459, %f460;
	selp.b32 	%r1583, %r1556, %r1551, %p436;
	selp.b32 	%r1584, %r1551, %r1556, %p436;
	mul.lo.s32 	%r1585, %r1560, 6;
	mul.wide.s32 	%rd1082, %r1585, 4;
	add.s64 	%rd1083, %rd4, %rd1082;
	ld.global.f32 	%f461, [%rd1083+16];
	mul.lo.s32 	%r1586, %r1555, 6;
	mul.wide.s32 	%rd1084, %r1586, 4;
	add.s64 	%rd1085, %rd4, %rd1084;
	ld.global.f32 	%f462, [%rd1085+16];
	setp.leu.f32 	%p437, %f461, %f462;
	selp.b32 	%r1587, %r1560, %r1555, %p437;
	selp.b32 	%r1588, %r1555, %r1560, %p437;
	mul.lo.s32 	%r1589, %r1564, 6;
	mul.wide.s32 	%rd1086, %r1589, 4;
	add.s64 	%rd1087, %rd4, %rd1086;
	ld.global.f32 	%f463, [%rd1087+16];
	mul.lo.s32 	%r1590, %r1559, 6;
	mul.wide.s32 	%rd1088, %r1590, 4;
	add.s64 	%rd1089, %rd4, %rd1088;
	ld.global.f32 	%f464, [%rd1089+16];
	setp.leu.f32 	%p438, %f463, %f464;
	selp.b32 	%r1591, %r1564, %r1559, %p438;
	selp.b32 	%r1592, %r1559, %r1564, %p438;
	mul.lo.s32 	%r1593, %r1531, 6;
	mul.wide.s32 	%rd1090, %r1593, 4;
	add.s64 	%rd1091, %rd4, %rd1090;
	ld.global.f32 	%f465, [%rd1091+16];
	mul.lo.s32 	%r1594, %r1563, 6;
	mul.wide.s32 	%rd1092, %r1594, 4;
	add.s64 	%rd1093, %rd4, %rd1092;
	ld.global.f32 	%f466, [%rd1093+16];
	setp.leu.f32 	%p439, %f465, %f466;
	selp.b32 	%r1595, %r1531, %r1563, %p439;
	selp.b32 	%r1596, %r1563, %r1531, %p439;
	mul.lo.s32 	%r1597, %r1568, 6;
	mul.wide.s32 	%rd1094, %r1597, 4;
	add.s64 	%rd1095, %rd4, %rd1094;
	ld.global.f32 	%f467, [%rd1095+16];
	mul.lo.s32 	%r1598, %r1536, 6;
	mul.wide.s32 	%rd1096, %r1598, 4;
	add.s64 	%rd1097, %rd4, %rd1096;
	ld.global.f32 	%f468, [%rd1097+16];
	setp.leu.f32 	%p440, %f467, %f468;
	selp.b32 	%r1599, %r1568, %r1536, %p440;
	selp.b32 	%r1600, %r1536, %r1568, %p440;
	mul.lo.s32 	%r1601, %r1572, 6;
	mul.wide.s32 	%rd1098, %r1601, 4;
	add.s64 	%rd1099, %rd4, %rd1098;
	ld.global.f32 	%f469, [%rd1099+16];
	mul.lo.s32 	%r1602, %r1567, 6;
	mul.wide.s32 	%rd1100, %r1602, 4;
	add.s64 	%rd1101, %rd4, %rd1100;
	ld.global.f32 	%f470, [%rd1101+16];
	setp.leu.f32 	%p441, %f469, %f470;
	selp.b32 	%r1603, %r1572, %r1567, %p441;
	selp.b32 	%r1604, %r1567, %r1572, %p441;
	mul.lo.s32 	%r1605, %r1576, 6;
	mul.wide.s32 	%rd1102, %r1605, 4;
	add.s64 	%rd1103, %rd4, %rd1102;
	ld.global.f32 	%f471, [%rd1103+16];
	mul.lo.s32 	%r1606, %r1571, 6;
	mul.wide.s32 	%rd1104, %r1606, 4;
	add.s64 	%rd1105, %rd4, %rd1104;
	ld.global.f32 	%f472, [%rd1105+16];
	setp.leu.f32 	%p442, %f471, %f472;
	selp.b32 	%r1607, %r1576, %r1571, %p442;
	selp.b32 	%r1608, %r1571, %r1576, %p442;
	mul.lo.s32 	%r1609, %r1580, 6;
	mul.wide.s32 	%rd1106, %r1609, 4;
	add.s64 	%rd1107, %rd4, %rd1106;
	ld.global.f32 	%f473, [%rd1107+16];
	mul.lo.s32 	%r1610, %r1575, 6;
	mul.wide.s32 	%rd1108, %r1610, 4;
	add.s64 	%rd1109, %rd4, %rd1108;
	ld.global.f32 	%f474, [%rd1109+16];
	setp.leu.f32 	%p443, %f473, %f474;
	selp.b32 	%r1611, %r1580, %r1575, %p443;
	selp.b32 	%r1612, %r1575, %r1580, %p443;
	mul.lo.s32 	%r1613, %r1584, 6;
	mul.wide.s32 	%rd1110, %r1613, 4;
	add.s64 	%rd1111, %rd4, %rd1110;
	ld.global.f32 	%f475, [%rd1111+16];
	mul.lo.s32 	%r1614, %r1579, 6;
	mul.wide.s32 	%rd1112, %r1614, 4;
	add.s64 	%rd1113, %rd4, %rd1112;
	ld.global.f32 	%f476, [%rd1113+16];
	setp.leu.f32 	%p444, %f475, %f476;
	selp.b32 	%r1615, %r1584, %r1579, %p444;
	selp.b32 	%r1616, %r1579, %r1584, %p444;
	mul.lo.s32 	%r1617, %r1588, 6;
	mul.wide.s32 	%rd1114, %r1617, 4;
	add.s64 	%rd1115, %rd4, %rd1114;
	ld.global.f32 	%f477, [%rd1115+16];
	mul.lo.s32 	%r1618, %r1583, 6;
	mul.wide.s32 	%rd1116, %r1618, 4;
	add.s64 	%rd1117, %rd4, %rd1116;
	ld.global.f32 	%f478, [%rd1117+16];
	setp.leu.f32 	%p445, %f477, %f478;
	selp.b32 	%r1619, %r1588, %r1583, %p445;
	selp.b32 	%r1620, %r1583, %r1588, %p445;
	mul.lo.s32 	%r1621, %r1592, 6;
	mul.wide.s32 	%rd1118, %r1621, 4;
	add.s64 	%rd1119, %rd4, %rd1118;
	ld.global.f32 	%f479, [%rd1119+16];
	mul.lo.s32 	%r1622, %r1587, 6;
	mul.wide.s32 	%rd1120, %r1622, 4;
	add.s64 	%rd1121, %rd4, %rd1120;
	ld.global.f32 	%f480, [%rd1121+16];
	setp.leu.f32 	%p446, %f479, %f480;
	selp.b32 	%r1623, %r1592, %r1587, %p446;
	selp.b32 	%r1624, %r1587, %r1592, %p446;
	mul.lo.s32 	%r1625, %r1596, 6;
	mul.wide.s32 	%rd1122, %r1625, 4;
	add.s64 	%rd1123, %rd4, %rd1122;
	ld.global.f32 	%f481, [%rd1123+16];
	mul.lo.s32 	%r1626, %r1591, 6;
	mul.wide.s32 	%rd1124, %r1626, 4;
	add.s64 	%rd1125, %rd4, %rd1124;
	ld.global.f32 	%f482, [%rd1125+16];
	setp.leu.f32 	%p447, %f481, %f482;
	selp.b32 	%r1627, %r1596, %r1591, %p447;
	selp.b32 	%r1628, %r1591, %r1596, %p447;
	mul.lo.s32 	%r1629, %r1604, 6;
	mul.wide.s32 	%rd1126, %r1629, 4;
	add.s64 	%rd1127, %rd4, %rd1126;
	ld.global.f32 	%f483, [%rd1127+16];
	mul.lo.s32 	%r1630, %r1599, 6;
	mul.wide.s32 	%rd1128, %r1630, 4;
	add.s64 	%rd1129, %rd4, %rd1128;
	ld.global.f32 	%f484, [%rd1129+16];
	setp.leu.f32 	%p448, %f483, %f484;
	selp.b32 	%r1631, %r1604, %r1599, %p448;
	selp.b32 	%r1632, %r1599, %r1604, %p448;
	mul.lo.s32 	%r1633, %r1608, 6;
	mul.wide.s32 	%rd1130, %r1633, 4;
	add.s64 	%rd1131, %rd4, %rd1130;
	ld.global.f32 	%f485, [%rd1131+16];
	mul.lo.s32 	%r1634, %r1603, 6;
	mul.wide.s32 	%rd1132, %r1634, 4;
	add.s64 	%rd1133, %rd4, %rd1132;
	ld.global.f32 	%f486, [%rd1133+16];
	setp.leu.f32 	%p449, %f485, %f486;
	selp.b32 	%r1635, %r1608, %r1603, %p449;
	selp.b32 	%r1636, %r1603, %r1608, %p449;
	mul.lo.s32 	%r1637, %r1612, 6;
	mul.wide.s32 	%rd1134, %r1637, 4;
	add.s64 	%rd1135, %rd4, %rd1134;
	ld.global.f32 	%f487, [%rd1135+16];
	mul.lo.s32 	%r1638, %r1607, 6;
	mul.wide.s32 	%rd1136, %r1638, 4;
	add.s64 	%rd1137, %rd4, %rd1136;
	ld.global.f32 	%f488, [%rd1137+16];
	setp.leu.f32 	%p450, %f487, %f488;
	selp.b32 	%r1639, %r1612, %r1607, %p450;
	selp.b32 	%r1640, %r1607, %r1612, %p450;
	mul.lo.s32 	%r1641, %r1616, 6;
	mul.wide.s32 	%rd1138, %r1641, 4;
	add.s64 	%rd1139, %rd4, %rd1138;
	ld.global.f32 	%f489, [%rd1139+16];
	mul.lo.s32 	%r1642, %r1611, 6;
	mul.wide.s32 	%rd1140, %r1642, 4;
	add.s64 	%rd1141, %rd4, %rd1140;
	ld.global.f32 	%f490, [%rd1141+16];
	setp.leu.f32 	%p451, %f489, %f490;
	selp.b32 	%r1643, %r1616, %r1611, %p451;
	selp.b32 	%r1644, %r1611, %r1616, %p451;
	mul.lo.s32 	%r1645, %r1620, 6;
	mul.wide.s32 	%rd1142, %r1645, 4;
	add.s64 	%rd1143, %rd4, %rd1142;
	ld.global.f32 	%f491, [%rd1143+16];
	mul.lo.s32 	%r1646, %r1615, 6;
	mul.wide.s32 	%rd1144, %r1646, 4;
	add.s64 	%rd1145, %rd4, %rd1144;
	ld.global.f32 	%f492, [%rd1145+16];
	setp.leu.f32 	%p452, %f491, %f492;
	selp.b32 	%r1647, %r1620, %r1615, %p452;
	selp.b32 	%r1648, %r1615, %r1620, %p452;
	mul.lo.s32 	%r1649, %r1624, 6;
	mul.wide.s32 	%rd1146, %r1649, 4;
	add.s64 	%rd1147, %rd4, %rd1146;
	ld.global.f32 	%f493, [%rd1147+16];
	mul.lo.s32 	%r1650, %r1619, 6;
	mul.wide.s32 	%rd1148, %r1650, 4;
	add.s64 	%rd1149, %rd4, %rd1148;
	ld.global.f32 	%f494, [%rd1149+16];
	setp.leu.f32 	%p453, %f493, %f494;
	selp.b32 	%r1651, %r1624, %r1619, %p453;
	selp.b32 	%r1652, %r1619, %r1624, %p453;
	mul.lo.s32 	%r1653, %r1628, 6;
	mul.wide.s32 	%rd1150, %r1653, 4;
	add.s64 	%rd1151, %rd4, %rd1150;
	ld.global.f32 	%f495, [%rd1151+16];
	mul.lo.s32 	%r1654, %r1623, 6;
	mul.wide.s32 	%rd1152, %r1654, 4;
	add.s64 	%rd1153, %rd4, %rd1152;
	ld.global.f32 	%f496, [%rd1153+16];
	setp.leu.f32 	%p454, %f495, %f496;
	selp.b32 	%r1655, %r1628, %r1623, %p454;
	selp.b32 	%r1656, %r1623, %r1628, %p454;
	mul.lo.s32 	%r1657, %r1595, 6;
	mul.wide.s32 	%rd1154, %r1657, 4;
	add.s64 	%rd1155, %rd4, %rd1154;
	ld.global.f32 	%f497, [%rd1155+16];
	mul.lo.s32 	%r1658, %r1627, 6;
	mul.wide.s32 	%rd1156, %r1658, 4;
	add.s64 	%rd1157, %rd4, %rd1156;
	ld.global.f32 	%f498, [%rd1157+16];
	setp.leu.f32 	%p455, %f497, %f498;
	selp.b32 	%r1659, %r1595, %r1627, %p455;
	selp.b32 	%r1660, %r1627, %r1595, %p455;
	mul.lo.s32 	%r1661, %r1632, 6;
	mul.wide.s32 	%rd1158, %r1661, 4;
	add.s64 	%rd1159, %rd4, %rd1158;
	ld.global.f32 	%f499, [%rd1159+16];
	mul.lo.s32 	%r1662, %r1600, 6;
	mul.wide.s32 	%rd1160, %r1662, 4;
	add.s64 	%rd1161, %rd4, %rd1160;
	ld.global.f32 	%f500, [%rd1161+16];
	setp.leu.f32 	%p456, %f499, %f500;
	selp.b32 	%r1663, %r1632, %r1600, %p456;
	selp.b32 	%r1664, %r1600, %r1632, %p456;
	mul.lo.s32 	%r1665, %r1636, 6;
	mul.wide.s32 	%rd1162, %r1665, 4;
	add.s64 	%rd1163, %rd4, %rd1162;
	ld.global.f32 	%f501, [%rd1163+16];
	mul.lo.s32 	%r1666, %r1631, 6;
	mul.wide.s32 	%rd1164, %r1666, 4;
	add.s64 	%rd1165, %rd4, %rd1164;
	ld.global.f32 	%f502, [%rd1165+16];
	setp.leu.f32 	%p457, %f501, %f502;
	selp.b32 	%r1667, %r1636, %r1631, %p457;
	selp.b32 	%r1668, %r1631, %r1636, %p457;
	mul.lo.s32 	%r1669, %r1640, 6;
	mul.wide.s32 	%rd1166, %r1669, 4;
	add.s64 	%rd1167, %rd4, %rd1166;
	ld.global.f32 	%f503, [%rd1167+16];
	mul.lo.s32 	%r1670, %r1635, 6;
	mul.wide.s32 	%rd1168, %r1670, 4;
	add.s64 	%rd1169, %rd4, %rd1168;
	ld.global.f32 	%f504, [%rd1169+16];
	setp.leu.f32 	%p458, %f503, %f504;
	selp.b32 	%r1671, %r1640, %r1635, %p458;
	selp.b32 	%r1672, %r1635, %r1640, %p458;
	mul.lo.s32 	%r1673, %r1644, 6;
	mul.wide.s32 	%rd1170, %r1673, 4;
	add.s64 	%rd1171, %rd4, %rd1170;
	ld.global.f32 	%f505, [%rd1171+16];
	mul.lo.s32 	%r1674, %r1639, 6;
	mul.wide.s32 	%rd1172, %r1674, 4;
	add.s64 	%rd1173, %rd4, %rd1172;
	ld.global.f32 	%f506, [%rd1173+16];
	setp.leu.f32 	%p459, %f505, %f506;
	selp.b32 	%r1675, %r1644, %r1639, %p459;
	selp.b32 	%r1676, %r1639, %r1644, %p459;
	mul.lo.s32 	%r1677, %r1648, 6;
	mul.wide.s32 	%rd1174, %r1677, 4;
	add.s64 	%rd1175, %rd4, %rd1174;
	ld.global.f32 	%f507, [%rd1175+16];
	mul.lo.s32 	%r1678, %r1643, 6;
	mul.wide.s32 	%rd1176, %r1678, 4;
	add.s64 	%rd1177, %rd4, %rd1176;
	ld.global.f32 	%f508, [%rd1177+16];
	setp.leu.f32 	%p460, %f507, %f508;
	selp.b32 	%r1679, %r1648, %r1643, %p460;
	selp.b32 	%r1680, %r1643, %r1648, %p460;
	mul.lo.s32 	%r1681, %r1652, 6;
	mul.wide.s32 	%rd1178, %r1681, 4;
	add.s64 	%rd1179, %rd4, %rd1178;
	ld.global.f32 	%f509, [%rd1179+16];
	mul.lo.s32 	%r1682, %r1647, 6;
	mul.wide.s32 	%rd1180, %r1682, 4;
	add.s64 	%rd1181, %rd4, %rd1180;
	ld.global.f32 	%f510, [%rd1181+16];
	setp.leu.f32 	%p461, %f509, %f510;
	selp.b32 	%r1683, %r1652, %r1647, %p461;
	selp.b32 	%r1684, %r1647, %r1652, %p461;
	mul.lo.s32 	%r1685, %r1656, 6;
	mul.wide.s32 	%rd1182, %r1685, 4;
	add.s64 	%rd1183, %rd4, %rd1182;
	ld.global.f32 	%f511, [%rd1183+16];
	mul.lo.s32 	%r1686, %r1651, 6;
	mul.wide.s32 	%rd1184, %r1686, 4;
	add.s64 	%rd1185, %rd4, %rd1184;
	ld.global.f32 	%f512, [%rd1185+16];
	setp.leu.f32 	%p462, %f511, %f512;
	selp.b32 	%r1687, %r1656, %r1651, %p462;
	selp.b32 	%r1688, %r1651, %r1656, %p462;
	mul.lo.s32 	%r1689, %r1660, 6;
	mul.wide.s32 	%rd1186, %r1689, 4;
	add.s64 	%rd1187, %rd4, %rd1186;
	ld.global.f32 	%f513, [%rd1187+16];
	mul.lo.s32 	%r1690, %r1655, 6;
	mul.wide.s32 	%rd1188, %r1690, 4;
	add.s64 	%rd1189, %rd4, %rd1188;
	ld.global.f32 	%f514, [%rd1189+16];
	setp.leu.f32 	%p463, %f513, %f514;
	selp.b32 	%r1691, %r1660, %r1655, %p463;
	selp.b32 	%r1692, %r1655, %r1660, %p463;
	mul.lo.s32 	%r1693, %r1668, 6;
	mul.wide.s32 	%rd1190, %r1693, 4;
	add.s64 	%rd1191, %rd4, %rd1190;
	ld.global.f32 	%f515, [%rd1191+16];
	mul.lo.s32 	%r1694, %r1663, 6;
	mul.wide.s32 	%rd1192, %r1694, 4;
	add.s64 	%rd1193, %rd4, %rd1192;
	ld.global.f32 	%f516, [%rd1193+16];
	setp.leu.f32 	%p464, %f515, %f516;
	selp.b32 	%r1695, %r1668, %r1663, %p464;
	selp.b32 	%r1696, %r1663, %r1668, %p464;
	mul.lo.s32 	%r1697, %r1672, 6;
	mul.wide.s32 	%rd1194, %r1697, 4;
	add.s64 	%rd1195, %rd4, %rd1194;
	ld.global.f32 	%f517, [%rd1195+16];
	mul.lo.s32 	%r1698, %r1667, 6;
	mul.wide.s32 	%rd1196, %r1698, 4;
	add.s64 	%rd1197, %rd4, %rd1196;
	ld.global.f32 	%f518, [%rd1197+16];
	setp.leu.f32 	%p465, %f517, %f518;
	selp.b32 	%r1699, %r1672, %r1667, %p465;
	selp.b32 	%r1700, %r1667, %r1672, %p465;
	mul.lo.s32 	%r1701, %r1676, 6;
	mul.wide.s32 	%rd1198, %r1701, 4;
	add.s64 	%rd1199, %rd4, %rd1198;
	ld.global.f32 	%f519, [%rd1199+16];
	mul.lo.s32 	%r1702, %r1671, 6;
	mul.wide.s32 	%rd1200, %r1702, 4;
	add.s64 	%rd1201, %rd4, %rd1200;
	ld.global.f32 	%f520, [%rd1201+16];
	setp.leu.f32 	%p466, %f519, %f520;
	selp.b32 	%r1703, %r1676, %r1671, %p466;
	selp.b32 	%r1704, %r1671, %r1676, %p466;
	mul.lo.s32 	%r1705, %r1680, 6;
	mul.wide.s32 	%rd1202, %r1705, 4;
	add.s64 	%rd1203, %rd4, %rd1202;
	ld.global.f32 	%f521, [%rd1203+16];
	mul.lo.s32 	%r1706, %r1675, 6;
	mul.wide.s32 	%rd1204, %r1706, 4;
	add.s64 	%rd1205, %rd4, %rd1204;
	ld.global.f32 	%f522, [%rd1205+16];
	setp.leu.f32 	%p467, %f521, %f522;
	selp.b32 	%r1707, %r1680, %r1675, %p467;
	selp.b32 	%r1708, %r1675, %r1680, %p467;
	mul.lo.s32 	%r1709, %r1684, 6;
	mul.wide.s32 	%rd1206, %r1709, 4;
	add.s64 	%rd1207, %rd4, %rd1206;
	ld.global.f32 	%f523, [%rd1207+16];
	mul.lo.s32 	%r1710, %r1679, 6;
	mul.wide.s32 	%rd1208, %r1710, 4;
	add.s64 	%rd1209, %rd4, %rd1208;
	ld.global.f32 	%f524, [%rd1209+16];
	setp.leu.f32 	%p468, %f523, %f524;
	selp.b32 	%r1711, %r1684, %r1679, %p468;
	selp.b32 	%r1712, %r1679, %r1684, %p468;
	mul.lo.s32 	%r1713, %r1688, 6;
	mul.wide.s32 	%rd1210, %r1713, 4;
	add.s64 	%rd1211, %rd4, %rd1210;
	ld.global.f32 	%f525, [%rd1211+16];
	mul.lo.s32 	%r1714, %r1683, 6;
	mul.wide.s32 	%rd1212, %r1714, 4;
	add.s64 	%rd1213, %rd4, %rd1212;
	ld.global.f32 	%f526, [%rd1213+16];
	setp.leu.f32 	%p469, %f525, %f526;
	selp.b32 	%r1715, %r1688, %r1683, %p469;
	selp.b32 	%r1716, %r1683, %r1688, %p469;
	mul.lo.s32 	%r1717, %r1692, 6;
	mul.wide.s32 	%rd1214, %r1717, 4;
	add.s64 	%rd1215, %rd4, %rd1214;
	ld.global.f32 	%f527, [%rd1215+16];
	mul.lo.s32 	%r1718, %r1687, 6;
	mul.wide.s32 	%rd1216, %r1718, 4;
	add.s64 	%rd1217, %rd4, %rd1216;
	ld.global.f32 	%f528, [%rd1217+16];
	setp.leu.f32 	%p470, %f527, %f528;
	selp.b32 	%r1719, %r1692, %r1687, %p470;
	selp.b32 	%r1720, %r1687, %r1692, %p470;
	mul.lo.s32 	%r1721, %r1659, 6;
	mul.wide.s32 	%rd1218, %r1721, 4;
	add.s64 	%rd1219, %rd4, %rd1218;
	ld.global.f32 	%f529, [%rd1219+16];
	mul.lo.s32 	%r1722, %r1691, 6;
	mul.wide.s32 	%rd1220, %r1722, 4;
	add.s64 	%rd1221, %rd4, %rd1220;
	ld.global.f32 	%f530, [%rd1221+16];
	setp.leu.f32 	%p471, %f529, %f530;
	selp.b32 	%r1723, %r1659, %r1691, %p471;
	selp.b32 	%r1724, %r1691, %r1659, %p471;
	mul.lo.s32 	%r1725, %r1696, 6;
	mul.wide.s32 	%rd1222, %r1725, 4;
	add.s64 	%rd1223, %rd4, %rd1222;
	ld.global.f32 	%f531, [%rd1223+16];
	mul.lo.s32 	%r1726, %r1664, 6;
	mul.wide.s32 	%rd1224, %r1726, 4;
	add.s64 	%rd1225, %rd4, %rd1224;
	ld.global.f32 	%f532, [%rd1225+16];
	setp.leu.f32 	%p472, %f531, %f532;
	selp.b32 	%r1727, %r1696, %r1664, %p472;
	selp.b32 	%r1728, %r1664, %r1696, %p472;
	mul.lo.s32 	%r1729, %r1700, 6;
	mul.wide.s32 	%rd1226, %r1729, 4;
	add.s64 	%rd1227, %rd4, %rd1226;
	ld.global.f32 	%f533, [%rd1227+16];
	mul.lo.s32 	%r1730, %r1695, 6;
	mul.wide.s32 	%rd1228, %r1730, 4;
	add.s64 	%rd1229, %rd4, %rd1228;
	ld.global.f32 	%f534, [%rd1229+16];
	setp.leu.f32 	%p473, %f533, %f534;
	selp.b32 	%r1731, %r1700, %r1695, %p473;
	selp.b32 	%r1732, %r1695, %r1700, %p473;
	mul.lo.s32 	%r1733, %r1704, 6;
	mul.wide.s32 	%rd1230, %r1733, 4;
	add.s64 	%rd1231, %rd4, %rd1230;
	ld.global.f32 	%f535, [%rd1231+16];
	mul.lo.s32 	%r1734, %r1699, 6;
	mul.wide.s32 	%rd1232, %r1734, 4;
	add.s64 	%rd1233, %rd4, %rd1232;
	ld.global.f32 	%f536, [%rd1233+16];
	setp.leu.f32 	%p474, %f535, %f536;
	selp.b32 	%r1735, %r1704, %r1699, %p474;
	selp.b32 	%r1736, %r1699, %r1704, %p474;
	mul.lo.s32 	%r1737, %r1708, 6;
	mul.wide.s32 	%rd1234, %r1737, 4;
	add.s64 	%rd1235, %rd4, %rd1234;
	ld.global.f32 	%f537, [%rd1235+16];
	mul.lo.s32 	%r1738, %r1703, 6;
	mul.wide.s32 	%rd1236, %r1738, 4;
	add.s64 	%rd1237, %rd4, %rd1236;
	ld.global.f32 	%f538, [%rd1237+16];
	setp.leu.f32 	%p475, %f537, %f538;
	selp.b32 	%r1739, %r1708, %r1703, %p475;
	selp.b32 	%r1740, %r1703, %r1708, %p475;
	mul.lo.s32 	%r1741, %r1712, 6;
	mul.wide.s32 	%rd1238, %r1741, 4;
	add.s64 	%rd1239, %rd4, %rd1238;
	ld.global.f32 	%f539, [%rd1239+16];
	mul.lo.s32 	%r1742, %r1707, 6;
	mul.wide.s32 	%rd1240, %r1742, 4;
	add.s64 	%rd1241, %rd4, %rd1240;
	ld.global.f32 	%f540, [%rd1241+16];
	setp.leu.f32 	%p476, %f539, %f540;
	selp.b32 	%r1743, %r1712, %r1707, %p476;
	selp.b32 	%r1744, %r1707, %r1712, %p476;
	mul.lo.s32 	%r1745, %r1716, 6;
	mul.wide.s32 	%rd1242, %r1745, 4;
	add.s64 	%rd1243, %rd4, %rd1242;
	ld.global.f32 	%f541, [%rd1243+16];
	mul.lo.s32 	%r1746, %r1711, 6;
	mul.wide.s32 	%rd1244, %r1746, 4;
	add.s64 	%rd1245, %rd4, %rd1244;
	ld.global.f32 	%f542, [%rd1245+16];
	setp.leu.f32 	%p477, %f541, %f542;
	selp.b32 	%r1747, %r1716, %r1711, %p477;
	selp.b32 	%r1748, %r1711, %r1716, %p477;
	mul.lo.s32 	%r1749, %r1720, 6;
	mul.wide.s32 	%rd1246, %r1749, 4;
	add.s64 	%rd1247, %rd4, %rd1246;
	ld.global.f32 	%f543, [%rd1247+16];
	mul.lo.s32 	%r1750, %r1715, 6;
	mul.wide.s32 	%rd1248, %r1750, 4;
	add.s64 	%rd1249, %rd4, %rd1248;
	ld.global.f32 	%f544, [%rd1249+16];
	setp.leu.f32 	%p478, %f543, %f544;
	selp.b32 	%r1751, %r1720, %r1715, %p478;
	selp.b32 	%r1752, %r1715, %r1720, %p478;
	mul.lo.s32 	%r1753, %r1724, 6;
	mul.wide.s32 	%rd1250, %r1753, 4;
	add.s64 	%rd1251, %rd4, %rd1250;
	ld.global.f32 	%f545, [%rd1251+16];
	mul.lo.s32 	%r1754, %r1719, 6;
	mul.wide.s32 	%rd1252, %r1754, 4;
	add.s64 	%rd1253, %rd4, %rd1252;
	ld.global.f32 	%f546, [%rd1253+16];
	setp.leu.f32 	%p479, %f545, %f546;
	selp.b32 	%r1755, %r1724, %r1719, %p479;
	selp.b32 	%r1756, %r1719, %r1724, %p479;
	mul.lo.s32 	%r1757, %r1732, 6;
	mul.wide.s32 	%rd1254, %r1757, 4;
	add.s64 	%rd1255, %rd4, %rd1254;
	ld.global.f32 	%f547, [%rd1255+16];
	mul.lo.s32 	%r1758, %r1727, 6;
	mul.wide.s32 	%rd1256, %r1758, 4;
	add.s64 	%rd1257, %rd4, %rd1256;
	ld.global.f32 	%f548, [%rd1257+16];
	setp.leu.f32 	%p480, %f547, %f548;
	selp.b32 	%r1759, %r1732, %r1727, %p480;
	selp.b32 	%r1760, %r1727, %r1732, %p480;
	mul.lo.s32 	%r1761, %r1736, 6;
	mul.wide.s32 	%rd1258, %r1761, 4;
	add.s64 	%rd1259, %rd4, %rd1258;
	ld.global.f32 	%f549, [%rd1259+16];
	mul.lo.s32 	%r1762, %r1731, 6;
	mul.wide.s32 	%rd1260, %r1762, 4;
	add.s64 	%rd1261, %rd4, %rd1260;
	ld.global.f32 	%f550, [%rd1261+16];
	setp.leu.f32 	%p481, %f549, %f550;
	selp.b32 	%r1763, %r1736, %r1731, %p481;
	selp.b32 	%r1764, %r1731, %r1736, %p481;
	mul.lo.s32 	%r1765, %r1740, 6;
	mul.wide.s32 	%rd1262, %r1765, 4;
	add.s64 	%rd1263, %rd4, %rd1262;
	ld.global.f32 	%f551, [%rd1263+16];
	mul.lo.s32 	%r1766, %r1735, 6;
	mul.wide.s32 	%rd1264, %r1766, 4;
	add.s64 	%rd1265, %rd4, %rd1264;
	ld.global.f32 	%f552, [%rd1265+16];
	setp.leu.f32 	%p482, %f551, %f552;
	selp.b32 	%r1767, %r1740, %r1735, %p482;
	selp.b32 	%r1768, %r1735, %r1740, %p482;
	mul.lo.s32 	%r1769, %r1744, 6;
	mul.wide.s32 	%rd1266, %r1769, 4;
	add.s64 	%rd1267, %rd4, %rd1266;
	ld.global.f32 	%f553, [%rd1267+16];
	mul.lo.s32 	%r1770, %r1739, 6;
	mul.wide.s32 	%rd1268, %r1770, 4;
	add.s64 	%rd1269, %rd4, %rd1268;
	ld.global.f32 	%f554, [%rd1269+16];
	setp.leu.f32 	%p483, %f553, %f554;
	selp.b32 	%r1771, %r1744, %r1739, %p483;
	selp.b32 	%r1772, %r1739, %r1744, %p483;
	mul.lo.s32 	%r1773, %r1748, 6;
	mul.wide.s32 	%rd1270, %r1773, 4;
	add.s64 	%rd1271, %rd4, %rd1270;
	ld.global.f32 	%f555, [%rd1271+16];
	mul.lo.s32 	%r1774, %r1743, 6;
	mul.wide.s32 	%rd1272, %r1774, 4;
	add.s64 	%rd1273, %rd4, %rd1272;
	ld.global.f32 	%f556, [%rd1273+16];
	setp.leu.f32 	%p484, %f555, %f556;
	selp.b32 	%r1775, %r1748, %r1743, %p484;
	selp.b32 	%r1776, %r1743, %r1748, %p484;
	mul.lo.s32 	%r1777, %r1752, 6;
	mul.wide.s32 	%rd1274, %r1777, 4;
	add.s64 	%rd1275, %rd4, %rd1274;
	ld.global.f32 	%f557, [%rd1275+16];
	mul.lo.s32 	%r1778, %r1747, 6;
	mul.wide.s32 	%rd1276, %r1778, 4;
	add.s64 	%rd1277, %rd4, %rd1276;
	ld.global.f32 	%f558, [%rd1277+16];
	setp.leu.f32 	%p485, %f557, %f558;
	selp.b32 	%r1779, %r1752, %r1747, %p485;
	selp.b32 	%r1780, %r1747, %r1752, %p485;
	mul.lo.s32 	%r1781, %r1756, 6;
	mul.wide.s32 	%rd1278, %r1781, 4;
	add.s64 	%rd1279, %rd4, %rd1278;
	ld.global.f32 	%f559, [%rd1279+16];
	mul.lo.s32 	%r1782, %r1751, 6;
	mul.wide.s32 	%rd1280, %r1782, 4;
	add.s64 	%rd1281, %rd4, %rd1280;
	ld.global.f32 	%f560, [%rd1281+16];
	setp.leu.f32 	%p486, %f559, %f560;
	selp.b32 	%r1783, %r1756, %r1751, %p486;
	selp.b32 	%r1784, %r1751, %r1756, %p486;
	mul.lo.s32 	%r1785, %r1723, 6;
	mul.wide.s32 	%rd1282, %r1785, 4;
	add.s64 	%rd1283, %rd4, %rd1282;
	ld.global.f32 	%f561, [%rd1283+16];
	mul.lo.s32 	%r1786, %r1755, 6;
	mul.wide.s32 	%rd1284, %r1786, 4;
	add.s64 	%rd1285, %rd4, %rd1284;
	ld.global.f32 	%f562, [%rd1285+16];
	setp.leu.f32 	%p487, %f561, %f562;
	selp.b32 	%r1787, %r1723, %r1755, %p487;
	selp.b32 	%r1788, %r1755, %r1723, %p487;
	mul.lo.s32 	%r1789, %r1760, 6;
	mul.wide.s32 	%rd1286, %r1789, 4;
	add.s64 	%rd1287, %rd4, %rd1286;
	ld.global.f32 	%f563, [%rd1287+16];
	mul.lo.s32 	%r1790, %r1728, 6;
	mul.wide.s32 	%rd1288, %r1790, 4;
	add.s64 	%rd1289, %rd4, %rd1288;
	ld.global.f32 	%f564, [%rd1289+16];
	setp.leu.f32 	%p488, %f563, %f564;
	selp.b32 	%r1791, %r1760, %r1728, %p488;
	selp.b32 	%r1792, %r1728, %r1760, %p488;
	mul.lo.s32 	%r1793, %r1764, 6;
	mul.wide.s32 	%rd1290, %r1793, 4;
	add.s64 	%rd1291, %rd4, %rd1290;
	ld.global.f32 	%f565, [%rd1291+16];
	mul.lo.s32 	%r1794, %r1759, 6;
	mul.wide.s32 	%rd1292, %r1794, 4;
	add.s64 	%rd1293, %rd4, %rd1292;
	ld.global.f32 	%f566, [%rd1293+16];
	setp.leu.f32 	%p489, %f565, %f566;
	selp.b32 	%r1795, %r1764, %r1759, %p489;
	selp.b32 	%r1796, %r1759, %r1764, %p489;
	mul.lo.s32 	%r1797, %r1768, 6;
	mul.wide.s32 	%rd1294, %r1797, 4;
	add.s64 	%rd1295, %rd4, %rd1294;
	ld.global.f32 	%f567, [%rd1295+16];
	mul.lo.s32 	%r1798, %r1763, 6;
	mul.wide.s32 	%rd1296, %r1798, 4;
	add.s64 	%rd1297, %rd4, %rd1296;
	ld.global.f32 	%f568, [%rd1297+16];
	setp.leu.f32 	%p490, %f567, %f568;
	selp.b32 	%r1799, %r1768, %r1763, %p490;
	selp.b32 	%r1800, %r1763, %r1768, %p490;
	mul.lo.s32 	%r1801, %r1772, 6;
	mul.wide.s32 	%rd1298, %r1801, 4;
	add.s64 	%rd1299, %rd4, %rd1298;
	ld.global.f32 	%f569, [%rd1299+16];
	mul.lo.s32 	%r1802, %r1767, 6;
	mul.wide.s32 	%rd1300, %r1802, 4;
	add.s64 	%rd1301, %rd4, %rd1300;
	ld.global.f32 	%f570, [%rd1301+16];
	setp.leu.f32 	%p491, %f569, %f570;
	selp.b32 	%r1803, %r1772, %r1767, %p491;
	selp.b32 	%r1804, %r1767, %r1772, %p491;
	mul.lo.s32 	%r1805, %r1776, 6;
	mul.wide.s32 	%rd1302, %r1805, 4;
	add.s64 	%rd1303, %rd4, %rd1302;
	ld.global.f32 	%f571, [%rd1303+16];
	mul.lo.s32 	%r1806, %r1771, 6;
	mul.wide.s32 	%rd1304, %r1806, 4;
	add.s64 	%rd1305, %rd4, %rd1304;
	ld.global.f32 	%f572, [%rd1305+16];
	setp.leu.f32 	%p492, %f571, %f572;
	selp.b32 	%r1807, %r1776, %r1771, %p492;
	selp.b32 	%r1808, %r1771, %r1776, %p492;
	mul.lo.s32 	%r1809, %r1780, 6;
	mul.wide.s32 	%rd1306, %r1809, 4;
	add.s64 	%rd1307, %rd4, %rd1306;
	ld.global.f32 	%f573, [%rd1307+16];
	mul.lo.s32 	%r1810, %r1775, 6;
	mul.wide.s32 	%rd1308, %r1810, 4;
	add.s64 	%rd1309, %rd4, %rd1308;
	ld.global.f32 	%f574, [%rd1309+16];
	setp.leu.f32 	%p493, %f573, %f574;
	selp.b32 	%r1811, %r1780, %r1775, %p493;
	selp.b32 	%r1812, %r1775, %r1780, %p493;
	mul.lo.s32 	%r1813, %r1784, 6;
	mul.wide.s32 	%rd1310, %r1813, 4;
	add.s64 	%rd1311, %rd4, %rd1310;
	ld.global.f32 	%f575, [%rd1311+16];
	mul.lo.s32 	%r1814, %r1779, 6;
	mul.wide.s32 	%rd1312, %r1814, 4;
	add.s64 	%rd1313, %rd4, %rd1312;
	ld.global.f32 	%f576, [%rd1313+16];
	setp.leu.f32 	%p494, %f575, %f576;
	selp.b32 	%r1815, %r1784, %r1779, %p494;
	selp.b32 	%r1816, %r1779, %r1784, %p494;
	mul.lo.s32 	%r1817, %r1788, 6;
	mul.wide.s32 	%rd1314, %r1817, 4;
	add.s64 	%rd1315, %rd4, %rd1314;
	ld.global.f32 	%f577, [%rd1315+16];
	mul.lo.s32 	%r1818, %r1783, 6;
	mul.wide.s32 	%rd1316, %r1818, 4;
	add.s64 	%rd1317, %rd4, %rd1316;
	ld.global.f32 	%f578, [%rd1317+16];
	setp.leu.f32 	%p495, %f577, %f578;
	selp.b32 	%r1819, %r1788, %r1783, %p495;
	selp.b32 	%r1820, %r1783, %r1788, %p495;
	mul.lo.s32 	%r1821, %r1796, 6;
	mul.wide.s32 	%rd1318, %r1821, 4;
	add.s64 	%rd1319, %rd4, %rd1318;
	ld.global.f32 	%f579, [%rd1319+16];
	mul.lo.s32 	%r1822, %r1791, 6;
	mul.wide.s32 	%rd1320, %r1822, 4;
	add.s64 	%rd1321, %rd4, %rd1320;
	ld.global.f32 	%f580, [%rd1321+16];
	setp.leu.f32 	%p496, %f579, %f580;
	selp.b32 	%r1823, %r1796, %r1791, %p496;
	selp.b32 	%r1824, %r1791, %r1796, %p496;
	mul.lo.s32 	%r1825, %r1800, 6;
	mul.wide.s32 	%rd1322, %r1825, 4;
	add.s64 	%rd1323, %rd4, %rd1322;
	ld.global.f32 	%f581, [%rd1323+16];
	mul.lo.s32 	%r1826, %r1795, 6;
	mul.wide.s32 	%rd1324, %r1826, 4;
	add.s64 	%rd1325, %rd4, %rd1324;
	ld.global.f32 	%f582, [%rd1325+16];
	setp.leu.f32 	%p497, %f581, %f582;
	selp.b32 	%r1827, %r1800, %r1795, %p497;
	selp.b32 	%r1828, %r1795, %r1800, %p497;
	mul.lo.s32 	%r1829, %r1804, 6;
	mul.wide.s32 	%rd1326, %r1829, 4;
	add.s64 	%rd1327, %rd4, %rd1326;
	ld.global.f32 	%f583, [%rd1327+16];
	mul.lo.s32 	%r1830, %r1799, 6;
	mul.wide.s32 	%rd1328, %r1830, 4;
	add.s64 	%rd1329, %rd4, %rd1328;
	ld.global.f32 	%f584, [%rd1329+16];
	setp.leu.f32 	%p498, %f583, %f584;
	selp.b32 	%r1831, %r1804, %r1799, %p498;
	selp.b32 	%r1832, %r1799, %r1804, %p498;
	mul.lo.s32 	%r1833, %r1808, 6;
	mul.wide.s32 	%rd1330, %r1833, 4;
	add.s64 	%rd1331, %rd4, %rd1330;
	ld.global.f32 	%f585, [%rd1331+16];
	mul.lo.s32 	%r1834, %r1803, 6;
	mul.wide.s32 	%rd1332, %r1834, 4;
	add.s64 	%rd1333, %rd4, %rd1332;
	ld.global.f32 	%f586, [%rd1333+16];
	setp.leu.f32 	%p499, %f585, %f586;
	selp.b32 	%r1835, %r1808, %r1803, %p499;
	selp.b32 	%r1836, %r1803, %r1808, %p499;
	mul.lo.s32 	%r1837, %r1812, 6;
	mul.wide.s32 	%rd1334, %r1837, 4;
	add.s64 	%rd1335, %rd4, %rd1334;
	ld.global.f32 	%f587, [%rd1335+16];
	mul.lo.s32 	%r1838, %r1807, 6;
	mul.wide.s32 	%rd1336, %r1838, 4;
	add.s64 	%rd1337, %rd4, %rd1336;
	ld.global.f32 	%f588, [%rd1337+16];
	setp.leu.f32 	%p500, %f587, %f588;
	selp.b32 	%r1839, %r1812, %r1807, %p500;
	selp.b32 	%r1840, %r1807, %r1812, %p500;
	mul.lo.s32 	%r1841, %r1816, 6;
	mul.wide.s32 	%rd1338, %r1841, 4;
	add.s64 	%rd1339, %rd4, %rd1338;
	ld.global.f32 	%f589, [%rd1339+16];
	mul.lo.s32 	%r1842, %r1811, 6;
	mul.wide.s32 	%rd1340, %r1842, 4;
	add.s64 	%rd1341, %rd4, %rd1340;
	ld.global.f32 	%f590, [%rd1341+16];
	setp.leu.f32 	%p501, %f589, %f590;
	selp.b32 	%r1843, %r1816, %r1811, %p501;
	selp.b32 	%r1844, %r1811, %r1816, %p501;
	mul.lo.s32 	%r1845, %r1820, 6;
	mul.wide.s32 	%rd1342, %r1845, 4;
	add.s64 	%rd1343, %rd4, %rd1342;
	ld.global.f32 	%f591, [%rd1343+16];
	mul.lo.s32 	%r1846, %r1815, 6;
	mul.wide.s32 	%rd1344, %r1846, 4;
	add.s64 	%rd1345, %rd4, %rd1344;
	ld.global.f32 	%f592, [%rd1345+16];
	setp.leu.f32 	%p502, %f591, %f592;
	selp.b32 	%r1847, %r1820, %r1815, %p502;
	selp.b32 	%r1848, %r1815, %r1820, %p502;
	mul.lo.s32 	%r1849, %r1787, 6;
	mul.wide.s32 	%rd1346, %r1849, 4;
	add.s64 	%rd1347, %rd4, %rd1346;
	ld.global.f32 	%f593, [%rd1347+16];
	mul.lo.s32 	%r1850, %r1819, 6;
	mul.wide.s32 	%rd1348, %r1850, 4;
	add.s64 	%rd1349, %rd4, %rd1348;
	ld.global.f32 	%f594, [%rd1349+16];
	setp.leu.f32 	%p503, %f593, %f594;
	selp.b32 	%r2154, %r1787, %r1819, %p503;
	selp.b32 	%r1851, %r1819, %r1787, %p503;
	mul.lo.s32 	%r1852, %r1824, 6;
	mul.wide.s32 	%rd1350, %r1852, 4;
	add.s64 	%rd1351, %rd4, %rd1350;
	ld.global.f32 	%f595, [%rd1351+16];
	mul.lo.s32 	%r1853, %r1792, 6;
	mul.wide.s32 	%rd1352, %r1853, 4;
	add.s64 	%rd1353, %rd4, %rd1352;
	ld.global.f32 	%f596, [%rd1353+16];
	setp.leu.f32 	%p504, %f595, %f596;
	selp.b32 	%r2116, %r1824, %r1792, %p504;
	selp.b32 	%r2117, %r1792, %r1824, %p504;
	mul.lo.s32 	%r1854, %r1828, 6;
	mul.wide.s32 	%rd1354, %r1854, 4;
	add.s64 	%rd1355, %rd4, %rd1354;
	ld.global.f32 	%f597, [%rd1355+16];
	mul.lo.s32 	%r1855, %r1823, 6;
	mul.wide.s32 	%rd1356, %r1855, 4;
	add.s64 	%rd1357, %rd4, %rd1356;
	ld.global.f32 	%f598, [%rd1357+16];
	setp.leu.f32 	%p505, %f597, %f598;
	selp.b32 	%r2114, %r1828, %r1823, %p505;
	selp.b32 	%r2115, %r1823, %r1828, %p505;
	mul.lo.s32 	%r1856, %r1832, 6;
	mul.wide.s32 	%rd1358, %r1856, 4;
	add.s64 	%rd1359, %rd4, %rd1358;
	ld.global.f32 	%f599, [%rd1359+16];
	mul.lo.s32 	%r1857, %r1827, 6;
	mul.wide.s32 	%rd1360, %r1857, 4;
	add.s64 	%rd1361, %rd4, %rd1360;
	ld.global.f32 	%f600, [%rd1361+16];
	setp.leu.f32 	%p506, %f599, %f600;
	selp.b32 	%r2112, %r1832, %r1827, %p506;
	selp.b32 	%r2113, %r1827, %r1832, %p506;
	mul.lo.s32 	%r1858, %r1836, 6;
	mul.wide.s32 	%rd1362, %r1858, 4;
	add.s64 	%rd1363, %rd4, %rd1362;
	ld.global.f32 	%f601, [%rd1363+16];
	mul.lo.s32 	%r1859, %r1831, 6;
	mul.wide.s32 	%rd1364, %r1859, 4;
	add.s64 	%rd1365, %rd4, %rd1364;
	ld.global.f32 	%f602, [%rd1365+16];
	setp.leu.f32 	%p507, %f601, %f602;
	selp.b32 	%r2110, %r1836, %r1831, %p507;
	selp.b32 	%r2111, %r1831, %r1836, %p507;
	mul.lo.s32 	%r1860, %r1840, 6;
	mul.wide.s32 	%rd1366, %r1860, 4;
	add.s64 	%rd1367, %rd4, %rd1366;
	ld.global.f32 	%f603, [%rd1367+16];
	mul.lo.s32 	%r1861, %r1835, 6;
	mul.wide.s32 	%rd1368, %r1861, 4;
	add.s64 	%rd1369, %rd4, %rd1368;
	ld.global.f32 	%f604, [%rd1369+16];
	setp.leu.f32 	%p508, %f603, %f604;
	selp.b32 	%r2108, %r1840, %r1835, %p508;
	selp.b32 	%r2109, %r1835, %r1840, %p508;
	mul.lo.s32 	%r1862, %r1844, 6;
	mul.wide.s32 	%rd1370, %r1862, 4;
	add.s64 	%rd1371, %rd4, %rd1370;
	ld.global.f32 	%f605, [%rd1371+16];
	mul.lo.s32 	%r1863, %r1839, 6;
	mul.wide.s32 	%rd1372, %r1863, 4;
	add.s64 	%rd1373, %rd4, %rd1372;
	ld.global.f32 	%f606, [%rd1373+16];
	setp.leu.f32 	%p509, %f605, %f606;
	selp.b32 	%r2106, %r1844, %r1839, %p509;
	selp.b32 	%r2107, %r1839, %r1844, %p509;
	mul.lo.s32 	%r1864, %r1848, 6;
	mul.wide.s32 	%rd1374, %r1864, 4;
	add.s64 	%rd1375, %rd4, %rd1374;
	ld.global.f32 	%f607, [%rd1375+16];
	mul.lo.s32 	%r1865, %r1843, 6;
	mul.wide.s32 	%rd1376, %r1865, 4;
	add.s64 	%rd1377, %rd4, %rd1376;
	ld.global.f32 	%f608, [%rd1377+16];
	setp.leu.f32 	%p510, %f607, %f608;
	selp.b32 	%r2104, %r1848, %r1843, %p510;
	selp.b32 	%r2105, %r1843, %r1848, %p510;
	mul.lo.s32 	%r1866, %r1851, 6;
	mul.wide.s32 	%rd1378, %r1866, 4;
	add.s64 	%rd1379, %rd4, %rd1378;
	ld.global.f32 	%f609, [%rd1379+16];
	mul.lo.s32 	%r1867, %r1847, 6;
	mul.wide.s32 	%rd1380, %r1867, 4;
	add.s64 	%rd1381, %rd4, %rd1380;
	ld.global.f32 	%f610, [%rd1381+16];
	setp.leu.f32 	%p511, %f609, %f610;
	selp.b32 	%r2102, %r1851, %r1847, %p511;
	selp.b32 	%r2103, %r1847, %r1851, %p511;
	mad.lo.s32 	%r23, %r1, 68, %r1322;
	mov.b32 	%r2118, 2;
$L__BB9_2:
	mov.u32 	%r41, %r2118;
	bar.sync 	0;
	add.s32 	%r1868, %r41, -1;
	shr.u32 	%r1869, %r41, 1;
	st.shared.u32 	[%r23], %r2117;
	st.shared.u32 	[%r23+4], %r2116;
	st.shared.u32 	[%r23+8], %r2115;
	st.shared.u32 	[%r23+12], %r2114;
	st.shared.u32 	[%r23+16], %r2113;
	st.shared.u32 	[%r23+20], %r2112;
	st.shared.u32 	[%r23+24], %r2111;
	st.shared.u32 	[%r23+28], %r2110;
	st.shared.u32 	[%r23+32], %r2109;
	st.shared.u32 	[%r23+36], %r2108;
	st.shared.u32 	[%r23+40], %r2107;
	st.shared.u32 	[%r23+44], %r2106;
	st.shared.u32 	[%r23+48], %r2105;
	st.shared.u32 	[%r23+52], %r2104;
	st.shared.u32 	[%r23+56], %r2103;
	st.shared.u32 	[%r23+60], %r2102;
	st.shared.u32 	[%r23+64], %r2154;
	bar.sync 	0;
	neg.s32 	%r1870, %r41;
	and.b32  	%r1871, %r1, %r1870;
	mul.lo.s32 	%r1872, %r1871, 17;
	mul.lo.s32 	%r1873, %r1869, 17;
	and.b32  	%r1874, %r1868, %r1;
	mul.lo.s32 	%r1875, %r1874, 17;
	min.u32 	%r42, %r1875, 4352;
	min.u32 	%r43, %r1872, 4352;
	add.s32 	%r1876, %r43, %r1873;
	min.u32 	%r44, %r1876, 4352;
	add.s32 	%r1877, %r44, %r1873;
	min.u32 	%r45, %r1877, 4352;
	sub.s32 	%r1878, %r44, %r43;
	sub.s32 	%r1879, %r45, %r44;
	setp.lt.s32 	%p512, %r42, %r1879;
	sub.s32 	%r1880, %r42, %r1879;
	selp.b32 	%r2121, 0, %r1880, %p512;
	min.s32 	%r2119, %r1878, %r42;
	setp.ge.s32 	%p513, %r2121, %r2119;
	@%p513 bra 	$L__BB9_5;
	add.s32 	%r48, %r44, %r42;
$L__BB9_4:
	sub.s32 	%r1881, %r2119, %r2121;
	shr.u32 	%r1882, %r1881, 31;
	add.s32 	%r1883, %r1881, %r1882;
	shr.s32 	%r1884, %r1883, 1;
	add.s32 	%r1885, %r1884, %r2121;
	add.s32 	%r1886, %r1885, %r43;
	shl.b32 	%r1887, %r1886, 2;
	mov.u32 	%r1888, _ZZN3cub18CUB_300001_SM_10006detail10merge_sort30DeviceMergeSortBlockSortKernelINS2_10policy_hubIN6thrust24THRUST_300001_SM_1000_NS10device_ptrIiEEE9Policy600ES8_PNS0_8NullTypeES8_SC_m20ConfidenceComparatoriSB_EEvbT0_T1_T2_T3_T4_PT6_PT7_T5_NS1_7vsmem_tEE19static_temp_storage;
	add.s32 	%r1889, %r1888, %r1887;
	ld.shared.u32 	%r1890, [%r1889];
	not.b32 	%r1891, %r1885;
	add.s32 	%r1892, %r48, %r1891;
	shl.b32 	%r1893, %r1892, 2;
	add.s32 	%r1894, %r1888, %r1893;
	ld.shared.u32 	%r1895, [%r1894];
	mul.lo.s32 	%r1896, %r1895, 6;
	mul.wide.s32 	%rd1382, %r1896, 4;
	add.s64 	%rd1383, %rd4, %rd1382;
	ld.global.f32 	%f611, [%rd1383+16];
	mul.lo.s32 	%r1897, %r1890, 6;
	mul.wide.s32 	%rd1384, %r1897, 4;
	add.s64 	%rd1385, %rd4, %rd1384;
	ld.global.f32 	%f612, [%rd1385+16];
	setp.leu.f32 	%p514, %f611, %f612;
	add.s32 	%r1898, %r1885, 1;
	selp.b32 	%r2121, %r1898, %r2121, %p514;
	selp.b32 	%r2119, %r2119, %r1885, %p514;
	setp.lt.s32 	%p515, %r2121, %r2119;
	@%p515 bra 	$L__BB9_4;
$L__BB9_5:
	add.s32 	%r54, %r2121, %r43;
	add.s32 	%r1899, %r44, %r42;
	sub.s32 	%r55, %r1899, %r2121;
	shl.b32 	%r1900, %r54, 2;
	mov.u32 	%r1901, _ZZN3cub18CUB_300001_SM_10006detail10merge_sort30DeviceMergeSortBlockSortKernelINS2_10policy_hubIN6thrust24THRUST_300001_SM_1000_NS10device_ptrIiEEE9Policy600ES8_PNS0_8NullTypeES8_SC_m20ConfidenceComparatoriSB_EEvbT0_T1_T2_T3_T4_PT6_PT7_T5_NS1_7vsmem_tEE19static_temp_storage;
	add.s32 	%r1902, %r1901, %r1900;
	ld.shared.u32 	%r2124, [%r1902];
	shl.b32 	%r1903, %r55, 2;
	add.s32 	%r1904, %r1901, %r1903;
	ld.shared.u32 	%r2123, [%r1904];
	setp.ge.s32 	%p517, %r55, %r45;
	mov.pred 	%p601, 0;
	@%p517 bra 	$L__BB9_8;
	setp.ge.s32 	%p519, %r54, %r44;
	mov.pred 	%p601, -1;
	@%p519 bra 	$L__BB9_8;
	mul.lo.s32 	%r1905, %r2123, 6;
	mul.wide.s32 	%rd1386, %r1905, 4;
	add.s64 	%rd1387, %rd4, %rd1386;
	ld.global.f32 	%f613, [%rd1387+16];
	mul.lo.s32 	%r1906, %r2124, 6;
	mul.wide.s32 	%rd1388, %r1906, 4;
	add.s64 	%rd1389, %rd4, %rd1388;
	ld.global.f32 	%f614, [%rd1389+16];
	setp.gt.f32 	%p601, %f613, %f614;
$L__BB9_8:
	selp.b32 	%r2117, %r2123, %r2124, %p601;
	selp.u32 	%r1907, 1, 0, %p601;
	add.s32 	%r59, %r55, %r1907;
	not.pred 	%p520, %p601;
	selp.u32 	%r1908, 1, 0, %p520;
	add.s32 	%r60, %r54, %r1908;
	@%p520 bra 	$L__BB9_10;
	shl.b32 	%r1912, %r59, 2;
	add.s32 	%r1914, %r1901, %r1912;
	ld.shared.u32 	%r2123, [%r1914];
	bra.uni 	$L__BB9_11;
$L__BB9_10:
	shl.b32 	%r1909, %r60, 2;
	add.s32 	%r1911, %r1901, %r1909;
	ld.shared.u32 	%r2124, [%r1911];
$L__BB9_11:
	setp.ge.s32 	%p522, %r59, %r45;
	mov.pred 	%p602, 0;
	@%p522 bra 	$L__BB9_14;
	setp.ge.s32 	%p524, %r60, %r44;
	mov.pred 	%p602, -1;
	@%p524 bra 	$L__BB9_14;
	mul.lo.s32 	%r1915, %r2123, 6;
	mul.wide.s32 	%rd1390, %r1915, 4;
	add.s64 	%rd1391, %rd4, %rd1390;
	ld.global.f32 	%f615, [%rd1391+16];
	mul.lo.s32 	%r1916, %r2124, 6;
	mul.wide.s32 	%rd1392, %r1916, 4;
	add.s64 	%rd1393, %rd4, %rd1392;
	ld.global.f32 	%f616, [%rd1393+16];
	setp.gt.f32 	%p602, %f615, %f616;
$L__BB9_14:
	selp.b32 	%r2116, %r2123, %r2124, %p602;
	selp.u32 	%r1917, 1, 0, %p602;
	add.s32 	%r66, %r59, %r1917;
	not.pred 	%p525, %p602;
	selp.u32 	%r1918, 1, 0, %p525;
	add.s32 	%r67, %r60, %r1918;
	@%p602 bra 	$L__BB9_16;
	shl.b32 	%r1919, %r67, 2;
	add.s32 	%r1921, %r1901, %r1919;
	ld.shared.u32 	%r2124, [%r1921];
	bra.uni 	$L__BB9_17;
$L__BB9_16:
	shl.b32 	%r1922, %r66, 2;
	add.s32 	%r1924, %r1901, %r1922;
	ld.shared.u32 	%r2123, [%r1924];
$L__BB9_17:
	setp.ge.s32 	%p527, %r66, %r45;
	mov.pred 	%p603, 0;
	@%p527 bra 	$L__BB9_20;
	setp.ge.s32 	%p529, %r67, %r44;
	mov.pred 	%p603, -1;
	@%p529 bra 	$L__BB9_20;
	mul.lo.s32 	%r1925, %r2123, 6;
	mul.wide.s32 	%rd1394, %r1925, 4;
	add.s64 	%rd1395, %rd4, %rd1394;
	ld.global.f32 	%f617, [%rd1395+16];
	mul.lo.s32 	%r1926, %r2124, 6;
	mul.wide.s32 	%rd1396, %r1926, 4;
	add.s64 	%rd1397, %rd4, %rd1396;
	ld.global.f32 	%f618, [%rd1397+16];
	setp.gt.f32 	%p603, %f617, %f618;
$L__BB9_20:
	selp.b32 	%r2115, %r2123, %r2124, %p603;
	selp.u32 	%r1927, 1, 0, %p603;
	add.s32 	%r73, %r66, %r1927;
	not.pred 	%p530, %p603;
	selp.u32 	%r1928, 1, 0, %p530;
	add.s32 	%r74, %r67, %r1928;
	@%p603 bra 	$L__BB9_22;
	shl.b32 	%r1929, %r74, 2;
	add.s32 	%r1931, %r1901, %r1929;
	ld.shared.u32 	%r2124, [%r1931];
	bra.uni 	$L__BB9_23;
$L__BB9_22:
	shl.b32 	%r1932, %r73, 2;
	add.s32 	%r1934, %r1901, %r1932;
	ld.shared.u32 	%r2123, [%r1934];
$L__BB9_23:
	setp.ge.s32 	%p532, %r73, %r45;
	mov.pred 	%p604, 0;
	@%p532 bra 	$L__BB9_26;
	setp.ge.s32 	%p534, %r74, %r44;
	mov.pred 	%p604, -1;
	@%p534 bra 	$L__BB9_26;
	mul.lo.s32 	%r1935, %r2123, 6;
	mul.wide.s32 	%rd1398, %r1935, 4;
	add.s64 	%rd1399, %rd4, %rd1398;
	ld.global.f32 	%f619, [%rd1399+16];
	mul.lo.s32 	%r1936, %r2124, 6;
	mul.wide.s32 	%rd1400, %r1936, 4;
	add.s64 	%rd1401, %rd4, %rd1400;
	ld.global.f32 	%f620, [%rd1401+16];
	setp.gt.f32 	%p604, %f619, %f620;
$L__BB9_26:
	selp.b32 	%r2114, %r2123, %r2124, %p604;
	selp.u32 	%r1937, 1, 0, %p604;
	add.s32 	%r80, %r73, %r1937;
	not.pred 	%p535, %p604;
	selp.u32 	%r1938, 1, 0, %p535;
	add.s32 	%r81, %r74, %r1938;
	@%p604 bra 	$L__BB9_28;
	shl.b32 	%r1939, %r81, 2;
	add.s32 	%r1941, %r1901, %r1939;
	ld.shared.u32 	%r2124, [%r1941];
	bra.uni 	$L__BB9_29;
$L__BB9_28:
	shl.b32 	%r1942, %r80, 2;
	add.s32 	%r1944, %r1901, %r1942;
	ld.shared.u32 	%r2123, [%r1944];
$L__BB9_29:
	setp.ge.s32 	%p537, %r80, %r45;
	mov.pred 	%p605, 0;
	@%p537 bra 	$L__BB9_32;
	setp.ge.s32 	%p539, %r81, %r44;
	mov.pred 	%p605, -1;
	@%p539 bra 	$L__BB9_32;
	mul.lo.s32 	%r1945, %r2123, 6;
	mul.wide.s32 	%rd1402, %r1945, 4;
	add.s64 	%rd1403, %rd4, %rd1402;
	ld.global.f32 	%f621, [%rd1403+16];
	mul.lo.s32 	%r1946, %r2124, 6;
	mul.wide.s32 	%rd1404, %r1946, 4;
	add.s64 	%rd1405, %rd4, %rd1404;
	ld.global.f32 	%f622, [%rd1405+16];
	setp.gt.f32 	%p605, %f621, %f622;
$L__BB9_32:
	selp.b32 	%r2113, %r2123, %r2124, %p605;
	selp.u32 	%r1947, 1, 0, %p605;
	add.s32 	%r87, %r80, %r1947;
	not.pred 	%p540, %p605;
	selp.u32 	%r1948, 1, 0, %p540;
	add.s32 	%r88, %r81, %r1948;
	@%p605 bra 	$L__BB9_34;
	shl.b32 	%r1949, %r88, 2;
	add.s32 	%r1951, %r1901, %r1949;
	ld.shared.u32 	%r2124, [%r1951];
	bra.uni 	$L__BB9_35;
$L__BB9_34:
	shl.b32 	%r1952, %r87, 2;
	add.s32 	%r1954, %r1901, %r1952;
	ld.shared.u32 	%r2123, [%r1954];
$L__BB9_35:
	setp.ge.s32 	%p542, %r87, %r45;
	mov.pred 	%p606, 0;
	@%p542 bra 	$L__BB9_38;
	setp.ge.s32 	%p544, %r88, %r44;
	mov.pred 	%p606, -1;
	@%p544 bra 	$L__BB9_38;
	mul.lo.s32 	%r1955, %r2123, 6;
	mul.wide.s32 	%rd1406, %r1955, 4;
	add.s64 	%rd1407, %rd4, %rd1406;
	ld.global.f32 	%f623, [%rd1407+16];
	mul.lo.s32 	%r1956, %r2124, 6;
	mul.wide.s32 	%rd1408, %r1956, 4;
	add.s64 	%rd1409, %rd4, %rd1408;
	ld.global.f32 	%f624, [%rd1409+16];
	setp.gt.f32 	%p606, %f623, %f624;
$L__BB9_38:
	selp.b32 	%r2112, %r2123, %r2124, %p606;
	selp.u32 	%r1957, 1, 0, %p606;
	add.s32 	%r94, %r87, %r1957;
	not.pred 	%p545, %p606;
	selp.u32 	%r1958, 1, 0, %p545;
	add.s32 	%r95, %r88, %r1958;
	@%p606 bra 	$L__BB9_40;
	shl.b32 	%r1959, %r95, 2;
	add.s32 	%r1961, %r1901, %r1959;
	ld.shared.u32 	%r2124, [%r1961];
	bra.uni 	$L__BB9_41;
$L__BB9_40:
	shl.b32 	%r1962, %r94, 2;
	add.s32 	%r1964, %r1901, %r1962;
	ld.shared.u32 	%r2123, [%r1964];
$L__BB9_41:
	setp.ge.s32 	%p547, %r94, %r45;
	mov.pred 	%p607, 0;
	@%p547 bra 	$L__BB9_44;
	setp.ge.s32 	%p549, %r95, %r44;
	mov.pred 	%p607, -1;
	@%p549 bra 	$L__BB9_44;
	mul.lo.s32 	%r1965, %r2123, 6;
	mul.wide.s32 	%rd1410, %r1965, 4;
	add.s64 	%rd1411, %rd4, %rd1410;
	ld.global.f32 	%f625, [%rd1411+16];
	mul.lo.s32 	%r1966, %r2124, 6;
	mul.wide.s32 	%rd1412, %r1966, 4;
	add.s64 	%rd1413, %rd4, %rd1412;
	ld.global.f32 	%f626, [%rd1413+16];
	setp.gt.f32 	%p607, %f625, %f626;
$L__BB9_44:
	selp.b32 	%r2111, %r2123, %r2124, %p607;
	selp.u32 	%r1967, 1, 0, %p607;
	add.s32 	%r101, %r94, %r1967;
	not.pred 	%p550, %p607;
	selp.u32 	%r1968, 1, 0, %p550;
	add.s32 	%r102, %r95, %r1968;
	@%p607 bra 	$L__BB9_46;
	shl.b32 	%r1969, %r102, 2;
	add.s32 	%r1971, %r1901, %r1969;
	ld.shared.u32 	%r2124, [%r1971];
	bra.uni 	$L__BB9_47;
$L__BB9_46:
	shl.b32 	%r1972, %r101, 2;
	add.s32 	%r1974, %r1901, %r1972;
	ld.shared.u32 	%r2123, [%r1974];
$L__BB9_47:
	setp.ge.s32 	%p552, %r101, %r45;
	mov.pred 	%p608, 0;
	@%p552 bra 	$L__BB9_50;
	setp.ge.s32 	%p554, %r102, %r44;
	mov.pred 	%p608, -1;
	@%p554 bra 	$L__BB9_50;
	mul.lo.s32 	%r1975, %r2123, 6;
	mul.wide.s32 	%rd1414, %r1975, 4;
	add.s64 	%rd1415, %rd4, %rd1414;
	ld.global.f32 	%f627, [%rd1415+16];
	mul.lo.s32 	%r1976, %r2124, 6;
	mul.wide.s32 	%rd1416, %r1976, 4;
	add.s64 	%rd1417, %rd4, %rd1416;
	ld.global.f32 	%f628, [%rd1417+16];
	setp.gt.f32 	%p608, %f627, %f628;
$L__BB9_50:
	selp.b32 	%r2110, %r2123, %r2124, %p608;
	selp.u32 	%r1977, 1, 0, %p608;
	add.s32 	%r108, %r101, %r1977;
	not.pred 	%p555, %p608;
	selp.u32 	%r1978, 1, 0, %p555;
	add.s32 	%r109, %r102, %r1978;
	@%p608 bra 	$L__BB9_52;
	shl.b32 	%r1979, %r109, 2;
	add.s32 	%r1981, %r1901, %r1979;
	ld.shared.u32 	%r2124, [%r1981];
	bra.uni 	$L__BB9_53;
$L__BB9_52:
	shl.b32 	%r1982, %r108, 2;
	add.s32 	%r1984, %r1901, %r1982;
	ld.shared.u32 	%r2123, [%r1984];
$L__BB9_53:
	setp.ge.s32 	%p557, %r108, %r45;
	mov.pred 	%p609, 0;
	@%p557 bra 	$L__BB9_56;
	setp.ge.s32 	%p559, %r109, %r44;
	mov.pred 	%p609, -1;
	@%p559 bra 	$L__BB9_56;
	mul.lo.s32 	%r1985, %r2123, 6;
	mul.wide.s32 	%rd1418, %r1985, 4;
	add.s64 	%rd1419, %rd4, %rd1418;
	ld.global.f32 	%f629, [%rd1419+16];
	mul.lo.s32 	%r1986, %r2124, 6;
	mul.wide.s32 	%rd1420, %r1986, 4;
	add.s64 	%rd1421, %rd4, %rd1420;
	ld.global.f32 	%f630, [%rd1421+16];
	setp.gt.f32 	%p609, %f629, %f630;
$L__BB9_56:
	selp.b32 	%r2109, %r2123, %r2124, %p609;
	selp.u32 	%r1987, 1, 0, %p609;
	add.s32 	%r115, %r108, %r1987;
	not.pred 	%p560, %p609;
	selp.u32 	%r1988, 1, 0, %p560;
	add.s32 	%r116, %r109, %r1988;
	@%p609 bra 	$L__BB9_58;
	shl.b32 	%r1989, %r116, 2;
	add.s32 	%r1991, %r1901, %r1989;
	ld.shared.u32 	%r2124, [%r1991];
	bra.uni 	$L__BB9_59;
$L__BB9_58:
	shl.b32 	%r1992, %r115, 2;
	add.s32 	%r1994, %r1901, %r1992;
	ld.shared.u32 	%r2123, [%r1994];
$L__BB9_59:
	setp.ge.s32 	%p562, %r115, %r45;
	mov.pred 	%p610, 0;
	@%p562 bra 	$L__BB9_62;
	setp.ge.s32 	%p564, %r116, %r44;
	mov.pred 	%p610, -1;
	@%p564 bra 	$L__BB9_62;
	mul.lo.s32 	%r1995, %r2123, 6;
	mul.wide.s32 	%rd1422, %r1995, 4;
	add.s64 	%rd1423, %rd4, %rd1422;
	ld.global.f32 	%f631, [%rd1423+16];
	mul.lo.s32 	%r1996, %r2124, 6;
	mul.wide.s32 	%rd1424, %r1996, 4;
	add.s64 	%rd1425, %rd4, %rd1424;
	ld.global.f32 	%f632, [%rd1425+16];
	setp.gt.f32 	%p610, %f631, %f632;
$L__BB9_62:
	selp.b32 	%r2108, %r2123, %r2124, %p610;
	selp.u32 	%r1997, 1, 0, %p610;
	add.s32 	%r122, %r115, %r1997;
	not.pred 	%p565, %p610;
	selp.u32 	%r1998, 1, 0, %p565;
	add.s32 	%r123, %r116, %r1998;
	@%p610 bra 	$L__BB9_64;
	shl.b32 	%r1999, %r123, 2;
	add.s32 	%r2001, %r1901, %r1999;
	ld.shared.u32 	%r2124, [%r2001];
	bra.uni 	$L__BB9_65;
$L__BB9_64:
	shl.b32 	%r2002, %r122, 2;
	add.s32 	%r2004, %r1901, %r2002;
	ld.shared.u32 	%r2123, [%r2004];
$L__BB9_65:
	setp.ge.s32 	%p567, %r122, %r45;
	mov.pred 	%p611, 0;
	@%p567 bra 	$L__BB9_68;
	setp.ge.s32 	%p569, %r123, %r44;
	mov.pred 	%p611, -1;
	@%p569 bra 	$L__BB9_68;
	mul.lo.s32 	%r2005, %r2123, 6;
	mul.wide.s32 	%rd1426, %r2005, 4;
	add.s64 	%rd1427, %rd4, %rd1426;
	ld.global.f32 	%f633, [%rd1427+16];
	mul.lo.s32 	%r2006, %r2124, 6;
	mul.wide.s32 	%rd1428, %r2006, 4;
	add.s64 	%rd1429, %rd4, %rd1428;
	ld.global.f32 	%f634, [%rd1429+16];
	setp.gt.f32 	%p611, %f633, %f634;
$L__BB9_68:
	selp.b32 	%r2107, %r2123, %r2124, %p611;
	selp.u32 	%r2007, 1, 0, %p611;
	add.s32 	%r129, %r122, %r2007;
	not.pred 	%p570, %p611;
	selp.u32 	%r2008, 1, 0, %p570;
	add.s32 	%r130, %r123, %r2008;
	@%p611 bra 	$L__BB9_70;
	shl.b32 	%r2009, %r130, 2;
	add.s32 	%r2011, %r1901, %r2009;
	ld.shared.u32 	%r2124, [%r2011];
	bra.uni 	$L__BB9_71;
$L__BB9_70:
	shl.b32 	%r2012, %r129, 2;
	add.s32 	%r2014, %r1901, %r2012;
	ld.shared.u32 	%r2123, [%r2014];
$L__BB9_71:
	setp.ge.s32 	%p572, %r129, %r45;
	mov.pred 	%p612, 0;
	@%p572 bra 	$L__BB9_74;
	setp.ge.s32 	%p574, %r130, %r44;
	mov.pred 	%p612, -1;
	@%p574 bra 	$L__BB9_74;
	mul.lo.s32 	%r2015, %r2123, 6;
	mul.wide.s32 	%rd1430, %r2015, 4;
	add.s64 	%rd1431, %rd4, %rd1430;
	ld.global.f32 	%f635, [%rd1431+16];
	mul.lo.s32 	%r2016, %r2124, 6;
	mul.wide.s32 	%rd1432, %r2016, 4;
	add.s64 	%rd1433, %rd4, %rd1432;
	ld.global.f32 	%f636, [%rd1433+16];
	setp.gt.f32 	%p612, %f635, %f636;
$L__BB9_74:
	selp.b32 	%r2106, %r2123, %r2124, %p612;
	selp.u32 	%r2017, 1, 0, %p612;
	add.s32 	%r136, %r129, %r2017;
	not.pred 	%p575, %p612;
	selp.u32 	%r2018, 1, 0, %p575;
	add.s32 	%r137, %r130, %r2018;
	@%p612 bra 	$L__BB9_76;
	shl.b32 	%r2019, %r137, 2;
	add.s32 	%r2021, %r1901, %r2019;
	ld.shared.u32 	%r2124, [%r2021];
	bra.uni 	$L__BB9_77;
$L__BB9_76:
	shl.b32 	%r2022, %r136, 2;
	add.s32 	%r2024, %r1901, %r2022;
	ld.shared.u32 	%r2123, [%r2024];
$L__BB9_77:
	setp.ge.s32 	%p577, %r136, %r45;
	mov.pred 	%p613, 0;
	@%p577 bra 	$L__BB9_80;
	setp.ge.s32 	%p579, %r137, %r44;
	mov.pred 	%p613, -1;
	@%p579 bra 	$L__BB9_80;
	mul.lo.s32 	%r2025, %r2123, 6;
	mul.wide.s32 	%rd1434, %r2025, 4;
	add.s64 	%rd1435, %rd4, %rd1434;
	ld.global.f32 	%f637, [%rd1435+16];
	mul.lo.s32 	%r2026, %r2124, 6;
	mul.wide.s32 	%rd1436, %r2026, 4;
	add.s64 	%rd1437, %rd4, %rd1436;
	ld.global.f32 	%f638, [%rd1437+16];
	setp.gt.f32 	%p613, %f637, %f638;
$L__BB9_80:
	selp.b32 	%r2105, %r2123, %r2124, %p613;
	selp.u32 	%r2027, 1, 0, %p613;
	add.s32 	%r143, %r136, %r2027;
	not.pred 	%p580, %p613;
	selp.u32 	%r2028, 1, 0, %p580;
	add.s32 	%r144, %r137, %r2028;
	@%p613 bra 	$L__BB9_82;
	shl.b32 	%r2029, %r144, 2;
	mov.u32 	%r2030, _ZZN3cub18CUB_300001_SM_10006detail10merge_sort30DeviceMergeSortBlockSortKernelINS2_10policy_hubIN6thrust24THRUST_300001_SM_1000_NS10device_ptrIiEEE9Policy600ES8_PNS0_8NullTypeES8_SC_m20ConfidenceComparatoriSB_EEvbT0_T1_T2_T3_T4_PT6_PT7_T5_NS1_7vsmem_tEE19static_temp_storage;
	add.s32 	%r2031, %r2030, %r2029;
	ld.shared.u32 	%r2124, [%r2031];
	bra.uni 	$L__BB9_83;
$L__BB9_82:
	shl.b32 	%r2032, %r143, 2;
	mov.u32 	%r2033, _ZZN3cub18CUB_300001_SM_10006detail10merge_sort30DeviceMergeSortBlockSortKernelINS2_10policy_hubIN6thrust24THRUST_300001_SM_1000_NS10device_ptrIiEEE9Policy600ES8_PNS0_8NullTypeES8_SC_m20ConfidenceComparatoriSB_EEvbT0_T1_T2_T3_T4_PT6_PT7_T5_NS1_7vsmem_tEE19static_temp_storage;
	add.s32 	%r2034, %r2033, %r2032;
	ld.shared.u32 	%r2123, [%r2034];
$L__BB9_83:
	setp.ge.s32 	%p582, %r143, %r45;
	mov.pred 	%p614, 0;
	@%p582 bra 	$L__BB9_86;
	setp.ge.s32 	%p584, %r144, %r44;
	mov.pred 	%p614, -1;
	@%p584 bra 	$L__BB9_86;
	mul.lo.s32 	%r2035, %r2123, 6;
	mul.wide.s32 	%rd1438, %r2035, 4;
	add.s64 	%rd1439, %rd4, %rd1438;
	ld.global.f32 	%f639, [%rd1439+16];
	mul.lo.s32 	%r2036, %r2124, 6;
	mul.wide.s32 	%rd1440, %r2036, 4;
	add.s64 	%rd1441, %rd4, %rd1440;
	ld.global.f32 	%f640, [%rd1441+16];
	setp.gt.f32 	%p614, %f639, %f640;
$L__BB9_86:
	selp.b32 	%r2104, %r2123, %r2124, %p614;
	selp.u32 	%r2037, 1, 0, %p614;
	add.s32 	%r150, %r143, %r2037;
	not.pred 	%p585, %p614;
	selp.u32 	%r2038, 1, 0, %p585;
	add.s32 	%r151, %r144, %r2038;
	@%p614 bra 	$L__BB9_88;
	shl.b32 	%r2039, %r151, 2;
	mov.u32 	%r2040, _ZZN3cub18CUB_300001_SM_10006detail10merge_sort30DeviceMergeSortBlockSortKernelINS2_10policy_hubIN6thrust24THRUST_300001_SM_1000_NS10device_ptrIiEEE9Policy600ES8_PNS0_8NullTypeES8_SC_m20ConfidenceComparatoriSB_EEvbT0_T1_T2_T3_T4_PT6_PT7_T5_NS1_7vsmem_tEE19static_temp_storage;
	add.s32 	%r2041, %r2040, %r2039;
	ld.shared.u32 	%r2124, [%r2041];
	bra.uni 	$L__BB9_89;
$L__BB9_88:
	shl.b32 	%r2042, %r150, 2;
	mov.u32 	%r2043, _ZZN3cub18CUB_300001_SM_10006detail10merge_sort30DeviceMergeSortBlockSortKernelINS2_10policy_hubIN6thrust24THRUST_300001_SM_1000_NS10device_ptrIiEEE9Policy600ES8_PNS0_8NullTypeES8_SC_m20ConfidenceComparatoriSB_EEvbT0_T1_T2_T3_T4_PT6_PT7_T5_NS1_7vsmem_tEE19static_temp_storage;
	add.s32 	%r2044, %r2043, %r2042;
	ld.shared.u32 	%r2123, [%r2044];
$L__BB9_89:
	setp.ge.s32 	%p587, %r150, %r45;
	mov.pred 	%p615, 0;
	@%p587 bra 	$L__BB9_92;
	setp.ge.s32 	%p589, %r151, %r44;
	mov.pred 	%p615, -1;
	@%p589 bra 	$L__BB9_92;
	mul.lo.s32 	%r2045, %r2123, 6;
	mul.wide.s32 	%rd1442, %r2045, 4;
	add.s64 	%rd1443, %rd4, %rd1442;
	ld.global.f32 	%f641, [%rd1443+16];
	mul.lo.s32 	%r2046, %r2124, 6;
	mul.wide.s32 	%rd1444, %r2046, 4;
	add.s64 	%rd1445, %rd4, %rd1444;
	ld.global.f32 	%f642, [%rd1445+16];
	setp.gt.f32 	%p615, %f641, %f642;
$L__BB9_92:
	selp.b32 	%r2103, %r2123, %r2124, %p615;
	selp.u32 	%r2047, 1, 0, %p615;
	add.s32 	%r157, %r150, %r2047;
	not.pred 	%p590, %p615;
	selp.u32 	%r2048, 1, 0, %p590;
	add.s32 	%r158, %r151, %r2048;
	@%p615 bra 	$L__BB9_94;
	shl.b32 	%r2049, %r158, 2;
	mov.u32 	%r2050, _ZZN3cub18CUB_300001_SM_10006detail10merge_sort30DeviceMergeSortBlockSortKernelINS2_10policy_hubIN6thrust24THRUST_300001_SM_1000_NS10device_ptrIiEEE9Policy600ES8_PNS0_8NullTypeES8_SC_m20ConfidenceComparatoriSB_EEvbT0_T1_T2_T3_T4_PT6_PT7_T5_NS1_7vsmem_tEE19static_temp_storage;
	add.s32 	%r2051, %r2050, %r2049;
	ld.shared.u32 	%r2124, [%r2051];
	bra.uni 	$L__BB9_95;
$L__BB9_94:
	shl.b32 	%r2052, %r157, 2;
	mov.u32 	%r2053, _ZZN3cub18CUB_300001_SM_10006detail10merge_sort30DeviceMergeSortBlockSortKernelINS2_10policy_hubIN6thrust24THRUST_300001_SM_1000_NS10device_ptrIiEEE9Policy600ES8_PNS0_8NullTypeES8_SC_m20ConfidenceComparatoriSB_EEvbT0_T1_T2_T3_T4_PT6_PT7_T5_NS1_7vsmem_tEE19static_temp_storage;
	add.s32 	%r2054, %r2053, %r2052;
	ld.shared.u32 	%r2123, [%r2054];
$L__BB9_95:
	setp.ge.s32 	%p592, %r157, %r45;
	mov.pred 	%p616, 0;
	@%p592 bra 	$L__BB9_98;
	setp.ge.s32 	%p594, %r158, %r44;
	mov.pred 	%p616, -1;
	@%p594 bra 	$L__BB9_98;
	mul.lo.s32 	%r2055, %r2123, 6;
	mul.wide.s32 	%rd1446, %r2055, 4;
	add.s64 	%rd1447, %rd4, %rd1446;
	ld.global.f32 	%f643, [%rd1447+16];
	mul.lo.s32 	%r2056, %r2124, 6;
	mul.wide.s32 	%rd1448, %r2056, 4;
	add.s64 	%rd1449, %rd4, %rd1448;
	ld.global.f32 	%f644, [%rd1449+16];
	setp.gt.f32 	%p616, %f643, %f644;
$L__BB9_98:
	selp.b32 	%r2102, %r2123, %r2124, %p616;
	selp.u32 	%r2057, 1, 0, %p616;
	add.s32 	%r164, %r157, %r2057;
	not.pred 	%p595, %p616;
	selp.u32 	%r2058, 1, 0, %p595;
	add.s32 	%r165, %r158, %r2058;
	@%p616 bra 	$L__BB9_100;
	shl.b32 	%r2059, %r165, 2;
	mov.u32 	%r2060, _ZZN3cub18CUB_300001_SM_10006detail10merge_sort30DeviceMergeSortBlockSortKernelINS2_10policy_hubIN6thrust24THRUST_300001_SM_1000_NS10device_ptrIiEEE9Policy600ES8_PNS0_8NullTypeES8_SC_m20ConfidenceComparatoriSB_EEvbT0_T1_T2_T3_T4_PT6_PT7_T5_NS1_7vsmem_tEE19static_temp_storage;
	add.s32 	%r2061, %r2060, %r2059;
	ld.shared.u32 	%r2124, [%r2061];
	bra.uni 	$L__BB9_101;
$L__BB9_100:
	shl.b32 	%r2062, %r164, 2;
	mov.u32 	%r2063, _ZZN3cub18CUB_300001_SM_10006detail10merge_sort30DeviceMergeSortBlockSortKernelINS2_10policy_hubIN6thrust24THRUST_300001_SM_1000_NS10device_ptrIiEEE9Policy600ES8_PNS0_8NullTypeES8_SC_m20ConfidenceComparatoriSB_EEvbT0_T1_T2_T3_T4_PT6_PT7_T5_NS1_7vsmem_tEE19static_temp_storage;
	add.s32 	%r2064, %r2063, %r2062;
	ld.shared.u32 	%r2123, [%r2064];
$L__BB9_101:
	setp.ge.s32 	%p596, %r164, %r45;
	mov.u32 	%r2154, %r2124;
	@%p596 bra 	$L__BB9_104;
	setp.ge.s32 	%p597, %r165, %r44;
	mov.u32 	%r2154, %r2123;
	@%p597 bra 	$L__BB9_104;
	mul.lo.s32 	%r2065, %r2123, 6;
	mul.wide.s32 	%rd1450, %r2065, 4;
	add.s64 	%rd1451, %rd4, %rd1450;
	ld.global.f32 	%f645, [%rd1451+16];
	mul.lo.s32 	%r2066, %r2124, 6;
	mul.wide.s32 	%rd1452, %r2066, 4;
	add.s64 	%rd1453, %rd4, %rd1452;
	ld.global.f32 	%f646, [%rd1453+16];
	setp.gt.f32 	%p598, %f645, %f646;
	selp.b32 	%r2154, %r2123, %r2124, %p598;
$L__BB9_104:
	shl.b32 	%r2118, %r41, 1;
	setp.lt.u32 	%p599, %r41, 129;
	@%p599 bra 	$L__BB9_2;
	ld.param.s8 	%rs3, [_ZN3cub18CUB_300001_SM_10006detail10merge_sort30DeviceMergeSortBlockSortKernelINS2_10policy_hubIN6thrust24THRUST_300001_SM_1000_NS10device_ptrIiEEE9Policy600ES8_PNS0_8NullTypeES8_SC_m20ConfidenceComparatoriSB_EEvbT0_T1_T2_T3_T4_PT6_PT7_T5_NS1_7vsmem_tE_param_0];
	bar.sync 	0;
	setp.eq.s16 	%p600, %rs3, 0;
	@%p600 bra 	$L__BB9_107;
	st.shared.u32 	[%r5], %r2117;
	st.shared.u32 	[%r5+4], %r2116;
	st.shared.u32 	[%r5+8], %r2115;
	st.shared.u32 	[%r5+12], %r2114;
	st.shared.u32 	[%r5+16], %r2113;
	st.shared.u32 	[%r5+20], %r2112;
	st.shared.u32 	[%r5+24], %r2111;
	st.shared.u32 	[%r5+28], %r2110;
	st.shared.u32 	[%r5+32], %r2109;
	st.shared.u32 	[%r5+36], %r2108;
	st.shared.u32 	[%r5+40], %r2107;
	st.shared.u32 	[%r5+44], %r2106;
	st.shared.u32 	[%r5+48], %r2105;
	st.shared.u32 	[%r5+52], %r2104;
	st.shared.u32 	[%r5+56], %r2103;
	st.shared.u32 	[%r5+60], %r2102;
	st.shared.u32 	[%r5+64], %r2154;
	bar.warp.sync 	-1;
	ld.shared.u32 	%r2067, [%r4];
	ld.shared.u32 	%r2068, [%r4+128];
	ld.shared.u32 	%r2069, [%r4+256];
	ld.shared.u32 	%r2070, [%r4+384];
	ld.shared.u32 	%r2071, [%r4+512];
	ld.shared.u32 	%r2072, [%r4+640];
	ld.shared.u32 	%r2073, [%r4+768];
	ld.shared.u32 	%r2074, [%r4+896];
	ld.shared.u32 	%r2075, [%r4+1024];
	ld.shared.u32 	%r2076, [%r4+1152];
	ld.shared.u32 	%r2077, [%r4+1280];
	ld.shared.u32 	%r2078, [%r4+1408];
	ld.shared.u32 	%r2079, [%r4+1536];
	ld.shared.u32 	%r2080, [%r4+1664];
	ld.shared.u32 	%r2081, [%r4+1792];
	ld.shared.u32 	%r2082, [%r4+1920];
	ld.shared.u32 	%r2083, [%r4+2048];
	cvt.u64.u32 	%rd1454, %r3;
	cvt.u64.u32 	%rd1455, %r2;
	add.s64 	%rd1456, %rd5, %rd1455;
	add.s64 	%rd1457, %rd1456, %rd1454;
	shl.b64 	%rd1458, %rd1457, 2;
	add.s64 	%rd1459, %rd3, %rd1458;
	st.global.u32 	[%rd1459], %r2067;
	st.global.u32 	[%rd1459+128], %r2068;
	st.global.u32 	[%rd1459+256], %r2069;
	st.global.u32 	[%rd1459+384], %r2070;
	st.global.u32 	[%rd1459+512], %r2071;
	st.global.u32 	[%rd1459+640], %r2072;
	st.global.u32 	[%rd1459+768], %r2073;
	st.global.u32 	[%rd1459+896], %r2074;
	st.global.u32 	[%rd1459+1024], %r2075;
	st.global.u32 	[%rd1459+1152], %r2076;
	st.global.u32 	[%rd1459+1280], %r2077;
	st.global.u32 	[%rd1459+1408], %r2078;
	st.global.u32 	[%rd1459+1536], %r2079;
	st.global.u32 	[%rd1459+1664], %r2080;
	st.global.u32 	[%rd1459+1792], %r2081;
	st.global.u32 	[%rd1459+1920], %r2082;
	st.global.u32 	[%rd1459+2048], %r2083;
	bra.uni 	$L__BB9_367;
$L__BB9_107:
	st.shared.u32 	[%r5], %r2117;
	st.shared.u32 	[%r5+4], %r2116;
	st.shared.u32 	[%r5+8], %r2115;
	st.shared.u32 	[%r5+12], %r2114;
	st.shared.u32 	[%r5+16], %r2113;
	st.shared.u32 	[%r5+20], %r2112;
	st.shared.u32 	[%r5+24], %r2111;
	st.shared.u32 	[%r5+28], %r2110;
	st.shared.u32 	[%r5+32], %r2109;
	st.shared.u32 	[%r5+36], %r2108;
	st.shared.u32 	[%r5+40], %r2107;
	st.shared.u32 	[%r5+44], %r2106;
	st.shared.u32 	[%r5+48], %r2105;
	st.shared.u32 	[%r5+52], %r2104;
	st.shared.u32 	[%r5+56], %r2103;
	st.shared.u32 	[%r5+60], %r2102;
	st.shared.u32 	[%r5+64], %r2154;
	bar.warp.sync 	-1;
	ld.shared.u32 	%r2084, [%r4];
	ld.shared.u32 	%r2085, [%r4+128];
	ld.shared.u32 	%r2086, [%r4+256];
	ld.shared.u32 	%r2087, [%r4+384];
	ld.shared.u32 	%r2088, [%r4+512];
	ld.shared.u32 	%r2089, [%r4+640];
	ld.shared.u32 	%r2090, [%r4+768];
	ld.shared.u32 	%r2091, [%r4+896];
	ld.shared.u32 	%r2092, [%r4+1024];
	ld.shared.u32 	%r2093, [%r4+1152];
	ld.shared.u32 	%r2094, [%r4+1280];
	ld.shared.u32 	%r2095, [%r4+1408];
	ld.shared.u32 	%r2096, [%r4+1536];
	ld.shared.u32 	%r2097, [%r4+1664];
	ld.shared.u32 	%r2098, [%r4+1792];
	ld.shared.u32 	%r2099, [%r4+1920];
	ld.shared.u32 	%r2100, [%r4+2048];
	add.s64 	%rd1461, %rd1, %rd836;
	st.global.u32 	[%rd1461], %r2084;
	st.global.u32 	[%rd1461+128], %r2085;
	st.global.u32 	[%rd1461+256], %r2086;
	st.global.u32 	[%rd1461+384], %r2087;
	st.global.u32 	[%rd1461+512], %r2088;
	st.global.u32 	[%rd1461+640], %r2089;
	st.global.u32 	[%rd1461+768], %r2090;
	st.global.u32 	[%rd1461+896], %r2091;
	st.global.u32 	[%rd1461+1024], %r2092;
	st.global.u32 	[%rd1461+1152], %r2093;
	st.global.u32 	[%rd1461+1280], %r2094;
	st.global.u32 	[%rd1461+1408], %r2095;
	st.global.u32 	[%rd1461+1536], %r2096;
	st.global.u32 	[%rd1461+1664], %r2097;
	st.global.u32 	[%rd1461+1792], %r2098;
	st.global.u32 	[%rd1461+1920], %r2099;
	st.global.u32 	[%rd1461+2048], %r2100;
	bra.uni 	$L__BB9_367;
$L__BB9_108:
	cvt.u32.u64 	%r499, %rd5;
	cvt.u32.u64 	%r500, %rd8;
	sub.s32 	%r501, %r500, %r499;
	min.s32 	%r173, %r501, 4352;
	// begin inline asm
	griddepcontrol.wait;
	// end inline asm
	shl.b64 	%rd16, %rd5, 2;
	add.s64 	%rd17, %rd2, %rd16;
	mov.u32 	%r174, %tid.x;
	ld.global.u32 	%r2171, [%rd17];
	and.b32  	%r502, %r174, 31;
	and.b32  	%r503, %r174, 992;
	mul.lo.s32 	%r504, %r503, 17;
	or.b32  	%r176, %r504, %r502;
	setp.ge.s32 	%p66, %r176, %r173;
	mov.u32 	%r2155, %r2171;
	@%p66 bra 	$L__BB9_110;
	cvt.u64.u32 	%rd18, %r176;
	add.s64 	%rd19, %rd5, %rd18;
	shl.b64 	%rd20, %rd19, 2;
	add.s64 	%rd21, %rd2, %rd20;
	ld.global.u32 	%r2155, [%rd21];
$L__BB9_110:
	add.s32 	%r505, %r176, 32;
	setp.ge.s32 	%p67, %r505, %r173;
	mov.u32 	%r2156, %r2171;
	@%p67 bra 	$L__BB9_112;
	cvt.u64.u32 	%rd22, %r176;
	add.s64 	%rd23, %rd5, %rd22;
	shl.b64 	%rd24, %rd23, 2;
	add.s64 	%rd25, %rd2, %rd24;
	ld.global.u32 	%r2156, [%rd25+128];
$L__BB9_112:
	add.s32 	%r506, %r176, 64;
	setp.ge.s32 	%p68, %r506, %r173;
	mov.u32 	%r2157, %r2171;
	@%p68 bra 	$L__BB9_114;
	cvt.u64.u32 	%rd26, %r176;
	add.s64 	%rd27, %rd5, %rd26;
	shl.b64 	%rd28, %rd27, 2;
	add.s64 	%rd29, %rd2, %rd28;
	ld.global.u32 	%r2157, [%rd29+256];
$L__BB9_114:
	add.s32 	%r507, %r176, 96;
	setp.ge.s32 	%p69, %r507, %r173;
	mov.u32 	%r2158, %r2171;
	@%p69 bra 	$L__BB9_116;
	cvt.u64.u32 	%rd30, %r176;
	add.s64 	%rd31, %rd5, %rd30;
	shl.b64 	%rd32, %rd31, 2;
	add.s64 	%rd33, %rd2, %rd32;
	ld.global.u32 	%r2158, [%rd33+384];
$L__BB9_116:
	add.s32 	%r508, %r176, 128;
	setp.ge.s32 	%p70, %r508, %r173;
	mov.u32 	%r2159, %r2171;
	@%p70 bra 	$L__BB9_118;
	cvt.u64.u32 	%rd34, %r176;
	add.s64 	%rd35, %rd5, %rd34;
	shl.b64 	%rd36, %rd35, 2;
	add.s64 	%rd37, %rd2, %rd36;
	ld.global.u32 	%r2159, [%rd37+512];
$L__BB9_118:
	add.s32 	%r509, %r176, 160;
	setp.ge.s32 	%p71, %r509, %r173;
	mov.u32 	%r2160, %r2171;
	@%p71 bra 	$L__BB9_120;
	cvt.u64.u32 	%rd38, %r176;
	add.s64 	%rd39, %rd5, %rd38;
	shl.b64 	%rd40, %rd39, 2;
	add.s64 	%rd41, %rd2, %rd40;
	ld.global.u32 	%r2160, [%rd41+640];
$L__BB9_120:
	add.s32 	%r189, %r176, 192;
	setp.ge.s32 	%p72, %r189, %r173;
	mov.u32 	%r2161, %r2171;
	@%p72 bra 	$L__BB9_122;
	cvt.u64.u32 	%rd42, %r176;
	add.s64 	%rd43, %rd5, %rd42;
	shl.b64 	%rd44, %rd43, 2;
	add.s64 	%rd45, %rd2, %rd44;
	ld.global.u32 	%r2161, [%rd45+768];
$L__BB9_122:
	add.s32 	%r192, %r176, 224;
	setp.ge.s32 	%p73, %r192, %r173;
	mov.u32 	%r2162, %r2171;
	@%p73 bra 	$L__BB9_124;
	cvt.u64.u32 	%rd46, %r176;
	add.s64 	%rd47, %rd5, %rd46;
	shl.b64 	%rd48, %rd47, 2;
	add.s64 	%rd49, %rd2, %rd48;
	ld.global.u32 	%r2162, [%rd49+896];
$L__BB9_124:
	add.s32 	%r195, %r176, 256;
	setp.ge.s32 	%p74, %r195, %r173;
	mov.u32 	%r2163, %r2171;
	@%p74 bra 	$L__BB9_126;
	cvt.u64.u32 	%rd50, %r176;
	add.s64 	%rd51, %rd5, %rd50;
	shl.b64 	%rd52, %rd51, 2;
	add.s64 	%rd53, %rd2, %rd52;
	ld.global.u32 	%r2163, [%rd53+1024];
$L__BB9_126:
	add.s32 	%r198, %r176, 288;
	setp.ge.s32 	%p75, %r198, %r173;
	mov.u32 	%r2164, %r2171;
	@%p75 bra 	$L__BB9_128;
	cvt.u64.u32 	%rd54, %r176;
	add.s64 	%rd55, %rd5, %rd54;
	shl.b64 	%rd56, %rd55, 2;
	add.s64 	%rd57, %rd2, %rd56;
	ld.global.u32 	%r2164, [%rd57+1152];
$L__BB9_128:
	add.s32 	%r201, %r176, 320;
	setp.ge.s32 	%p76, %r201, %r173;
	mov.u32 	%r2165, %r2171;
	@%p76 bra 	$L__BB9_130;
	cvt.u64.u32 	%rd58, %r176;
	add.s64 	%rd59, %rd5, %rd58;
	shl.b64 	%rd60, %rd59, 2;
	add.s64 	%rd61, %rd2, %rd60;
	ld.global.u32 	%r2165, [%rd61+1280];
$L__BB9_130:
	add.s32 	%r204, %r176, 352;
	setp.ge.s32 	%p77, %r204, %r173;
	mov.u32 	%r2166, %r2171;
	@%p77 bra 	$L__BB9_132;
	cvt.u64.u32 	%rd62, %r176;
	add.s64 	%rd63, %rd5, %rd62;
	shl.b64 	%rd64, %rd63, 2;
	add.s64 	%rd65, %rd2, %rd64;
	ld.global.u32 	%r2166, [%rd65+1408];
$L__BB9_132:
	add.s32 	%r510, %r176, 384;
	setp.ge.s32 	%p78, %r510, %r173;
	mov.u32 	%r2167, %r2171;
	@%p78 bra 	$L__BB9_134;
	cvt.u64.u32 	%rd66, %r176;
	add.s64 	%rd67, %rd5, %rd66;
	shl.b64 	%rd68, %rd67, 2;
	add.s64 	%rd69, %rd2, %rd68;
	ld.global.u32 	%r2167, [%rd69+1536];
$L__BB9_134:
	add.s32 	%r511, %r176, 416;
	setp.ge.s32 	%p79, %r511, %r173;
	mov.u32 	%r2168, %r2171;
	@%p79 bra 	$L__BB9_136;
	cvt.u64.u32 	%rd70, %r176;
	add.s64 	%rd71, %rd5, %rd70;
	shl.b64 	%rd72, %rd71, 2;
	add.s64 	%rd73, %rd2, %rd72;
	ld.global.u32 	%r2168, [%rd73+1664];
$L__BB9_136:
	add.s32 	%r512, %r176, 448;
	setp.ge.s32 	%p80, %r512, %r173;
	mov.u32 	%r2169, %r2171;
	@%p80 bra 	$L__BB9_138;
	cvt.u64.u32 	%rd74, %r176;
	add.s64 	%rd75, %rd5, %rd74;
	shl.b64 	%rd76, %rd75, 2;
	add.s64 	%rd77, %rd2, %rd76;
	ld.global.u32 	%r2169, [%rd77+1792];
$L__BB9_138:
	add.s32 	%r213, %r176, 480;
	setp.ge.s32 	%p81, %r213, %r173;
	mov.u32 	%r2170, %r2171;
	@%p81 bra 	$L__BB9_140;
	cvt.u64.u32 	%rd78, %r176;
	add.s64 	%rd79, %rd5, %rd78;
	shl.b64 	%rd80, %rd79, 2;
	add.s64 	%rd81, %rd2, %rd80;
	ld.global.u32 	%r2170, [%rd81+1920];
$L__BB9_140:
	add.s32 	%r216, %r176, 512;
	setp.ge.s32 	%p82, %r216, %r173;
	@%p82 bra 	$L__BB9_142;
	cvt.u64.u32 	%rd82, %r176;
	add.s64 	%rd83, %rd5, %rd82;
	shl.b64 	%rd84, %rd83, 2;
	add.s64 	%rd85, %rd2, %rd84;
	ld.global.u32 	%r2171, [%rd85+2048];
$L__BB9_142:
	// begin inline asm
	mov.u32 %r513, %laneid;
	// end inline asm
	shr.u32 	%r514, %r174, 5;
	mad.lo.s32 	%r515, %r514, 544, %r513;
	shl.b32 	%r516, %r515, 2;
	mov.u32 	%r517, _ZZN3cub18CUB_300001_SM_10006detail10merge_sort30DeviceMergeSortBlockSortKernelINS2_10policy_hubIN6thrust24THRUST_300001_SM_1000_NS10device_ptrIiEEE9Policy600ES8_PNS0_8NullTypeES8_SC_m20ConfidenceComparatoriSB_EEvbT0_T1_T2_T3_T4_PT6_PT7_T5_NS1_7vsmem_tEE19static_temp_storage;
	add.s32 	%r219, %r517, %r516;
	st.shared.u32 	[%r219], %r2155;
	st.shared.u32 	[%r219+128], %r2156;
	st.shared.u32 	[%r219+256], %r2157;
	st.shared.u32 	[%r219+384], %r2158;
	st.shared.u32 	[%r219+512], %r2159;
	st.shared.u32 	[%r219+640], %r2160;
	st.shared.u32 	[%r219+768], %r2161;
	st.shared.u32 	[%r219+896], %r2162;
	st.shared.u32 	[%r219+1024], %r2163;
	st.shared.u32 	[%r219+1152], %r2164;
	st.shared.u32 	[%r219+1280], %r2165;
	st.shared.u32 	[%r219+1408], %r2166;
	st.shared.u32 	[%r219+1536], %r2167;
	st.shared.u32 	[%r219+1664], %r2168;
	st.shared.u32 	[%r219+1792], %r2169;
	st.shared.u32 	[%r219+1920], %r2170;
	st.shared.u32 	[%r219+2048], %r2171;
	bar.warp.sync 	-1;
	shl.b32 	%r518, %r513, 4;
	add.s32 	%r519, %r515, %r518;
	shl.b32 	%r520, %r519, 2;
	add.s32 	%r220, %r517, %r520;
	ld.shared.u32 	%r2235, [%r220];
	ld.shared.u32 	%r222, [%r220+4];
	ld.shared.u32 	%r223, [%r220+8];
	ld.shared.u32 	%r224, [%r220+12];
	ld.shared.u32 	%r225, [%r220+16];
	ld.shared.u32 	%r226, [%r220+20];
	ld.shared.u32 	%r227, [%r220+24];
	ld.shared.u32 	%r228, [%r220+28];
	ld.shared.u32 	%r229, [%r220+32];
	ld.shared.u32 	%r230, [%r220+36];
	ld.shared.u32 	%r231, [%r220+40];
	ld.shared.u32 	%r232, [%r220+44];
	ld.shared.u32 	%r233, [%r220+48];
	ld.shared.u32 	%r234, [%r220+52];
	ld.shared.u32 	%r235, [%r220+56];
	ld.shared.u32 	%r236, [%r220+60];
	ld.shared.u32 	%r237, [%r220+64];
	bar.sync 	0;
	// begin inline asm
	griddepcontrol.launch_dependents;
	// end inline asm
	mul.lo.s32 	%r238, %r174, 17;
	add.s32 	%r521, %r238, 1;
	setp.ge.u32 	%p83, %r521, %r173;
	mov.u32 	%r2217, %r2235;
	mov.u32 	%r2174, %r2235;
	@%p83 bra 	$L__BB9_145;
	mul.lo.s32 	%r522, %r2235, 6;
	mul.wide.s32 	%rd86, %r522, 4;
	add.s64 	%rd87, %rd4, %rd86;
	ld.global.f32 	%f1, [%rd87+16];
	mul.lo.s32 	%r523, %r222, 6;
	mul.wide.s32 	%rd88, %r523, 4;
	add.s64 	%rd89, %rd4, %rd88;
	ld.global.f32 	%f2, [%rd89+16];
	setp.leu.f32 	%p84, %f1, %f2;
	mov.u32 	%r2217, %r222;
	@%p84 bra 	$L__BB9_145;
	mov.u32 	%r2174, %r222;
$L__BB9_145:
	add.s32 	%r524, %r238, 2;
	setp.ge.u32 	%p85, %r524, %r173;
	mov.u32 	%r2176, %r2174;
	@%p85 bra 	$L__BB9_148;
	mul.lo.s32 	%r525, %r2174, 6;
	mul.wide.s32 	%rd90, %r525, 4;
	add.s64 	%rd91, %rd4, %rd90;
	ld.global.f32 	%f3, [%rd91+16];
	mul.lo.s32 	%r526, %r223, 6;
	mul.wide.s32 	%rd92, %r526, 4;
	add.s64 	%rd93, %rd4, %rd92;
	ld.global.f32 	%f4, [%rd93+16];
	setp.leu.f32 	%p86, %f3, %f4;
	mov.u32 	%r2174, %r223;
	@%p86 bra 	$L__BB9_148;
	mov.u32 	%r2176, %r223;
$L__BB9_148:
	add.s32 	%r527, %r238, 3;
	setp.ge.u32 	%p87, %r527, %r173;
	mov.u32 	%r2178, %r2176;
	@%p87 bra 	$L__BB9_151;
	mul.lo.s32 	%r528, %r2176, 6;
	mul.wide.s32 	%rd94, %r528, 4;
	add.s64 	%rd95, %rd4, %rd94;
	ld.global.f32 	%f5, [%rd95+16];
	mul.lo.s32 	%r529, %r224, 6;
	mul.wide.s32 	%rd96, %r529, 4;
	add.s64 	%rd97, %rd4, %rd96;
	ld.global.f32 	%f6, [%rd97+16];
	setp.leu.f32 	%p88, %f5, %f6;
	mov.u32 	%r2176, %r224;
	@%p88 bra 	$L__BB9_151;
	mov.u32 	%r2178, %r224;
$L__BB9_151:
	add.s32 	%r530, %r238, 4;
	setp.ge.u32 	%p89, %r530, %r173;
	mov.u32 	%r2180, %r2178;
	@%p89 bra 	$L__BB9_154;
	mul.lo.s32 	%r531, %r2178, 6;
	mul.wide.s32 	%rd98, %r531, 4;
	add.s64 	%rd99, %rd4, %rd98;
	ld.global.f32 	%f7, [%rd99+16];
	mul.lo.s32 	%r532, %r225, 6;
	mul.wide.s32 	%rd100, %r532, 4;
	add.s64 	%rd101, %rd4, %rd100;
	ld.global.f32 	%f8, [%rd101+16];
	setp.leu.f32 	%p90, %f7, %f8;
	mov.u32 	%r2178, %r225;
	@%p90 bra 	$L__BB9_154;
	mov.u32 	%r2180, %r225;
$L__BB9_154:
	add.s32 	%r533, %r238, 5;
	setp.ge.u32 	%p91, %r533, %r173;
	mov.u32 	%r2182, %r2180;
	@%p91 bra 	$L__BB9_157;
	mul.lo.s32 	%r534, %r2180, 6;
	mul.wide.s32 	%rd102, %r534, 4;
	add.s64 	%rd103, %rd4, %rd102;
	ld.global.f32 	%f9, [%rd103+16];
	mul.lo.s32 	%r535, %r226, 6;
	mul.wide.s32 	%rd104, %r535, 4;
	add.s64 	%rd105, %rd4, %rd104;
	ld.global.f32 	%f10, [%rd105+16];
	setp.leu.f32 	%p92, %f9, %f10;
	mov.u32 	%r2180, %r226;
	@%p92 bra 	$L__BB9_157;
	mov.u32 	%r2182, %r226;
$L__BB9_157:
	add.s32 	%r536, %r238, 6;
	setp.ge.u32 	%p93, %r536, %r173;
	mov.u32 	%r2184, %r2182;
	@%p93 bra 	$L__BB9_160;
	mul.lo.s32 	%r537, %r2182, 6;
	mul.wide.s32 	%rd106, %r537, 4;
	add.s64 	%rd107, %rd4, %rd106;
	ld.global.f32 	%f11, [%rd107+16];
	mul.lo.s32 	%r538, %r227, 6;
	mul.wide.s32 	%rd108, %r538, 4;
	add.s64 	%rd109, %rd4, %rd108;
	ld.global.f32 	%f12, [%rd109+16];
	setp.leu.f32 	%p94, %f11, %f12;
	mov.u32 	%r2182, %r227;
	@%p94 bra 	$L__BB9_160;
	mov.u32 	%r2184, %r227;
$L__BB9_160:
	add.s32 	%r539, %r238, 7;
	setp.ge.u32 	%p95, %r539, %r173;
	mov.u32 	%r2186, %r2184;
	@%p95 bra 	$L__BB9_163;
	mul.lo.s32 	%r540, %r2184, 6;
	mul.wide.s32 	%rd110, %r540, 4;
	add.s64 	%rd111, %rd4, %rd110;
	ld.global.f32 	%f13, [%rd111+16];
	mul.lo.s32 	%r541, %r228, 6;
	mul.wide.s32 	%rd112, %r541, 4;
	add.s64 	%rd113, %rd4, %rd112;
	ld.global.f32 	%f14, [%rd113+16];
	setp.leu.f32 	%p96, %f13, %f14;
	mov.u32 	%r2184, %r228;
	@%p96 bra 	$L__BB9_163;
	mov.u32 	%r2186, %r228;
$L__BB9_163:
	add.s32 	%r542, %r238, 8;
	setp.ge.u32 	%p97, %r542, %r173;
	mov.u32 	%r2188, %r2186;
	@%p97 bra 	$L__BB9_166;
	mul.lo.s32 	%r543, %r2186, 6;
	mul.wide.s32 	%rd114, %r543, 4;
	add.s64 	%rd115, %rd4, %rd114;
	ld.global.f32 	%f15, [%rd115+16];
	mul.lo.s32 	%r544, %r229, 6;
	mul.wide.s32 	%rd116, %r544, 4;
	add.s64 	%rd117, %rd4, %rd116;
	ld.global.f32 	%f16, [%rd117+16];
	setp.leu.f32 	%p98, %f15, %f16;
	mov.u32 	%r2186, %r229;
	@%p98 bra 	$L__BB9_166;
	mov.u32 	%r2188, %r229;
$L__BB9_166:
	add.s32 	%r545, %r238, 9;
	setp.ge.u32 	%p99, %r545, %r173;
	mov.u32 	%r2190, %r2188;
	@%p99 bra 	$L__BB9_169;
	mul.lo.s32 	%r546, %r2188, 6;
	mul.wide.s32 	%rd118, %r546, 4;
	add.s64 	%rd119, %rd4, %rd118;
	ld.global.f32 	%f17, [%rd119+16];
	mul.lo.s32 	%r547, %r230, 6;
	mul.wide.s32 	%rd120, %r547, 4;
	add.s64 	%rd121, %rd4, %rd120;
	ld.global.f32 	%f18, [%rd121+16];
	setp.leu.f32 	%p100, %f17, %f18;
	mov.u32 	%r2188, %r230;
	@%p100 bra 	$L__BB9_169;
	mov.u32 	%r2190, %r230;
$L__BB9_169:
	add.s32 	%r548, %r238, 10;
	setp.ge.u32 	%p101, %r548, %r173;
	mov.u32 	%r2192, %r2190;
	@%p101 bra 	$L__BB9_172;
	mul.lo.s32 	%r549, %r2190, 6;
	mul.wide.s32 	%rd122, %r549, 4;
	add.s64 	%rd123, %rd4, %rd122;
	ld.global.f32 	%f19, [%rd123+16];
	mul.lo.s32 	%r550, %r231, 6;
	mul.wide.s32 	%rd124, %r550, 4;
	add.s64 	%rd125, %rd4, %rd124;
	ld.global.f32 	%f20, [%rd125+16];
	setp.leu.f32 	%p102, %f19, %f20;
	mov.u32 	%r2190, %r231;
	@%p102 bra 	$L__BB9_172;
	mov.u32 	%r2192, %r231;
$L__BB9_172:
	add.s32 	%r551, %r238, 11;
	setp.ge.u32 	%p103, %r551, %r173;
	mov.u32 	%r2194, %r2192;
	@%p103 bra 	$L__BB9_175;
	mul.lo.s32 	%r552, %r2192, 6;
	mul.wide.s32 	%rd126, %r552, 4;
	add.s64 	%rd127, %rd4, %rd126;
	ld.global.f32 	%f21, [%rd127+16];
	mul.lo.s32 	%r553, %r232, 6;
	mul.wide.s32 	%rd128, %r553, 4;
	add.s64 	%rd129, %rd4, %rd128;
	ld.global.f32 	%f22, [%rd129+16];
	setp.leu.f32 	%p104, %f21, %f22;
	mov.u32 	%r2192, %r232;
	@%p104 bra 	$L__BB9_175;
	mov.u32 	%r2194, %r232;
$L__BB9_175:
	add.s32 	%r554, %r238, 12;
	setp.ge.u32 	%p105, %r554, %r173;
	mov.u32 	%r2196, %r2194;
	@%p105 bra 	$L__BB9_178;
	mul.lo.s32 	%r555, %r2194, 6;
	mul.wide.s32 	%rd130, %r555, 4;
	add.s64 	%rd131, %rd4, %rd130;
	ld.global.f32 	%f23, [%rd131+16];
	mul.lo.s32 	%r556, %r233, 6;
	mul.wide.s32 	%rd132, %r556, 4;
	add.s64 	%rd133, %rd4, %rd132;
	ld.global.f32 	%f24, [%rd133+16];
	setp.leu.f32 	%p106, %f23, %f24;
	mov.u32 	%r2194, %r233;
	@%p106 bra 	$L__BB9_178;
	mov.u32 	%r2196, %r233;
$L__BB9_178:
	add.s32 	%r557, %r238, 13;
	setp.ge.u32 	%p107, %r557, %r173;
	mov.u32 	%r2198, %r2196;
	@%p107 bra 	$L__BB9_181;
	mul.lo.s32 	%r558, %r2196, 6;
	mul.wide.s32 	%rd134, %r558, 4;
	add.s64 	%rd135, %rd4, %rd134;
	ld.global.f32 	%f25, [%rd135+16];
	mul.lo.s32 	%r559, %r234, 6;
	mul.wide.s32 	%rd136, %r559, 4;
	add.s64 	%rd137, %rd4, %rd136;
	ld.global.f32 	%f26, [%rd137+16];
	setp.leu.f32 	%p108, %f25, %f26;
	mov.u32 	%r2196, %r234;
	@%p108 bra 	$L__BB9_181;
	mov.u32 	%r2198, %r234;
$L__BB9_181:
	add.s32 	%r560, %r238, 14;
	setp.ge.u32 	%p109, %r560, %r173;
	mov.u32 	%r2200, %r2198;
	@%p109 bra 	$L__BB9_184;
	mul.lo.s32 	%r561, %r2198, 6;
	mul.wide.s32 	%rd138, %r561, 4;
	add.s64 	%rd139, %rd4, %rd138;
	ld.global.f32 	%f27, [%rd139+16];
	mul.lo.s32 	%r562, %r235, 6;
	mul.wide.s32 	%rd140, %r562, 4;
	add.s64 	%rd141, %rd4, %rd140;
	ld.global.f32 	%f28, [%rd141+16];
	setp.leu.f32 	%p110, %f27, %f28;
	mov.u32 	%r2198, %r235;
	@%p110 bra 	$L__BB9_184;
	mov.u32 	%r2200, %r235;
$L__BB9_184:
	add.s32 	%r563, %r238, 15;
	setp.ge.u32 	%p111, %r563, %r173;
	mov.u32 	%r2201, %r2200;
	@%p111 bra 	$L__BB9_187;
	mul.lo.s32 	%r564, %r2200, 6;
	mul.wide.s32 	%rd142, %r564, 4;
	add.s64 	%rd143, %rd4, %rd142;
	ld.global.f32 	%f29, [%rd143+16];
	mul.lo.s32 	%r565, %r236, 6;
	mul.wide.s32 	%rd144, %r565, 4;
	add.s64 	%rd145, %rd4, %rd144;
	ld.global.f32 	%f30, [%rd145+16];
	setp.leu.f32 	%p112, %f29, %f30;
	mov.u32 	%r2200, %r236;
	@%p112 bra 	$L__BB9_187;
	mov.u32 	%r2201, %r236;
$L__BB9_187:
	add.s32 	%r566, %r238, 16;
	setp.lt.u32 	%p113, %r566, %r173;
	selp.b32 	%r2272, %r237, %r2201, %p113;
	setp.ge.u32 	%p114, %r238, %r173;
	@%p114 bra 	$L__BB9_190;
	mul.lo.s32 	%r567, %r2217, 6;
	mul.wide.s32 	%rd146, %r567, 4;
	add.s64 	%rd147, %rd4, %rd146;
	ld.global.f32 	%f31, [%rd147+16];
	mul.lo.s32 	%r568, %r2235, 6;
	mul.wide.s32 	%rd148, %r568, 4;
	add.s64 	%rd149, %rd4, %rd148;
	ld.global.f32 	%f32, [%rd149+16];
	setp.leu.f32 	%p115, %f31, %f32;
	selp.b32 	%r569, %r2217, %r2235, %p115;
	selp.b32 	%r570, %r2235, %r2217, %p115;
	mul.lo.s32 	%r571, %r2176, 6;
	mul.wide.s32 	%rd150, %r571, 4;
	add.s64 	%rd151, %rd4, %rd150;
	ld.global.f32 	%f33, [%rd151+16];
	mul.lo.s32 	%r572, %r2174, 6;
	mul.wide.s32 	%rd152, %r572, 4;
	add.s64 	%rd153, %rd4, %rd152;
	ld.global.f32 	%f34, [%rd153+16];
	setp.leu.f32 	%p116, %f33, %f34;
	selp.b32 	%r573, %r2176, %r2174, %p116;
	selp.b32 	%r574, %r2174, %r2176, %p116;
	mul.lo.s32 	%r575, %r2180, 6;
	mul.wide.s32 	%rd154, %r575, 4;
	add.s64 	%rd155, %rd4, %rd154;
	ld.global.f32 	%f35, [%rd155+16];
	mul.lo.s32 	%r576, %r2178, 6;
	mul.wide.s32 	%rd156, %r576, 4;
	add.s64 	%rd157, %rd4, %rd156;
	ld.global.f32 	%f36, [%rd157+16];
	setp.leu.f32 	%p117, %f35, %f36;
	selp.b32 	%r577, %r2180, %r2178, %p117;
	selp.b32 	%r578, %r2178, %r2180, %p117;
	mul.lo.s32 	%r579, %r2184, 6;
	mul.wide.s32 	%rd158, %r579, 4;
	add.s64 	%rd159, %rd4, %rd158;
	ld.global.f32 	%f37, [%rd159+16];
	mul.lo.s32 	%r580, %r2182, 6;
	mul.wide.s32 	%rd160, %r580, 4;
	add.s64 	%rd161, %rd4, %rd160;
	ld.global.f32 	%f38, [%rd161+16];
	setp.leu.f32 	%p118, %f37, %f38;
	selp.b32 	%r581, %r2184, %r2182, %p118;
	selp.b32 	%r582, %r2182, %r2184, %p118;
	mul.lo.s32 	%r583, %r2188, 6;
	mul.wide.s32 	%rd162, %r583, 4;
	add.s64 	%rd163, %rd4, %rd162;
	ld.global.f32 	%f39, [%rd163+16];
	mul.lo.s32 	%r584, %r2186, 6;
	mul.wide.s32 	%rd164, %r584, 4;
	add.s64 	%rd165, %rd4, %rd164;
	ld.global.f32 	%f40, [%rd165+16];
	setp.leu.f32 	%p119, %f39, %f40;
	selp.b32 	%r585, %r2188, %r2186, %p119;
	selp.b32 	%r586, %r2186, %r2188, %p119;
	mul.lo.s32 	%r587, %r2192, 6;
	mul.wide.s32 	%rd166, %r587, 4;
	add.s64 	%rd167, %rd4, %rd166;
	ld.global.f32 	%f41, [%rd167+16];
	mul.lo.s32 	%r588, %r2190, 6;
	mul.wide.s32 	%rd168, %r588, 4;
	add.s64 	%rd169, %rd4, %rd168;
	ld.global.f32 	%f42, [%rd169+16];
	setp.leu.f32 	%p120, %f41, %f42;
	selp.b32 	%r589, %r2192, %r2190, %p120;
	selp.b32 	%r590, %r2190, %r2192, %p120;
	mul.lo.s32 	%r591, %r2196, 6;
	mul.wide.s32 	%rd170, %r591, 4;
	add.s64 	%rd171, %rd4, %rd170;
	ld.global.f32 	%f43, [%rd171+16];
	mul.lo.s32 	%r592, %r2194, 6;
	mul.wide.s32 	%rd172, %r592, 4;
	add.s64 	%rd173, %rd4, %rd172;
	ld.global.f32 	%f44, [%rd173+16];
	setp.leu.f32 	%p121, %f43, %f44;
	selp.b32 	%r593, %r2196, %r2194, %p121;
	selp.b32 	%r594, %r2194, %r2196, %p121;
	mul.lo.s32 	%r595, %r2200, 6;
	mul.wide.s32 	%rd174, %r595, 4;
	add.s64 	%rd175, %rd4, %rd174;
	ld.global.f32 	%f45, [%rd175+16];
	mul.lo.s32 	%r596, %r2198, 6;
	mul.wide.s32 	%rd176, %r596, 4;
	add.s64 	%rd177, %rd4, %rd176;
	ld.global.f32 	%f46, [%rd177+16];
	setp.leu.f32 	%p122, %f45, %f46;
	selp.b32 	%r597, %r2200, %r2198, %p122;
	selp.b32 	%r598, %r2198, %r2200, %p122;
	mul.lo.s32 	%r599, %r574, 6;
	mul.wide.s32 	%rd178, %r599, 4;
	add.s64 	%rd179, %rd4, %rd178;
	ld.global.f32 	%f47, [%rd179+16];
	mul.lo.s32 	%r600, %r569, 6;
	mul.wide.s32 	%rd180, %r600, 4;
	add.s64 	%rd181, %rd4, %rd180;
	ld.global.f32 	%f48, [%rd181+16];
	setp.leu.f32 	%p123, %f47, %f48;
	selp.b32 	%r601, %r574, %r569, %p123;
	selp.b32 	%r602, %r569, %r574, %p123;
	mul.lo.s32 	%r603, %r578, 6;
	mul.wide.s32 	%rd182, %r603, 4;
	add.s64 	%rd183, %rd4, %rd182;
	ld.global.f32 	%f49, [%rd183+16];
	mul.lo.s32 	%r604, %r573, 6;
	mul.wide.s32 	%rd184, %r604, 4;
	add.s64 	%rd185, %rd4, %rd184;
	ld.global.f32 	%f50, [%rd185+16];
	setp.leu.f32 	%p124, %f49, %f50;
	selp.b32 	%r605, %r578, %r573, %p124;
	selp.b32 	%r606, %r573, %r578, %p124;
	mul.lo.s32 	%r607, %r582, 6;
	mul.wide.s32 	%rd186, %r607, 4;
	add.s64 	%rd187, %rd4, %rd186;
	ld.global.f32 	%f51, [%rd187+16];
	mul.lo.s32 	%r608, %r577, 6;
	mul.wide.s32 	%rd188, %r608, 4;
	add.s64 	%rd189, %rd4, %rd188;
	ld.global.f32 	%f52, [%rd189+16];
	setp.leu.f32 	%p125, %f51, %f52;
	selp.b32 	%r609, %r582, %r577, %p125;
	selp.b32 	%r610, %r577, %r582, %p125;
	mul.lo.s32 	%r611, %r586, 6;
	mul.wide.s32 	%rd190, %r611, 4;
	add.s64 	%rd191, %rd4, %rd190;
	ld.global.f32 	%f53, [%rd191+16];
	mul.lo.s32 	%r612, %r581, 6;
	mul.wide.s32 	%rd192, %r612, 4;
	add.s64 	%rd193, %rd4, %rd192;
	ld.global.f32 	%f54, [%rd193+16];
	setp.leu.f32 	%p126, %f53, %f54;
	selp.b32 	%r613, %r586, %r581, %p126;
	selp.b32 	%r614, %r581, %r586, %p126;
	mul.lo.s32 	%r615, %r590, 6;
	mul.wide.s32 	%rd194, %r615, 4;
	add.s64 	%rd195, %rd4, %rd194;
	ld.global.f32 	%f55, [%rd195+16];
	mul.lo.s32 	%r616, %r585, 6;
	mul.wide.s32 	%rd196, %r616, 4;
	add.s64 	%rd197, %rd4, %rd196;
	ld.global.f32 	%f56, [%rd197+16];
	setp.leu.f32 	%p127, %f55, %f56;
	selp.b32 	%r617, %r590, %r585, %p127;
	selp.b32 	%r618, %r585, %r590, %p127;
	mul.lo.s32 	%r619, %r594, 6;
	mul.wide.s32 	%rd198, %r619, 4;
	add.s64 	%rd199, %rd4, %rd198;
	ld.global.f32 	%f57, [%rd199+16];
	mul.lo.s32 	%r620, %r589, 6;
	mul.wide.s32 	%rd200, %r620, 4;
	add.s64 	%rd201, %rd4, %rd200;
	ld.global.f32 	%f58, [%rd201+16];
	setp.leu.f32 	%p128, %f57, %f58;
	selp.b32 	%r621, %r594, %r589, %p128;
	selp.b32 	%r622, %r589, %r594, %p128;
	mul.lo.s32 	%r623, %r598, 6;
	mul.wide.s32 	%rd202, %r623, 4;
	add.s64 	%rd203, %rd4, %rd202;
	ld.global.f32 	%f59, [%rd203+16];
	mul.lo.s32 	%r624, %r593, 6;
	mul.wide.s32 	%rd204, %r624, 4;
	add.s64 	%rd205, %rd4, %rd204;
	ld.global.f32 	%f60, [%rd205+16];
	setp.leu.f32 	%p129, %f59, %f60;
	selp.b32 	%r625, %r598, %r593, %p129;
	selp.b32 	%r626, %r593, %r598, %p129;
	mul.lo.s32 	%r627, %r2272, 6;
	mul.wide.s32 	%rd206, %r627, 4;
	add.s64 	%rd207, %rd4, %rd206;
	ld.global.f32 	%f61, [%rd207+16];
	mul.lo.s32 	%r628, %r597, 6;
	mul.wide.s32 	%rd208, %r628, 4;
	add.s64 	%rd209, %rd4, %rd208;
	ld.global.f32 	%f62, [%rd209+16];
	setp.leu.f32 	%p130, %f61, %f62;
	selp.b32 	%r629, %r2272, %r597, %p130;
	selp.b32 	%r630, %r597, %r2272, %p130;
	mul.lo.s32 	%r631, %r602, 6;
	mul.wide.s32 	%rd210, %r631, 4;
	add.s64 	%rd211, %rd4, %rd210;
	ld.global.f32 	%f63, [%rd211+16];
	mul.lo.s32 	%r632, %r570, 6;
	mul.wide.s32 	%rd212, %r632, 4;
	add.s64 	%rd213, %rd4, %rd212;
	ld.global.f32 	%f64, [%rd213+16];
	setp.leu.f32 	%p131, %f63, %f64;
	selp.b32 	%r633, %r602, %r570, %p131;
	selp.b32 	%r634, %r570, %r602, %p131;
	mul.lo.s32 	%r635, %r606, 6;
	mul.wide.s32 	%rd214, %r635, 4;
	add.s64 	%rd215, %rd4, %rd214;
	ld.global.f32 	%f65, [%rd215+16];
	mul.lo.s32 	%r636, %r601, 6;
	mul.wide.s32 	%rd216, %r636, 4;
	add.s64 	%rd217, %rd4, %rd216;
	ld.global.f32 	%f66, [%rd217+16];
	setp.leu.f32 	%p132, %f65, %f66;
	selp.b32 	%r637, %r606, %r601, %p132;
	selp.b32 	%r638, %r601, %r606, %p132;
	mul.lo.s32 	%r639, %r610, 6;
	mul.wide.s32 	%rd218, %r639, 4;
	add.s64 	%rd219, %rd4, %rd218;
	ld.global.f32 	%f67, [%rd219+16];
	mul.lo.s32 	%r640, %r605, 6;
	mul.wide.s32 	%rd220, %r640, 4;
	add.s64 	%rd221, %rd4, %rd220;
	ld.global.f32 	%f68, [%rd221+16];
	setp.leu.f32 	%p133, %f67, %f68;
	selp.b32 	%r641, %r610, %r605, %p133;
	selp.b32 	%r642, %r605, %r610, %p133;
	mul.lo.s32 	%r643, %r614, 6;
	mul.wide.s32 	%rd222, %r643, 4;
	add.s64 	%rd223, %rd4, %rd222;
	ld.global.f32 	%f69, [%rd223+16];
	mul.lo.s32 	%r644, %r609, 6;
	mul.wide.s32 	%rd224, %r644, 4;
	add.s64 	%rd225, %rd4, %rd224;
	ld.global.f32 	%f70, [%rd225+16];
	setp.leu.f32 	%p134, %f69, %f70;
	selp.b32 	%r645, %r614, %r609, %p134;
	selp.b32 	%r646, %r609, %r614, %p134;
	mul.lo.s32 	%r647, %r618, 6;
	mul.wide.s32 	%rd226, %r647, 4;
	add.s64 	%rd227, %rd4, %rd226;
	ld.global.f32 	%f71, [%rd227+16];
	mul.lo.s32 	%r648, %r613, 6;
	mul.wide.s32 	%rd228, %r648, 4;
	add.s64 	%rd229, %rd4, %rd228;
	ld.global.f32 	%f72, [%rd229+16];
	setp.leu.f32 	%p135, %f71, %f72;
	selp.b32 	%r649, %r618, %r613, %p135;
	selp.b32 	%r650, %r613, %r618, %p135;
	mul.lo.s32 	%r651, %r622, 6;
	mul.wide.s32 	%rd230, %r651, 4;
	add.s64 	%rd231, %rd4, %rd230;
	ld.global.f32 	%f73, [%rd231+16];
	mul.lo.s32 	%r652, %r617, 6;
	mul.wide.s32 	%rd232, %r652, 4;
	add.s64 	%rd233, %rd4, %rd232;
	ld.global.f32 	%f74, [%rd233+16];
	setp.leu.f32 	%p136, %f73, %f74;
	selp.b32 	%r653, %r622, %r617, %p136;
	selp.b32 	%r654, %r617, %r622, %p136;
	mul.lo.s32 	%r655, %r626, 6;
	mul.wide.s32 	%rd234, %r655, 4;
	add.s64 	%rd235, %rd4, %rd234;
	ld.global.f32 	%f75, [%rd235+16];
	mul.lo.s32 	%r656, %r621, 6;
	mul.wide.s32 	%rd236, %r656, 4;
	add.s64 	%rd237, %rd4, %rd236;
	ld.global.f32 	%f76, [%rd237+16];
	setp.leu.f32 	%p137, %f75, %f76;
	selp.b32 	%r657, %r626, %r621, %p137;
	selp.b32 	%r658, %r621, %r626, %p137;
	mul.lo.s32 	%r659, %r630, 6;
	mul.wide.s32 	%rd238, %r659, 4;
	add.s64 	%rd239, %rd4, %rd238;
	ld.global.f32 	%f77, [%rd239+16];
	mul.lo.s32 	%r660, %r625, 6;
	mul.wide.s32 	%rd240, %r660, 4;
	add.s64 	%rd241, %rd4, %rd240;
	ld.global.f32 	%f78, [%rd241+16];
	setp.leu.f32 	%p138, %f77, %f78;
	selp.b32 	%r661, %r630, %r625, %p138;
	selp.b32 	%r662, %r625, %r630, %p138;
	mul.lo.s32 	%r663, %r638, 6;
	mul.wide.s32 	%rd242, %r663, 4;
	add.s64 	%rd243, %rd4, %rd242;
	ld.global.f32 	%f79, [%rd243+16];
	mul.lo.s32 	%r664, %r633, 6;
	mul.wide.s32 	%rd244, %r664, 4;
	add.s64 	%rd245, %rd4, %rd244;
	ld.global.f32 	%f80, [%rd245+16];
	setp.leu.f32 	%p139, %f79, %f80;
	selp.b32 	%r665, %r638, %r633, %p139;
	selp.b32 	%r666, %r633, %r638, %p139;
	mul.lo.s32 	%r667, %r642, 6;
	mul.wide.s32 	%rd246, %r667, 4;
	add.s64 	%rd247, %rd4, %rd246;
	ld.global.f32 	%f81, [%rd247+16];
	mul.lo.s32 	%r668, %r637, 6;
	mul.wide.s32 	%rd248, %r668, 4;
	add.s64 	%rd249, %rd4, %rd248;
	ld.global.f32 	%f82, [%rd249+16];
	setp.leu.f32 	%p140, %f81, %f82;
	selp.b32 	%r669, %r642, %r637, %p140;
	selp.b32 	%r670, %r637, %r642, %p140;
	mul.lo.s32 	%r671, %r646, 6;
	mul.wide.s32 	%rd250, %r671, 4;
	add.s64 	%rd251, %rd4, %rd250;
	ld.global.f32 	%f83, [%rd251+16];
	mul.lo.s32 	%r672, %r641, 6;
	mul.wide.s32 	%rd252, %r672, 4;
	add.s64 	%rd253, %rd4, %rd252;
	ld.global.f32 	%f84, [%rd253+16];
	setp.leu.f32 	%p141, %f83, %f84;
	selp.b32 	%r673, %r646, %r641, %p141;
	selp.b32 	%r674, %r641, %r646, %p141;
	mul.lo.s32 	%r675, %r650, 6;
	mul.wide.s32 	%rd254, %r675, 4;
	add.s64 	%rd255, %rd4, %rd254;
	ld.global.f32 	%f85, [%rd255+16];
	mul.lo.s32 	%r676, %r645, 6;
	mul.wide.s32 	%rd256, %r676, 4;
	add.s64 	%rd257, %rd4, %rd256;
	ld.global.f32 	%f86, [%rd257+16];
	setp.leu.f32 	%p142, %f85, %f86;
	selp.b32 	%r677, %r650, %r645, %p142;
	selp.b32 	%r678, %r645, %r650, %p142;
	mul.lo.s32 	%r679, %r654, 6;
	mul.wide.s32 	%rd258, %r679, 4;
	add.s64 	%rd259, %rd4, %rd258;
	ld.global.f32 	%f87, [%rd259+16];
	mul.lo.s32 	%r680, %r649, 6;
	mul.wide.s32 	%rd260, %r680, 4;
	add.s64 	%rd261, %rd4, %rd260;
	ld.global.f32 	%f88, [%rd261+16];
	setp.leu.f32 	%p143, %f87, %f88;
	selp.b32 	%r681, %r654, %r649, %p143;
	selp.b32 	%r682, %r649, %r654, %p143;
	mul.lo.s32 	%r683, %r658, 6;
	mul.wide.s32 	%rd262, %r683, 4;
	add.s64 	%rd263, %rd4, %rd262;
	ld.global.f32 	%f89, [%rd263+16];
	mul.lo.s32 	%r684, %r653, 6;
	mul.wide.s32 	%rd264, %r684, 4;
	add.s64 	%rd265, %rd4, %rd264;
	ld.global.f32 	%f90, [%rd265+16];
	setp.leu.f32 	%p144, %f89, %f90;
	selp.b32 	%r685, %r658, %r653, %p144;
	selp.b32 	%r686, %r653, %r658, %p144;
	mul.lo.s32 	%r687, %r662, 6;
	mul.wide.s32 	%rd266, %r687, 4;
	add.s64 	%rd267, %rd4, %rd266;
	ld.global.f32 	%f91, [%rd267+16];
	mul.lo.s32 	%r688, %r657, 6;
	mul.wide.s32 	%rd268, %r688, 4;
	add.s64 	%rd269, %rd4, %rd268;
	ld.global.f32 	%f92, [%rd269+16];
	setp.leu.f32 	%p145, %f91, %f92;
	selp.b32 	%r689, %r662, %r657, %p145;
	selp.b32 	%r690, %r657, %r662, %p145;
	mul.lo.s32 	%r691, %r629, 6;
	mul.wide.s32 	%rd270, %r691, 4;
	add.s64 	%rd271, %rd4, %rd270;
	ld.global.f32 	%f93, [%rd271+16];
	mul.lo.s32 	%r692, %r661, 6;
	mul.wide.s32 	%rd272, %r692, 4;
	add.s64 	%rd273, %rd4, %rd272;
	ld.global.f32 	%f94, [%rd273+16];
	setp.leu.f32 	%p146, %f93, %f94;
	selp.b32 	%r693, %r629, %r661, %p146;
	selp.b32 	%r694, %r661, %r629, %p146;
	mul.lo.s32 	%r695, %r666, 6;
	mul.wide.s32 	%rd274, %r695, 4;
	add.s64 	%rd275, %rd4, %rd274;
	ld.global.f32 	%f95, [%rd275+16];
	mul.lo.s32 	%r696, %r634, 6;
	mul.wide.s32 	%rd276, %r696, 4;
	add.s64 	%rd277, %rd4, %rd276;
	ld.global.f32 	%f96, [%rd277+16];
	setp.leu.f32 	%p147, %f95, %f96;
	selp.b32 	%r697, %r666, %r634, %p147;
	selp.b32 	%r698, %r634, %r666, %p147;
	mul.lo.s32 	%r699, %r670, 6;
	mul.wide.s32 	%rd278, %r699, 4;
	add.s64 	%rd279, %rd4, %rd278;
	ld.global.f32 	%f97, [%rd279+16];
	mul.lo.s32 	%r700, %r665, 6;
	mul.wide.s32 	%rd280, %r700, 4;
	add.s64 	%rd281, %rd4, %rd280;
	ld.global.f32 	%f98, [%rd281+16];
	setp.leu.f32 	%p148, %f97, %f98;
	selp.b32 	%r701, %r670, %r665, %p148;
	selp.b32 	%r702, %r665, %r670, %p148;
	mul.lo.s32 	%r703, %r674, 6;
	mul.wide.s32 	%rd282, %r703, 4;
	add.s64 	%rd283, %rd4, %rd282;
	ld.global.f32 	%f99, [%rd283+16];
	mul.lo.s32 	%r704, %r669, 6;
	mul.wide.s32 	%rd284, %r704, 4;
	add.s64 	%rd285, %rd4, %rd284;
	ld.global.f32 	%f100, [%rd285+16];
	setp.leu.f32 	%p149, %f99, %f100;
	selp.b32 	%r705, %r674, %r669, %p149;
	selp.b32 	%r706, %r669, %r674, %p149;
	mul.lo.s32 	%r707, %r678, 6;
	mul.wide.s32 	%rd286, %r707, 4;
	add.s64 	%rd287, %rd4, %rd286;
	ld.global.f32 	%f101, [%rd287+16];
	mul.lo.s32 	%r708, %r673, 6;
	mul.wide.s32 	%rd288, %r708, 4;
	add.s64 	%rd289, %rd4, %rd288;
	ld.global.f32 	%f102, [%rd289+16];
	setp.leu.f32 	%p150, %f101, %f102;
	selp.b32 	%r709, %r678, %r673, %p150;
	selp.b32 	%r710, %r673, %r678, %p150;
	mul.lo.s32 	%r711, %r682, 6;
	mul.wide.s32 	%rd290, %r711, 4;
	add.s64 	%rd291, %rd4, %rd290;
	ld.global.f32 	%f103, [%rd291+16];
	mul.lo.s32 	%r712, %r677, 6;
	mul.wide.s32 	%rd292, %r712, 4;
	add.s64 	%rd293, %rd4, %rd292;
	ld.global.f32 	%f104, [%rd293+16];
	setp.leu.f32 	%p151, %f103, %f104;
	selp.b32 	%r713, %r682, %r677, %p151;
	selp.b32 	%r714, %r677, %r682, %p151;
	mul.lo.s32 	%r715, %r686, 6;
	mul.wide.s32 	%rd294, %r715, 4;
	add.s64 	%rd295, %rd4, %rd294;
	ld.global.f32 	%f105, [%rd295+16];
	mul.lo.s32 	%r716, %r681, 6;
	mul.wide.s32 	%rd296, %r716, 4;
	add.s64 	%rd297, %rd4, %rd296;
	ld.global.f32 	%f106, [%rd297+16];
	setp.leu.f32 	%p152, %f105, %f106;
	selp.b32 	%r717, %r686, %r681, %p152;
	selp.b32 	%r718, %r681, %r686, %p152;
	mul.lo.s32 	%r719, %r690, 6;
	mul.wide.s32 	%rd298, %r719, 4;
	add.s64 	%rd299, %rd4, %rd298;
	ld.global.f32 	%f107, [%rd299+16];
	mul.lo.s32 	%r720, %r685, 6;
	mul.wide.s32 	%rd300, %r720, 4;
	add.s64 	%rd301, %rd4, %rd300;
	ld.global.f32 	%f108, [%rd301+16];
	setp.leu.f32 	%p153, %f107, %f108;
	selp.b32 	%r721, %r690, %r685, %p153;
	selp.b32 	%r722, %r685, %r690, %p153;
	mul.lo.s32 	%r723, %r694, 6;
	mul.wide.s32 	%rd302, %r723, 4;
	add.s64 	%rd303, %rd4, %rd302;
	ld.global.f32 	%f109, [%rd303+16];
	mul.lo.s32 	%r724, %r689, 6;
	mul.wide.s32 	%rd304, %r724, 4;
	add.s64 	%rd305, %rd4, %rd304;
	ld.global.f32 	%f110, [%rd305+16];
	setp.leu.f32 	%p154, %f109, %f110;
	selp.b32 	%r725, %r694, %r689, %p154;
	selp.b32 	%r726, %r689, %r694, %p154;
	mul.lo.s32 	%r727, %r702, 6;
	mul.wide.s32 	%rd306, %r727, 4;
	add.s64 	%rd307, %rd4, %rd306;
	ld.global.f32 	%f111, [%rd307+16];
	mul.lo.s32 	%r728, %r697, 6;
	mul.wide.s32 	%rd308, %r728, 4;
	add.s64 	%rd309, %rd4, %rd308;
	ld.global.f32 	%f112, [%rd309+16];
	setp.leu.f32 	%p155, %f111, %f112;
	selp.b32 	%r729, %r702, %r697, %p155;
	selp.b32 	%r730, %r697, %r702, %p155;
	mul.lo.s32 	%r731, %r706, 6;
	mul.wide.s32 	%rd310, %r731, 4;
	add.s64 	%rd311, %rd4, %rd310;
	ld.global.f32 	%f113, [%rd311+16];
	mul.lo.s32 	%r732, %r701, 6;
	mul.wide.s32 	%rd312, %r732, 4;
	add.s64 	%rd313, %rd4, %rd312;
	ld.global.f32 	%f114, [%rd313+16];
	setp.leu.f32 	%p156, %f113, %f114;
	selp.b32 	%r733, %r706, %r701, %p156;
	selp.b32 	%r734, %r701, %r706, %p156;
	mul.lo.s32 	%r735, %r710, 6;
	mul.wide.s32 	%rd314, %r735, 4;
	add.s64 	%rd315, %rd4, %rd314;
	ld.global.f32 	%f115, [%rd315+16];
	mul.lo.s32 	%r736, %r705, 6;
	mul.wide.s32 	%rd316, %r736, 4;
	add.s64 	%rd317, %rd4, %rd316;
	ld.global.f32 	%f116, [%rd317+16];
	setp.leu.f32 	%p157, %f115, %f116;
	selp.b32 	%r737, %r710, %r705, %p157;
	selp.b32 	%r738, %r705, %r710, %p157;
	mul.lo.s32 	%r739, %r714, 6;
	mul.wide.s32 	%rd318, %r739, 4;
	add.s64 	%rd319, %rd4, %rd318;
	ld.global.f32 	%f117, [%rd319+16];
	mul.lo.s32 	%r740, %r709, 6;
	mul.wide.s32 	%rd320, %r740, 4;
	add.s64 	%rd321, %rd4, %rd320;
	ld.global.f32 	%f118, [%rd321+16];
	setp.leu.f32 	%p158, %f117, %f118;
	selp.b32 	%r741, %r714, %r709, %p158;
	selp.b32 	%r742, %r709, %r714, %p158;
	mul.lo.s32 	%r743, %r718, 6;
	mul.wide.s32 	%rd322, %r743, 4;
	add.s64 	%rd323, %rd4, %rd322;
	ld.global.f32 	%f119, [%rd323+16];
	mul.lo.s32 	%r744, %r713, 6;
	mul.wide.s32 	%rd324, %r744, 4;
	add.s64 	%rd325, %rd4, %rd324;
	ld.global.f32 	%f120, [%rd325+16];
	setp.leu.f32 	%p159, %f119, %f120;
	selp.b32 	%r745, %r718, %r713, %p159;
	selp.b32 	%r746, %r713, %r718, %p159;
	mul.lo.s32 	%r747, %r722, 6;
	mul.wide.s32 	%rd326, %r747, 4;
	add.s64 	%rd327, %rd4, %rd326;
	ld.global.f32 	%f121, [%rd327+16];
	mul.lo.s32 	%r748, %r717, 6;
	mul.wide.s32 	%rd328, %r748, 4;
	add.s64 	%rd329, %rd4, %rd328;
	ld.global.f32 	%f122, [%rd329+16];
	setp.leu.f32 	%p160, %f121, %f122;
	selp.b32 	%r749, %r722, %r717, %p160;
	selp.b32 	%r750, %r717, %r722, %p160;
	mul.lo.s32 	%r751, %r726, 6;
	mul.wide.s32 	%rd330, %r751, 4;
	add.s64 	%rd331, %rd4, %rd330;
	ld.global.f32 	%f123, [%rd331+16];
	mul.lo.s32 	%r752, %r721, 6;
	mul.wide.s32 	%rd332, %r752, 4;
	add.s64 	%rd333, %rd4, %rd332;
	ld.global.f32 	%f124, [%rd333+16];
	setp.leu.f32 	%p161, %f123, %f124;
	selp.b32 	%r753, %r726, %r721, %p161;
	selp.b32 	%r754, %r721, %r726, %p161;
	mul.lo.s32 	%r755, %r693, 6;
	mul.wide.s32 	%rd334, %r755, 4;
	add.s64 	%rd335, %rd4, %rd334;
	ld.global.f32 	%f125, [%rd335+16];
	mul.lo.s32 	%r756, %r725, 6;
	mul.wide.s32 	%rd336, %r756, 4;
	add.s64 	%rd337, %rd4, %rd336;
	ld.global.f32 	%f126, [%rd337+16];
	setp.leu.f32 	%p162, %f125, %f126;
	selp.b32 	%r757, %r693, %r725, %p162;
	selp.b32 	%r758, %r725, %r693, %p162;
	mul.lo.s32 	%r759, %r730, 6;
	mul.wide.s32 	%rd338, %r759, 4;
	add.s64 	%rd339, %rd4, %rd338;
	ld.global.f32 	%f127, [%rd339+16];
	mul.lo.s32 	%r760, %r698, 6;
	mul.wide.s32 	%rd340, %r760, 4;
	add.s64 	%rd341, %rd4, %rd340;
	ld.global.f32 	%f128, [%rd341+16];
	setp.leu.f32 	%p163, %f127, %f128;
	selp.b32 	%r761, %r730, %r698, %p163;
	selp.b32 	%r762, %r698, %r730, %p163;
	mul.lo.s32 	%r763, %r734, 6;
	mul.wide.s32 	%rd342, %r763, 4;
	add.s64 	%rd343, %rd4, %rd342;
	ld.global.f32 	%f129, [%rd343+16];
	mul.lo.s32 	%r764, %r729, 6;
	mul.wide.s32 	%rd344, %r764, 4;
	add.s64 	%rd345, %rd4, %rd344;
	ld.global.f32 	%f130, [%rd345+16];
	setp.leu.f32 	%p164, %f129, %f130;
	selp.b32 	%r765, %r734, %r729, %p164;
	selp.b32 	%r766, %r729, %r734, %p164;
	mul.lo.s32 	%r767, %r738, 6;
	mul.wide.s32 	%rd346, %r767, 4;
	add.s64 	%rd347, %rd4, %rd346;
	ld.global.f32 	%f131, [%rd347+16];
	mul.lo.s32 	%r768, %r733, 6;
	mul.wide.s32 	%rd348, %r768, 4;
	add.s64 	%rd349, %rd4, %rd348;
	ld.global.f32 	%f132, [%rd349+16];
	setp.leu.f32 	%p165, %f131, %f132;
	selp.b32 	%r769, %r738, %r733, %p165;
	selp.b32 	%r770, %r733, %r738, %p165;
	mul.lo.s32 	%r771, %r742, 6;
	mul.wide.s32 	%rd350, %r771, 4;
	add.s64 	%rd351, %rd4, %rd350;
	ld.global.f32 	%f133, [%rd351+16];
	mul.lo.s32 	%r772, %r737, 6;
	mul.wide.s32 	%rd352, %r772, 4;
	add.s64 	%rd353, %rd4, %rd352;
	ld.global.f32 	%f134, [%rd353+16];
	setp.leu.f32 	%p166, %f133, %f134;
	selp.b32 	%r773, %r742, %r737, %p166;
	selp.b32 	%r774, %r737, %r742, %p166;
	mul.lo.s32 	%r775, %r746, 6;
	mul.wide.s32 	%rd354, %r775, 4;
	add.s64 	%rd355, %rd4, %rd354;
	ld.global.f32 	%f135, [%rd355+16];
	mul.lo.s32 	%r776, %r741, 6;
	mul.wide.s32 	%rd356, %r776, 4;
	add.s64 	%rd357, %rd4, %rd356;
	ld.global.f32 	%f136, [%rd357+16];
	setp.leu.f32 	%p167, %f135, %f136;
	selp.b32 	%r777, %r746, %r741, %p167;
	selp.b32 	%r778, %r741, %r746, %p167;
	mul.lo.s32 	%r779, %r750, 6;
	mul.wide.s32 	%rd358, %r779, 4;
	add.s64 	%rd359, %rd4, %rd358;
	ld.global.f32 	%f137, [%rd359+16];
	mul.lo.s32 	%r780, %r745, 6;
	mul.wide.s32 	%rd360, %r780, 4;
	add.s64 	%rd361, %rd4, %rd360;
	ld.global.f32 	%f138, [%rd361+16];
	setp.leu.f32 	%p168, %f137, %f138;
	selp.b32 	%r781, %r750, %r745, %p168;
	selp.b32 	%r782, %r745, %r750, %p168;
	mul.lo.s32 	%r783, %r754, 6;
	mul.wide.s32 	%rd362, %r783, 4;
	add.s64 	%rd363, %rd4, %rd362;
	ld.global.f32 	%f139, [%rd363+16];
	mul.lo.s32 	%r784, %r749, 6;
	mul.wide.s32 	%rd364, %r784, 4;
	add.s64 	%rd365, %rd4, %rd364;
	ld.global.f32 	%f140, [%rd365+16];
	setp.leu.f32 	%p169, %f139, %f140;
	selp.b32 	%r785, %r754, %r749, %p169;
	selp.b32 	%r786, %r749, %r754, %p169;
	mul.lo.s32 	%r787, %r758, 6;
	mul.wide.s32 	%rd366, %r787, 4;
	add.s64 	%rd367, %rd4, %rd366;
	ld.global.f32 	%f141, [%rd367+16];
	mul.lo.s32 	%r788, %r753, 6;
	mul.wide.s32 	%rd368, %r788, 4;
	add.s64 	%rd369, %rd4, %rd368;
	ld.global.f32 	%f142, [%rd369+16];
	setp.leu.f32 	%p170, %f141, %f142;
	selp.b32 	%r789, %r758, %r753, %p170;
	selp.b32 	%r790, %r753, %r758, %p170;
	mul.lo.s32 	%r791, %r766, 6;
	mul.wide.s32 	%rd370, %r791, 4;
	add.s64 	%rd371, %rd4, %rd370;
	ld.global.f32 	%f143, [%rd371+16];
	mul.lo.s32 	%r792, %r761, 6;
	mul.wide.s32 	%rd372, %r792, 4;
	add.s64 	%rd373, %rd4, %rd372;
	ld.global.f32 	%f144, [%rd373+16];
	setp.leu.f32 	%p171, %f143, %f144;
	selp.b32 	%r793, %r766, %r761, %p171;
	selp.b32 	%r794, %r761, %r766, %p171;
	mul.lo.s32 	%r795, %r770, 6;
	mul.wide.s32 	%rd374, %r795, 4;
	add.s64 	%rd375, %rd4, %rd374;
	ld.global.f32 	%f145, [%rd375+16];
	mul.lo.s32 	%r796, %r765, 6;
	mul.wide.s32 	%rd376, %r796, 4;
	add.s64 	%rd377, %rd4, %rd376;
	ld.global.f32 	%f146, [%rd377+16];
	setp.leu.f32 	%p172, %f145, %f146;
	selp.b32 	%r797, %r770, %r765, %p172;
	selp.b32 	%r798, %r765, %r770, %p172;
	mul.lo.s32 	%r799, %r774, 6;
	mul.wide.s32 	%rd378, %r799, 4;
	add.s64 	%rd379, %rd4, %rd378;
	ld.global.f32 	%f147, [%rd379+16];
	mul.lo.s32 	%r800, %r769, 6;
	mul.wide.s32 	%rd380, %r800, 4;
	add.s64 	%rd381, %rd4, %rd380;
	ld.global.f32 	%f148, [%rd381+16];
	setp.leu.f32 	%p173, %f147, %f148;
	selp.b32 	%r801, %r774, %r769, %p173;
	selp.b32 	%r802, %r769, %r774, %p173;
	mul.lo.s32 	%r803, %r778, 6;
	mul.wide.s32 	%rd382, %r803, 4;
	add.s64 	%rd383, %rd4, %rd382;
	ld.global.f32 	%f149, [%rd383+16];
	mul.lo.s32 	%r804, %r773, 6;
	mul.wide.s32 	%rd384, %r804, 4;
	add.s64 	%rd385, %rd4, %rd384;
	ld.global.f32 	%f150, [%rd385+16];
	setp.leu.f32 	%p174, %f149, %f150;
	selp.b32 	%r805, %r778, %r773, %p174;
	selp.b32 	%r806, %r773, %r778, %p174;
	mul.lo.s32 	%r807, %r782, 6;
	mul.wide.s32 	%rd386, %r807, 4;
	add.s64 	%rd387, %rd4, %rd386;
	ld.global.f32 	%f151, [%rd387+16];
	mul.lo.s32 	%r808, %r777, 6;
	mul.wide.s32 	%rd388, %r808, 4;
	add.s64 	%rd389, %rd4, %rd388;
	ld.global.f32 	%f152, [%rd389+16];
	setp.leu.f32 	%p175, %f151, %f152;
	selp.b32 	%r809, %r782, %r777, %p175;
	selp.b32 	%r810, %r777, %r782, %p175;
	mul.lo.s32 	%r811, %r786, 6;
	mul.wide.s32 	%rd390, %r811, 4;
	add.s64 	%rd391, %rd4, %rd390;
	ld.global.f32 	%f153, [%rd391+16];
	mul.lo.s32 	%r812, %r781, 6;
	mul.wide.s32 	%rd392, %r812, 4;
	add.s64 	%rd393, %rd4, %rd392;
	ld.global.f32 	%f154, [%rd393+16];
	setp.leu.f32 	%p176, %f153, %f154;
	selp.b32 	%r813, %r786, %r781, %p176;
	selp.b32 	%r814, %r781, %r786, %p176;
	mul.lo.s32 	%r815, %r790, 6;
	mul.wide.s32 	%rd394, %r815, 4;
	add.s64 	%rd395, %rd4, %rd394;
	ld.global.f32 	%f155, [%rd395+16];
	mul.lo.s32 	%r816, %r785, 6;
	mul.wide.s32 	%rd396, %r816, 4;
	add.s64 	%rd397, %rd4, %rd396;
	ld.global.f32 	%f156, [%rd397+16];
	setp.leu.f32 	%p177, %f155, %f156;
	selp.b32 	%r817, %r790, %r785, %p177;
	selp.b32 	%r818, %r785, %r790, %p177;
	mul.lo.s32 	%r819, %r757, 6;
	mul.wide.s32 	%rd398, %r819, 4;
	add.s64 	%rd399, %rd4, %rd398;
	ld.global.f32 	%f157, [%rd399+16];
	mul.lo.s32 	%r820, %r789, 6;
	mul.wide.s32 	%rd400, %r820, 4;
	add.s64 	%rd401, %rd4, %rd400;
	ld.global.f32 	%f158, [%rd401+16];
	setp.leu.f32 	%p178, %f157, %f158;
	selp.b32 	%r821, %r757, %r789, %p178;
	selp.b32 	%r822, %r789, %r757, %p178;
	mul.lo.s32 	%r823, %r794, 6;
	mul.wide.s32 	%rd402, %r823, 4;
	add.s64 	%rd403, %rd4, %rd402;
	ld.global.f32 	%f159, [%rd403+16];
	mul.lo.s32 	%r824, %r762, 6;
	mul.wide.s32 	%rd404, %r824, 4;
	add.s64 	%rd405, %rd4, %rd404;
	ld.global.f32 	%f160, [%rd405+16];
	setp.leu.f32 	%p179, %f159, %f160;
	selp.b32 	%r825, %r794, %r762, %p179;
	selp.b32 	%r826, %r762, %r794, %p179;
	mul.lo.s32 	%r827, %r798, 6;
	mul.wide.s32 	%rd406, %r827, 4;
	add.s64 	%rd407, %rd4, %rd406;
	ld.global.f32 	%f161, [%rd407+16];
	mul.lo.s32 	%r828, %r793, 6;
	mul.wide.s32 	%rd408, %r828, 4;
	add.s64 	%rd409, %rd4, %rd408;
	ld.global.f32 	%f162, [%rd409+16];
	setp.leu.f32 	%p180, %f161, %f162;
	selp.b32 	%r829, %r798, %r793, %p180;
	selp.b32 	%r830, %r793, %r798, %p180;
	mul.lo.s32 	%r831, %r802, 6;
	mul.wide.s32 	%rd410, %r831, 4;
	add.s64 	%rd411, %rd4, %rd410;
	ld.global.f32 	%f163, [%rd411+16];
	mul.lo.s32 	%r832, %r797, 6;
	mul.wide.s32 	%rd412, %r832, 4;
	add.s64 	%rd413, %rd4, %rd412;
	ld.global.f32 	%f164, [%rd413+16];
	setp.leu.f32 	%p181, %f163, %f164;
	selp.b32 	%r833, %r802, %r797, %p181;
	selp.b32 	%r834, %r797, %r802, %p181;
	mul.lo.s32 	%r835, %r806, 6;
	mul.wide.s32 	%rd414, %r835, 4;
	add.s64 	%rd415, %rd4, %rd414;
	ld.global.f32 	%f165, [%rd415+16];
	mul.lo.s32 	%r836, %r801, 6;
	mul.wide.s32 	%rd416, %r836, 4;
	add.s64 	%rd417, %rd4, %rd416;
	ld.global.f32 	%f166, [%rd417+16];
	setp.leu.f32 	%p182, %f165, %f166;
	selp.b32 	%r837, %r806, %r801, %p182;
	selp.b32 	%r838, %r801, %r806, %p182;
	mul.lo.s32 	%r839, %r810, 6;
	mul.wide.s32 	%rd418, %r839, 4;
	add.s64 	%rd419, %rd4, %rd418;
	ld.global.f32 	%f167, [%rd419+16];
	mul.lo.s32 	%r840, %r805, 6;
	mul.wide.s32 	%rd420, %r840, 4;
	add.s64 	%rd421, %rd4, %rd420;
	ld.global.f32 	%f168, [%rd421+16];
	setp.leu.f32 	%p183, %f167, %f168;
	selp.b32 	%r841, %r810, %r805, %p183;
	selp.b32 	%r842, %r805, %r810, %p183;
	mul.lo.s32 	%r843, %r814, 6;
	mul.wide.s32 	%rd422, %r843, 4;
	add.s64 	%rd423, %rd4, %rd422;
	ld.global.f32 	%f169, [%rd423+16];
	mul.lo.s32 	%r844, %r809, 6;
	mul.wide.s32 	%rd424, %r844, 4;
	add.s64 	%rd425, %rd4, %rd424;
	ld.global.f32 	%f170, [%rd425+16];
	setp.leu.f32 	%p184, %f169, %f170;
	selp.b32 	%r845, %r814, %r809, %p184;
	selp.b32 	%r846, %r809, %r814, %p184;
	mul.lo.s32 	%r847, %r818, 6;
	mul.wide.s32 	%rd426, %r847, 4;
	add.s64 	%rd427, %rd4, %rd426;
	ld.global.f32 	%f171, [%rd427+16];
	mul.lo.s32 	%r848, %r813, 6;
	mul.wide.s32 	%rd428, %r848, 4;
	add.s64 	%rd429, %rd4, %rd428;
	ld.global.f32 	%f172, [%rd429+16];
	setp.leu.f32 	%p185, %f171, %f172;
	selp.b32 	%r849, %r818, %r813, %p185;
	selp.b32 	%r850, %r813, %r818, %p185;
	mul.lo.s32 	%r851, %r822, 6;
	mul.wide.s32 	%rd430, %r851, 4;
	add.s64 	%rd431, %rd4, %rd430;
	ld.global.f32 	%f173, [%rd431+16];
	mul.lo.s32 	%r852, %r817, 6;
	mul.wide.s32 	%rd432, %r852, 4;
	add.s64 	%rd433, %rd4, %rd432;
	ld.global.f32 	%f174, [%rd433+16];
	setp.leu.f32 	%p186, %f173, %f174;
	selp.b32 	%r853, %r822, %r817, %p186;
	selp.b32 	%r854, %r817, %r822, %p186;
	mul.lo.s32 	%r855, %r830, 6;
	mul.wide.s32 	%rd434, %r855, 4;
	add.s64 	%rd435, %rd4, %rd434;
	ld.global.f32 	%f175, [%rd435+16];
	mul.lo.s32 	%r856, %r825, 6;
	mul.wide.s32 	%rd436, %r856, 4;
	add.s64 	%rd437, %rd4, %rd436;
	ld.global.f32 	%f176, [%rd437+16];
	setp.leu.f32 	%p187, %f175, %f176;
	selp.b32 	%r857, %r830, %r825, %p187;
	selp.b32 	%r858, %r825, %r830, %p187;
	mul.lo.s32 	%r859, %r834, 6;
	mul.wide.s32 	%rd438, %r859, 4;
	add.s64 	%rd439, %rd4, %rd438;
	ld.global.f32 	%f177, [%rd439+16];
	mul.lo.s32 	%r860, %r829, 6;
	mul.wide.s32 	%rd440, %r860, 4;
	add.s64 	%rd441, %rd4, %rd440;
	ld.global.f32 	%f178, [%rd441+16];
	setp.leu.f32 	%p188, %f177, %f178;
	selp.b32 	%r861, %r834, %r829, %p188;
	selp.b32 	%r862, %r829, %r834, %p188;
	mul.lo.s32 	%r863, %r838, 6;
	mul.wide.s32 	%rd442, %r863, 4;
	add.s64 	%rd443, %rd4, %rd442;
	ld.global.f32 	%f179, [%rd443+16];
	mul.lo.s32 	%r864, %r833, 6;
	mul.wide.s32 	%rd444, %r864, 4;
	add.s64 	%rd445, %rd4, %rd444;
	ld.global.f32 	%f180, [%rd445+16];
	setp.leu.f32 	%p189, %f179, %f180;
	selp.b32 	%r865, %r838, %r833, %p189;
	selp.b32 	%r866, %r833, %r838, %p189;
	mul.lo.s32 	%r867, %r842, 6;
	mul.wide.s32 	%rd446, %r867, 4;
	add.s64 	%rd447, %rd4, %rd446;
	ld.global.f32 	%f181, [%rd447+16];
	mul.lo.s32 	%r868, %r837, 6;
	mul.wide.s32 	%rd448, %r868, 4;
	add.s64 	%rd449, %rd4, %rd448;
	ld.global.f32 	%f182, [%rd449+16];
	setp.leu.f32 	%p190, %f181, %f182;
	selp.b32 	%r869, %r842, %r837, %p190;
	selp.b32 	%r870, %r837, %r842, %p190;
	mul.lo.s32 	%r871, %r846, 6;
	mul.wide.s32 	%rd450, %r871, 4;
	add.s64 	%rd451, %rd4, %rd450;
	ld.global.f32 	%f183, [%rd451+16];
	mul.lo.s32 	%r872, %r841, 6;
	mul.wide.s32 	%rd452, %r872, 4;
	add.s64 	%rd453, %rd4, %rd452;
	ld.global.f32 	%f184, [%rd453+16];
	setp.leu.f32 	%p191, %f183, %f184;
	selp.b32 	%r873, %r846, %r841, %p191;
	selp.b32 	%r874, %r841, %r846, %p191;
	mul.lo.s32 	%r875, %r850, 6;
	mul.wide.s32 	%rd454, %r875, 4;
	add.s64 	%rd455, %rd4, %rd454;
	ld.global.f32 	%f185, [%rd455+16];
	mul.lo.s32 	%r876, %r845, 6;
	mul.wide.s32 	%rd456, %r876, 4;
	add.s64 	%rd457, %rd4, %rd456;
	ld.global.f32 	%f186, [%rd457+16];
	setp.leu.f32 	%p192, %f185, %f186;
	selp.b32 	%r877, %r850, %r845, %p192;
	selp.b32 	%r878, %r845, %r850, %p192;
	mul.lo.s32 	%r879, %r854, 6;
	mul.wide.s32 	%rd458, %r879, 4;
	add.s64 	%rd459, %rd4, %rd458;
	ld.global.f32 	%f187, [%rd459+16];
	mul.lo.s32 	%r880, %r849, 6;
	mul.wide.s32 	%rd460, %r880, 4;
	add.s64 	%rd461, %rd4, %rd460;
	ld.global.f32 	%f188, [%rd461+16];
	setp.leu.f32 	%p193, %f187, %f188;
	selp.b32 	%r881, %r854, %r849, %p193;
	selp.b32 	%r882, %r849, %r854, %p193;
	mul.lo.s32 	%r883, %r821, 6;
	mul.wide.s32 	%rd462, %r883, 4;
	add.s64 	%rd463, %rd4, %rd462;
	ld.global.f32 	%f189, [%rd463+16];
	mul.lo.s32 	%r884, %r853, 6;
	mul.wide.s32 	%rd464, %r884, 4;
	add.s64 	%rd465, %rd4, %rd464;
	ld.global.f32 	%f190, [%rd465+16];
	setp.leu.f32 	%p194, %f189, %f190;
	selp.b32 	%r885, %r821, %r853, %p194;
	selp.b32 	%r886, %r853, %r821, %p194;
	mul.lo.s32 	%r887, %r858, 6;
	mul.wide.s32 	%rd466, %r887, 4;
	add.s64 	%rd467, %rd4, %rd466;
	ld.global.f32 	%f191, [%rd467+16];
	mul.lo.s32 	%r888, %r826, 6;
	mul.wide.s32 	%rd468, %r888, 4;
	add.s64 	%rd469, %rd4, %rd468;
	ld.global.f32 	%f192, [%rd469+16];
	setp.leu.f32 	%p195, %f191, %f192;
	selp.b32 	%r889, %r858, %r826, %p195;
	selp.b32 	%r890, %r826, %r858, %p195;
	mul.lo.s32 	%r891, %r862, 6;
	mul.wide.s32 	%rd470, %r891, 4;
	add.s64 	%rd471, %rd4, %rd470;
	ld.global.f32 	%f193, [%rd471+16];
	mul.lo.s32 	%r892, %r857, 6;
	mul.wide.s32 	%rd472, %r892, 4;
	add.s64 	%rd473, %rd4, %rd472;
	ld.global.f32 	%f194, [%rd473+16];
	setp.leu.f32 	%p196, %f193, %f194;
	selp.b32 	%r893, %r862, %r857, %p196;
	selp.b32 	%r894, %r857, %r862, %p196;
	mul.lo.s32 	%r895, %r866, 6;
	mul.wide.s32 	%rd474, %r895, 4;
	add.s64 	%rd475, %rd4, %rd474;
	ld.global.f32 	%f195, [%rd475+16];
	mul.lo.s32 	%r896, %r861, 6;
	mul.wide.s32 	%rd476, %r896, 4;
	add.s64 	%rd477, %rd4, %rd476;
	ld.global.f32 	%f196, [%rd477+16];
	setp.leu.f32 	%p197, %f195, %f196;
	selp.b32 	%r897, %r866, %r861, %p197;
	selp.b32 	%r898, %r861, %r866, %p197;
	mul.lo.s32 	%r899, %r870, 6;
	mul.wide.s32 	%rd478, %r899, 4;
	add.s64 	%rd479, %rd4, %rd478;
	ld.global.f32 	%f197, [%rd479+16];
	mul.lo.s32 	%r900, %r865, 6;
	mul.wide.s32 	%rd480, %r900, 4;
	add.s64 	%rd481, %rd4, %rd480;
	ld.global.f32 	%f198, [%rd481+16];
	setp.leu.f32 	%p198, %f197, %f198;
	selp.b32 	%r901, %r870, %r865, %p198;
	selp.b32 	%r902, %r865, %r870, %p198;
	mul.lo.s32 	%r903, %r874, 6;
	mul.wide.s32 	%rd482, %r903, 4;
	add.s64 	%rd483, %rd4, %rd482;
	ld.global.f32 	%f199, [%rd483+16];
	mul.lo.s32 	%r904, %r869, 6;
	mul.wide.s32 	%rd484, %r904, 4;
	add.s64 	%rd485, %rd4, %rd484;
	ld.global.f32 	%f200, [%rd485+16];
	setp.leu.f32 	%p199, %f199, %f200;
	selp.b32 	%r905, %r874, %r869, %p199;
	selp.b32 	%r906, %r869, %r874, %p199;
	mul.lo.s32 	%r907, %r878, 6;
	mul.wide.s32 	%rd486, %r907, 4;
	add.s64 	%rd487, %rd4, %rd486;
	ld.global.f32 	%f201, [%rd487+16];
	mul.lo.s32 	%r908, %r873, 6;
	mul.wide.s32 	%rd488, %r908, 4;
	add.s64 	%rd489, %rd4, %rd488;
	ld.global.f32 	%f202, [%rd489+16];
	setp.leu.f32 	%p200, %f201, %f202;
	selp.b32 	%r909, %r878, %r873, %p200;
	selp.b32 	%r910, %r873, %r878, %p200;
	mul.lo.s32 	%r911, %r882, 6;
	mul.wide.s32 	%rd490, %r911, 4;
	add.s64 	%rd491, %rd4, %rd490;
	ld.global.f32 	%f203, [%rd491+16];
	mul.lo.s32 	%r912, %r877, 6;
	mul.wide.s32 	%rd492, %r912, 4;
	add.s64 	%rd493, %rd4, %rd492;
	ld.global.f32 	%f204, [%rd493+16];
	setp.leu.f32 	%p201, %f203, %f204;
	selp.b32 	%r913, %r882, %r877, %p201;
	selp.b32 	%r914, %r877, %r882, %p201;
	mul.lo.s32 	%r915, %r886, 6;
	mul.wide.s32 	%rd494, %r915, 4;
	add.s64 	%rd495, %rd4, %rd494;
	ld.global.f32 	%f205, [%rd495+16];
	mul.lo.s32 	%r916, %r881, 6;
	mul.wide.s32 	%rd496, %r916, 4;
	add.s64 	%rd497, %rd4, %rd496;
	ld.global.f32 	%f206, [%rd497+16];
	setp.leu.f32 	%p202, %f205, %f206;
	selp.b32 	%r917, %r886, %r881, %p202;
	selp.b32 	%r918, %r881, %r886, %p202;
	mul.lo.s32 	%r919, %r894, 6;
	mul.wide.s32 	%rd498, %r919, 4;
	add.s64 	%rd499, %rd4, %rd498;
	ld.global.f32 	%f207, [%rd499+16];
	mul.lo.s32 	%r920, %r889, 6;
	mul.wide.s32 	%rd500, %r920, 4;
	add.s64 	%rd501, %rd4, %rd500;
	ld.global.f32 	%f208, [%rd501+16];
	setp.leu.f32 	%p203, %f207, %f208;
	selp.b32 	%r921, %r894, %r889, %p203;
	selp.b32 	%r922, %r889, %r894, %p203;
	mul.lo.s32 	%r923, %r898, 6;
	mul.wide.s32 	%rd502, %r923, 4;
	add.s64 	%rd503, %rd4, %rd502;
	ld.global.f32 	%f209, [%rd503+16];
	mul.lo.s32 	%r924, %r893, 6;
	mul.wide.s32 	%rd504, %r924, 4;
	add.s64 	%rd505, %rd4, %rd504;
	ld.global.f32 	%f210, [%rd505+16];
	setp.leu.f32 	%p204, %f209, %f210;
	selp.b32 	%r925, %r898, %r893, %p204;
	selp.b32 	%r926, %r893, %r898, %p204;
	mul.lo.s32 	%r927, %r902, 6;
	mul.wide.s32 	%rd506, %r927, 4;
	add.s64 	%rd507, %rd4, %rd506;
	ld.global.f32 	%f211, [%rd507+16];
	mul.lo.s32 	%r928, %r897, 6;
	mul.wide.s32 	%rd508, %r928, 4;
	add.s64 	%rd509, %rd4, %rd508;
	ld.global.f32 	%f212, [%rd509+16];
	setp.leu.f32 	%p205, %f211, %f212;
	selp.b32 	%r929, %r902, %r897, %p205;
	selp.b32 	%r930, %r897, %r902, %p205;
	mul.lo.s32 	%r931, %r906, 6;
	mul.wide.s32 	%rd510, %r931, 4;
	add.s64 	%rd511, %rd4, %rd510;
	ld.global.f32 	%f213, [%rd511+16];
	mul.lo.s32 	%r932, %r901, 6;
	mul.wide.s32 	%rd512, %r932, 4;
	add.s64 	%rd513, %rd4, %rd512;
	ld.global.f32 	%f214, [%rd513+16];
	setp.leu.f32 	%p206, %f213, %f214;
	selp.b32 	%r933, %r906, %r901, %p206;
	selp.b32 	%r934, %r901, %r906, %p206;
	mul.lo.s32 	%r935, %r910, 6;
	mul.wide.s32 	%rd514, %r935, 4;
	add.s64 	%rd515, %rd4, %rd514;
	ld.global.f32 	%f215, [%rd515+16];
	mul.lo.s32 	%r936, %r905, 6;
	mul.wide.s32 	%rd516, %r936, 4;
	add.s64 	%rd517, %rd4, %rd516;
	ld.global.f32 	%f216, [%rd517+16];
	setp.leu.f32 	%p207, %f215, %f216;
	selp.b32 	%r937, %r910, %r905, %p207;
	selp.b32 	%r938, %r905, %r910, %p207;
	mul.lo.s32 	%r939, %r914, 6;
	mul.wide.s32 	%rd518, %r939, 4;
	add.s64 	%rd519, %rd4, %rd518;
	ld.global.f32 	%f217, [%rd519+16];
	mul.lo.s32 	%r940, %r909, 6;
	mul.wide.s32 	%rd520, %r940, 4;
	add.s64 	%rd521, %rd4, %rd520;
	ld.global.f32 	%f218, [%rd521+16];
	setp.leu.f32 	%p208, %f217, %f218;
	selp.b32 	%r941, %r914, %r909, %p208;
	selp.b32 	%r942, %r909, %r914, %p208;
	mul.lo.s32 	%r943, %r918, 6;
	mul.wide.s32 	%rd522, %r943, 4;
	add.s64 	%rd523, %rd4, %rd522;
	ld.global.f32 	%f219, [%rd523+16];
	mul.lo.s32 	%r944, %r913, 6;
	mul.wide.s32 	%rd524, %r944, 4;
	add.s64 	%rd525, %rd4, %rd524;
	ld.global.f32 	%f220, [%rd525+16];
	setp.leu.f32 	%p209, %f219, %f220;
	selp.b32 	%r945, %r918, %r913, %p209;
	selp.b32 	%r946, %r913, %r918, %p209;
	mul.lo.s32 	%r947, %r885, 6;
	mul.wide.s32 	%rd526, %r947, 4;
	add.s64 	%rd527, %rd4, %rd526;
	ld.global.f32 	%f221, [%rd527+16];
	mul.lo.s32 	%r948, %r917, 6;
	mul.wide.s32 	%rd528, %r948, 4;
	add.s64 	%rd529, %rd4, %rd528;
	ld.global.f32 	%f222, [%rd529+16];
	setp.leu.f32 	%p210, %f221, %f222;
	selp.b32 	%r949, %r885, %r917, %p210;
	selp.b32 	%r950, %r917, %r885, %p210;
	mul.lo.s32 	%r951, %r922, 6;
	mul.wide.s32 	%rd530, %r951, 4;
	add.s64 	%rd531, %rd4, %rd530;
	ld.global.f32 	%f223, [%rd531+16];
	mul.lo.s32 	%r952, %r890, 6;
	mul.wide.s32 	%rd532, %r952, 4;
	add.s64 	%rd533, %rd4, %rd532;
	ld.global.f32 	%f224, [%rd533+16];
	setp.leu.f32 	%p211, %f223, %f224;
	selp.b32 	%r953, %r922, %r890, %p211;
	selp.b32 	%r954, %r890, %r922, %p211;
	mul.lo.s32 	%r955, %r926, 6;
	mul.wide.s32 	%rd534, %r955, 4;
	add.s64 	%rd535, %rd4, %rd534;
	ld.global.f32 	%f225, [%rd535+16];
	mul.lo.s32 	%r956, %r921, 6;
	mul.wide.s32 	%rd536, %r956, 4;
	add.s64 	%rd537, %rd4, %rd536;
	ld.global.f32 	%f226, [%rd537+16];
	setp.leu.f32 	%p212, %f225, %f226;
	selp.b32 	%r957, %r926, %r921, %p212;
	selp.b32 	%r958, %r921, %r926, %p212;
	mul.lo.s32 	%r959, %r930, 6;
	mul.wide.s32 	%rd538, %r959, 4;
	add.s64 	%rd539, %rd4, %rd538;
	ld.global.f32 	%f227, [%rd539+16];
	mul.lo.s32 	%r960, %r925, 6;
	mul.wide.s32 	%rd540, %r960, 4;
	add.s64 	%rd541, %rd4, %rd540;
	ld.global.f32 	%f228, [%rd541+16];
	setp.leu.f32 	%p213, %f227, %f228;
	selp.b32 	%r961, %r930, %r925, %p213;
	selp.b32 	%r962, %r925, %r930, %p213;
	mul.lo.s32 	%r963, %r934, 6;
	mul.wide.s32 	%rd542, %r963, 4;
	add.s64 	%rd543, %rd4, %rd542;
	ld.global.f32 	%f229, [%rd543+16];
	mul.lo.s32 	%r964, %r929, 6;
	mul.wide.s32 	%rd544, %r964, 4;
	add.s64 	%rd545, %rd4, %rd544;
	ld.global.f32 	%f230, [%rd545+16];
	setp.leu.f32 	%p214, %f229, %f230;
	selp.b32 	%r965, %r934, %r929, %p214;
	selp.b32 	%r966, %r929, %r934, %p214;
	mul.lo.s32 	%r967, %r938, 6;
	mul.wide.s32 	%rd546, %r967, 4;
	add.s64 	%rd547, %rd4, %rd546;
	ld.global.f32 	%f231, [%rd547+16];
	mul.lo.s32 	%r968, %r933, 6;
	mul.wide.s32 	%rd548, %r968, 4;
	add.s64 	%rd549, %rd4, %rd548;
	ld.global.f32 	%f232, [%rd549+16];
	setp.leu.f32 	%p215, %f231, %f232;
	selp.b32 	%r969, %r938, %r933, %p215;
	selp.b32 	%r970, %r933, %r938, %p215;
	mul.lo.s32 	%r971, %r942, 6;
	mul.wide.s32 	%rd550, %r971, 4;
	add.s64 	%rd551, %rd4, %rd550;
	ld.global.f32 	%f233, [%rd551+16];
	mul.lo.s32 	%r972, %r937, 6;
	mul.wide.s32 	%rd552, %r972, 4;
	add.s64 	%rd553, %rd4, %rd552;
	ld.global.f32 	%f234, [%rd553+16];
	setp.leu.f32 	%p216, %f233, %f234;
	selp.b32 	%r973, %r942, %r937, %p216;
	selp.b32 	%r974, %r937, %r942, %p216;
	mul.lo.s32 	%r975, %r946, 6;
	mul.wide.s32 	%rd554, %r975, 4;
	add.s64 	%rd555, %rd4, %rd554;
	ld.global.f32 	%f235, [%rd555+16];
	mul.lo.s32 	%r976, %r941, 6;
	mul.wide.s32 	%rd556, %r976, 4;
	add.s64 	%rd557, %rd4, %rd556;
	ld.global.f32 	%f236, [%rd557+16];
	setp.leu.f32 	%p217, %f235, %f236;
	selp.b32 	%r977, %r946, %r941, %p217;
	selp.b32 	%r978, %r941, %r946, %p217;
	mul.lo.s32 	%r979, %r950, 6;
	mul.wide.s32 	%rd558, %r979, 4;
	add.s64 	%rd559, %rd4, %rd558;
	ld.global.f32 	%f237, [%rd559+16];
	mul.lo.s32 	%r980, %r945, 6;
	mul.wide.s32 	%rd560, %r980, 4;
	add.s64 	%rd561, %rd4, %rd560;
	ld.global.f32 	%f238, [%rd561+16];
	setp.leu.f32 	%p218, %f237, %f238;
	selp.b32 	%r981, %r950, %r945, %p218;
	selp.b32 	%r982, %r945, %r950, %p218;
	mul.lo.s32 	%r983, %r958, 6;
	mul.wide.s32 	%rd562, %r983, 4;
	add.s64 	%rd563, %rd4, %rd562;
	ld.global.f32 	%f239, [%rd563+16];
	mul.lo.s32 	%r984, %r953, 6;
	mul.wide.s32 	%rd564, %r984, 4;
	add.s64 	%rd565, %rd4, %rd564;
	ld.global.f32 	%f240, [%rd565+16];
	setp.leu.f32 	%p219, %f239, %f240;
	selp.b32 	%r985, %r958, %r953, %p219;
	selp.b32 	%r986, %r953, %r958, %p219;
	mul.lo.s32 	%r987, %r962, 6;
	mul.wide.s32 	%rd566, %r987, 4;
	add.s64 	%rd567, %rd4, %rd566;
	ld.global.f32 	%f241, [%rd567+16];
	mul.lo.s32 	%r988, %r957, 6;
	mul.wide.s32 	%rd568, %r988, 4;
	add.s64 	%rd569, %rd4, %rd568;
	ld.global.f32 	%f242, [%rd569+16];
	setp.leu.f32 	%p220, %f241, %f242;
	selp.b32 	%r989, %r962, %r957, %p220;
	selp.b32 	%r990, %r957, %r962, %p220;
	mul.lo.s32 	%r991, %r966, 6;
	mul.wide.s32 	%rd570, %r991, 4;
	add.s64 	%rd571, %rd4, %rd570;
	ld.global.f32 	%f243, [%rd571+16];
	mul.lo.s32 	%r992, %r961, 6;
	mul.wide.s32 	%rd572, %r992, 4;
	add.s64 	%rd573, %rd4, %rd572;
	ld.global.f32 	%f244, [%rd573+16];
	setp.leu.f32 	%p221, %f243, %f244;
	selp.b32 	%r993, %r966, %r961, %p221;
	selp.b32 	%r994, %r961, %r966, %p221;
	mul.lo.s32 	%r995, %r970, 6;
	mul.wide.s32 	%rd574, %r995, 4;
	add.s64 	%rd575, %rd4, %rd574;
	ld.global.f32 	%f245, [%rd575+16];
	mul.lo.s32 	%r996, %r965, 6;
	mul.wide.s32 	%rd576, %r996, 4;
	add.s64 	%rd577, %rd4, %rd576;
	ld.global.f32 	%f246, [%rd577+16];
	setp.leu.f32 	%p222, %f245, %f246;
	selp.b32 	%r997, %r970, %r965, %p222;
	selp.b32 	%r998, %r965, %r970, %p222;
	mul.lo.s32 	%r999, %r974, 6;
	mul.wide.s32 	%rd578, %r999, 4;
	add.s64 	%rd579, %rd4, %rd578;
	ld.global.f32 	%f247, [%rd579+16];
	mul.lo.s32 	%r1000, %r969, 6;
	mul.wide.s32 	%rd580, %r1000, 4;
	add.s64 	%rd581, %rd4, %rd580;
	ld.global.f32 	%f248, [%rd581+16];
	setp.leu.f32 	%p223, %f247, %f248;
	selp.b32 	%r1001, %r974, %r969, %p223;
	selp.b32 	%r1002, %r969, %r974, %p223;
	mul.lo.s32 	%r1003, %r978, 6;
	mul.wide.s32 	%rd582, %r1003, 4;
	add.s64 	%rd583, %rd4, %rd582;
	ld.global.f32 	%f249, [%rd583+16];
	mul.lo.s32 	%r1004, %r973, 6;
	mul.wide.s32 	%rd584, %r1004, 4;
	add.s64 	%rd585, %rd4, %rd584;
	ld.global.f32 	%f250, [%rd585+16];
	setp.leu.f32 	%p224, %f249, %f250;
	selp.b32 	%r1005, %r978, %r973, %p224;
	selp.b32 	%r1006, %r973, %r978, %p224;
	mul.lo.s32 	%r1007, %r982, 6;
	mul.wide.s32 	%rd586, %r1007, 4;
	add.s64 	%rd587, %rd4, %rd586;
	ld.global.f32 	%f251, [%rd587+16];
	mul.lo.s32 	%r1008, %r977, 6;
	mul.wide.s32 	%rd588, %r1008, 4;
	add.s64 	%rd589, %rd4, %rd588;
	ld.global.f32 	%f252, [%rd589+16];
	setp.leu.f32 	%p225, %f251, %f252;
	selp.b32 	%r1009, %r982, %r977, %p225;
	selp.b32 	%r1010, %r977, %r982, %p225;
	mul.lo.s32 	%r1011, %r949, 6;
	mul.wide.s32 	%rd590, %r1011, 4;
	add.s64 	%rd591, %rd4, %rd590;
	ld.global.f32 	%f253, [%rd591+16];
	mul.lo.s32 	%r1012, %r981, 6;
	mul.wide.s32 	%rd592, %r1012, 4;
	add.s64 	%rd593, %rd4, %rd592;
	ld.global.f32 	%f254, [%rd593+16];
	setp.leu.f32 	%p226, %f253, %f254;
	selp.b32 	%r1013, %r949, %r981, %p226;
	selp.b32 	%r1014, %r981, %r949, %p226;
	mul.lo.s32 	%r1015, %r986, 6;
	mul.wide.s32 	%rd594, %r1015, 4;
	add.s64 	%rd595, %rd4, %rd594;
	ld.global.f32 	%f255, [%rd595+16];
	mul.lo.s32 	%r1016, %r954, 6;
	mul.wide.s32 	%rd596, %r1016, 4;
	add.s64 	%rd597, %rd4, %rd596;
	ld.global.f32 	%f256, [%rd597+16];
	setp.leu.f32 	%p227, %f255, %f256;
	selp.b32 	%r1017, %r986, %r954, %p227;
	selp.b32 	%r1018, %r954, %r986, %p227;
	mul.lo.s32 	%r1019, %r990, 6;
	mul.wide.s32 	%rd598, %r1019, 4;
	add.s64 	%rd599, %rd4, %rd598;
	ld.global.f32 	%f257, [%rd599+16];
	mul.lo.s32 	%r1020, %r985, 6;
	mul.wide.s32 	%rd600, %r1020, 4;
	add.s64 	%rd601, %rd4, %rd600;
	ld.global.f32 	%f258, [%rd601+16];
	setp.leu.f32 	%p228, %f257, %f258;
	selp.b32 	%r1021, %r990, %r985, %p228;
	selp.b32 	%r1022, %r985, %r990, %p228;
	mul.lo.s32 	%r1023, %r994, 6;
	mul.wide.s32 	%rd602, %r1023, 4;
	add.s64 	%rd603, %rd4, %rd602;
	ld.global.f32 	%f259, [%rd603+16];
	mul.lo.s32 	%r1024, %r989, 6;
	mul.wide.s32 	%rd604, %r1024, 4;
	add.s64 	%rd605, %rd4, %rd604;
	ld.global.f32 	%f260, [%rd605+16];
	setp.leu.f32 	%p229, %f259, %f260;
	selp.b32 	%r1025, %r994, %r989, %p229;
	selp.b32 	%r1026, %r989, %r994, %p229;
	mul.lo.s32 	%r1027, %r998, 6;
	mul.wide.s32 	%rd606, %r1027, 4;
	add.s64 	%rd607, %rd4, %rd606;
	ld.global.f32 	%f261, [%rd607+16];
	mul.lo.s32 	%r1028, %r993, 6;
	mul.wide.s32 	%rd608, %r1028, 4;
	add.s64 	%rd609, %rd4, %rd608;
	ld.global.f32 	%f262, [%rd609+16];
	setp.leu.f32 	%p230, %f261, %f262;
	selp.b32 	%r1029, %r998, %r993, %p230;
	selp.b32 	%r1030, %r993, %r998, %p230;
	mul.lo.s32 	%r1031, %r1002, 6;
	mul.wide.s32 	%rd610, %r1031, 4;
	add.s64 	%rd611, %rd4, %rd610;
	ld.global.f32 	%f263, [%rd611+16];
	mul.lo.s32 	%r1032, %r997, 6;
	mul.wide.s32 	%rd612, %r1032, 4;
	add.s64 	%rd613, %rd4, %rd612;
	ld.global.f32 	%f264, [%rd613+16];
	setp.leu.f32 	%p231, %f263, %f264;
	selp.b32 	%r1033, %r1002, %r997, %p231;
	selp.b32 	%r1034, %r997, %r1002, %p231;
	mul.lo.s32 	%r1035, %r1006, 6;
	mul.wide.s32 	%rd614, %r1035, 4;
	add.s64 	%rd615, %rd4, %rd614;
	ld.global.f32 	%f265, [%rd615+16];
	mul.lo.s32 	%r1036, %r1001, 6;
	mul.wide.s32 	%rd616, %r1036, 4;
	add.s64 	%rd617, %rd4, %rd616;
	ld.global.f32 	%f266, [%rd617+16];
	setp.leu.f32 	%p232, %f265, %f266;
	selp.b32 	%r1037, %r1006, %r1001, %p232;
	selp.b32 	%r1038, %r1001, %r1006, %p232;
	mul.lo.s32 	%r1039, %r1010, 6;
	mul.wide.s32 	%rd618, %r1039, 4;
	add.s64 	%rd619, %rd4, %rd618;
	ld.global.f32 	%f267, [%rd619+16];
	mul.lo.s32 	%r1040, %r1005, 6;
	mul.wide.s32 	%rd620, %r1040, 4;
	add.s64 	%rd621, %rd4, %rd620;
	ld.global.f32 	%f268, [%rd621+16];
	setp.leu.f32 	%p233, %f267, %f268;
	selp.b32 	%r1041, %r1010, %r1005, %p233;
	selp.b32 	%r1042, %r1005, %r1010, %p233;
	mul.lo.s32 	%r1043, %r1014, 6;
	mul.wide.s32 	%rd622, %r1043, 4;
	add.s64 	%rd623, %rd4, %rd622;
	ld.global.f32 	%f269, [%rd623+16];
	mul.lo.s32 	%r1044, %r1009, 6;
	mul.wide.s32 	%rd624, %r1044, 4;
	add.s64 	%rd625, %rd4, %rd624;
	ld.global.f32 	%f270, [%rd625+16];
	setp.leu.f32 	%p234, %f269, %f270;
	selp.b32 	%r1045, %r1014, %r1009, %p234;
	selp.b32 	%r1046, %r1009, %r1014, %p234;
	mul.lo.s32 	%r1047, %r1022, 6;
	mul.wide.s32 	%rd626, %r1047, 4;
	add.s64 	%rd627, %rd4, %rd626;
	ld.global.f32 	%f271, [%rd627+16];
	mul.lo.s32 	%r1048, %r1017, 6;
	mul.wide.s32 	%rd628, %r1048, 4;
	add.s64 	%rd629, %rd4, %rd628;
	ld.global.f32 	%f272, [%rd629+16];
	setp.leu.f32 	%p235, %f271, %f272;
	selp.b32 	%r1049, %r1022, %r1017, %p235;
	selp.b32 	%r1050, %r1017, %r1022, %p235;
	mul.lo.s32 	%r1051, %r1026, 6;
	mul.wide.s32 	%rd630, %r1051, 4;
	add.s64 	%rd631, %rd4, %rd630;
	ld.global.f32 	%f273, [%rd631+16];
	mul.lo.s32 	%r1052, %r1021, 6;
	mul.wide.s32 	%rd632, %r1052, 4;
	add.s64 	%rd633, %rd4, %rd632;
	ld.global.f32 	%f274, [%rd633+16];
	setp.leu.f32 	%p236, %f273, %f274;
	selp.b32 	%r1053, %r1026, %r1021, %p236;
	selp.b32 	%r1054, %r1021, %r1026, %p236;
	mul.lo.s32 	%r1055, %r1030, 6;
	mul.wide.s32 	%rd634, %r1055, 4;
	add.s64 	%rd635, %rd4, %rd634;
	ld.global.f32 	%f275, [%rd635+16];
	mul.lo.s32 	%r1056, %r1025, 6;
	mul.wide.s32 	%rd636, %r1056, 4;
	add.s64 	%rd637, %rd4, %rd636;
	ld.global.f32 	%f276, [%rd637+16];
	setp.leu.f32 	%p237, %f275, %f276;
	selp.b32 	%r1057, %r1030, %r1025, %p237;
	selp.b32 	%r1058, %r1025, %r1030, %p237;
	mul.lo.s32 	%r1059, %r1034, 6;
	mul.wide.s32 	%rd638, %r1059, 4;
	add.s64 	%rd639, %rd4, %rd638;
	ld.global.f32 	%f277, [%rd639+16];
	mul.lo.s32 	%r1060, %r1029, 6;
	mul.wide.s32 	%rd640, %r1060, 4;
	add.s64 	%rd641, %rd4, %rd640;
	ld.global.f32 	%f278, [%rd641+16];
	setp.leu.f32 	%p238, %f277, %f278;
	selp.b32 	%r1061, %r1034, %r1029, %p238;
	selp.b32 	%r1062, %r1029, %r1034, %p238;
	mul.lo.s32 	%r1063, %r1038, 6;
	mul.wide.s32 	%rd642, %r1063, 4;
	add.s64 	%rd643, %rd4, %rd642;
	ld.global.f32 	%f279, [%rd643+16];
	mul.lo.s32 	%r1064, %r1033, 6;
	mul.wide.s32 	%rd644, %r1064, 4;
	add.s64 	%rd645, %rd4, %rd644;
	ld.global.f32 	%f280, [%rd645+16];
	setp.leu.f32 	%p239, %f279, %f280;
	selp.b32 	%r1065, %r1038, %r1033, %p239;
	selp.b32 	%r1066, %r1033, %r1038, %p239;
	mul.lo.s32 	%r1067, %r1042, 6;
	mul.wide.s32 	%rd646, %r1067, 4;
	add.s64 	%rd647, %rd4, %rd646;
	ld.global.f32 	%f281, [%rd647+16];
	mul.lo.s32 	%r1068, %r1037, 6;
	mul.wide.s32 	%rd648, %r1068, 4;
	add.s64 	%rd649, %rd4, %rd648;
	ld.global.f32 	%f282, [%rd649+16];
	setp.leu.f32 	%p240, %f281, %f282;
	selp.b32 	%r1069, %r1042, %r1037, %p240;
	selp.b32 	%r1070, %r1037, %r1042, %p240;
	mul.lo.s32 	%r1071, %r1046, 6;
	mul.wide.s32 	%rd650, %r1071, 4;
	add.s64 	%rd651, %rd4, %rd650;
	ld.global.f32 	%f283, [%rd651+16];
	mul.lo.s32 	%r1072, %r1041, 6;
	mul.wide.s32 	%rd652, %r1072, 4;
	add.s64 	%rd653, %rd4, %rd652;
	ld.global.f32 	%f284, [%rd653+16];
	setp.leu.f32 	%p241, %f283, %f284;
	selp.b32 	%r2198, %r1046, %r1041, %p241;
	selp.b32 	%r1073, %r1041, %r1046, %p241;
	mul.lo.s32 	%r1074, %r1013, 6;
	mul.wide.s32 	%rd654, %r1074, 4;
	add.s64 	%rd655, %rd4, %rd654;
	ld.global.f32 	%f285, [%rd655+16];
	mul.lo.s32 	%r1075, %r1045, 6;
	mul.wide.s32 	%rd656, %r1075, 4;
	add.s64 	%rd657, %rd4, %rd656;
	ld.global.f32 	%f286, [%rd657+16];
	setp.leu.f32 	%p242, %f285, %f286;
	selp.b32 	%r2272, %r1013, %r1045, %p242;
	selp.b32 	%r272, %r1045, %r1013, %p242;
	mul.lo.s32 	%r1076, %r1050, 6;
	mul.wide.s32 	%rd658, %r1076, 4;
	add.s64 	%rd659, %rd4, %rd658;
	ld.global.f32 	%f287, [%rd659+16];
	mul.lo.s32 	%r1077, %r1018, 6;
	mul.wide.s32 	%rd660, %r1077, 4;
	add.s64 	%rd661, %rd4, %rd660;
	ld.global.f32 	%f288, [%rd661+16];
	setp.leu.f32 	%p243, %f287, %f288;
	selp.b32 	%r2217, %r1050, %r1018, %p243;
	selp.b32 	%r2235, %r1018, %r1050, %p243;
	mul.lo.s32 	%r1078, %r1054, 6;
	mul.wide.s32 	%rd662, %r1078, 4;
	add.s64 	%rd663, %rd4, %rd662;
	ld.global.f32 	%f289, [%rd663+16];
	mul.lo.s32 	%r1079, %r1049, 6;
	mul.wide.s32 	%rd664, %r1079, 4;
	add.s64 	%rd665, %rd4, %rd664;
	ld.global.f32 	%f290, [%rd665+16];
	setp.leu.f32 	%p244, %f289, %f290;
	selp.b32 	%r2176, %r1054, %r1049, %p244;
	selp.b32 	%r2174, %r1049, %r1054, %p244;
	mul.lo.s32 	%r1080, %r1058, 6;
	mul.wide.s32 	%rd666, %r1080, 4;
	add.s64 	%rd667, %rd4, %rd666;
	ld.global.f32 	%f291, [%rd667+16];
	mul.lo.s32 	%r1081, %r1053, 6;
	mul.wide.s32 	%rd668, %r1081, 4;
	add.s64 	%rd669, %rd4, %rd668;
	ld.global.f32 	%f292, [%rd669+16];
	setp.leu.f32 	%p245, %f291, %f292;
	selp.b32 	%r2180, %r1058, %r1053, %p245;
	selp.b32 	%r2178, %r1053, %r1058, %p245;
	mul.lo.s32 	%r1082, %r1062, 6;
	mul.wide.s32 	%rd670, %r1082, 4;
	add.s64 	%rd671, %rd4, %rd670;
	ld.global.f32 	%f293, [%rd671+16];
	mul.lo.s32 	%r1083, %r1057, 6;
	mul.wide.s32 	%rd672, %r1083, 4;
	add.s64 	%rd673, %rd4, %rd672;
	ld.global.f32 	%f294, [%rd673+16];
	setp.leu.f32 	%p246, %f293, %f294;
	selp.b32 	%r2184, %r1062, %r1057, %p246;
	selp.b32 	%r2182, %r1057, %r1062, %p246;
	mul.lo.s32 	%r1084, %r1066, 6;
	mul.wide.s32 	%rd674, %r1084, 4;
	add.s64 	%rd675, %rd4, %rd674;
	ld.global.f32 	%f295, [%rd675+16];
	mul.lo.s32 	%r1085, %r1061, 6;
	mul.wide.s32 	%rd676, %r1085, 4;
	add.s64 	%rd677, %rd4, %rd676;
	ld.global.f32 	%f296, [%rd677+16];
	setp.leu.f32 	%p247, %f295, %f296;
	selp.b32 	%r2188, %r1066, %r1061, %p247;
	selp.b32 	%r2186, %r1061, %r1066, %p247;
	mul.lo.s32 	%r1086, %r1070, 6;
	mul.wide.s32 	%rd678, %r1086, 4;
	add.s64 	%rd679, %rd4, %rd678;
	ld.global.f32 	%f297, [%rd679+16];
	mul.lo.s32 	%r1087, %r1065, 6;
	mul.wide.s32 	%rd680, %r1087, 4;
	add.s64 	%rd681, %rd4, %rd680;
	ld.global.f32 	%f298, [%rd681+16];
	setp.leu.f32 	%p248, %f297, %f298;
	selp.b32 	%r2192, %r1070, %r1065, %p248;
	selp.b32 	%r2190, %r1065, %r1070, %p248;
	mul.lo.s32 	%r1088, %r1073, 6;
	mul.wide.s32 	%rd682, %r1088, 4;
	add.s64 	%rd683, %rd4, %rd682;
	ld.global.f32 	%f299, [%rd683+16];
	mul.lo.s32 	%r1089, %r1069, 6;
	mul.wide.s32 	%rd684, %r1089, 4;
	add.s64 	%rd685, %rd4, %rd684;
	ld.global.f32 	%f300, [%rd685+16];
	setp.leu.f32 	%p249, %f299, %f300;
	selp.b32 	%r2196, %r1073, %r1069, %p249;
	selp.b32 	%r2194, %r1069, %r1073, %p249;
	mul.lo.s32 	%r1090, %r272, 6;
	mul.wide.s32 	%rd686, %r1090, 4;
	add.s64 	%rd687, %rd4, %rd686;
	ld.global.f32 	%f301, [%rd687+16];
	mul.lo.s32 	%r1091, %r2198, 6;
	mul.wide.s32 	%rd688, %r1091, 4;
	add.s64 	%rd689, %rd4, %rd688;
	ld.global.f32 	%f302, [%rd689+16];
	setp.leu.f32 	%p250, %f301, %f302;
	mov.u32 	%r2200, %r272;
	@%p250 bra 	$L__BB9_190;
	mov.u32 	%r2200, %r2198;
	mov.u32 	%r2198, %r272;
$L__BB9_190:
	mov.b32 	%r2236, 2;
$L__BB9_191:
	mov.u32 	%r321, %r2236;
	bar.sync 	0;
	add.s32 	%r1093, %r321, -1;
	shr.u32 	%r1094, %r321, 1;
	mov.u32 	%r1095, _ZZN3cub18CUB_300001_SM_10006detail10merge_sort30DeviceMergeSortBlockSortKernelINS2_10policy_hubIN6thrust24THRUST_300001_SM_1000_NS10device_ptrIiEEE9Policy600ES8_PNS0_8NullTypeES8_SC_m20ConfidenceComparatoriSB_EEvbT0_T1_T2_T3_T4_PT6_PT7_T5_NS1_7vsmem_tEE19static_temp_storage;
	mad.lo.s32 	%r1096, %r174, 68, %r1095;
	st.shared.u32 	[%r1096], %r2235;
	st.shared.u32 	[%r1096+4], %r2217;
	st.shared.u32 	[%r1096+8], %r2174;
	st.shared.u32 	[%r1096+12], %r2176;
	st.shared.u32 	[%r1096+16], %r2178;
	st.shared.u32 	[%r1096+20], %r2180;
	st.shared.u32 	[%r1096+24], %r2182;
	st.shared.u32 	[%r1096+28], %r2184;
	st.shared.u32 	[%r1096+32], %r2186;
	st.shared.u32 	[%r1096+36], %r2188;
	st.shared.u32 	[%r1096+40], %r2190;
	st.shared.u32 	[%r1096+44], %r2192;
	st.shared.u32 	[%r1096+48], %r2194;
	st.shared.u32 	[%r1096+52], %r2196;
	st.shared.u32 	[%r1096+56], %r2198;
	st.shared.u32 	[%r1096+60], %r2200;
	st.shared.u32 	[%r1096+64], %r2272;
	bar.sync 	0;
	neg.s32 	%r1097, %r321;
	and.b32  	%r1098, %r174, %r1097;
	mul.lo.s32 	%r1099, %r1098, 17;
	mul.lo.s32 	%r1100, %r1094, 17;
	and.b32  	%r1101, %r1093, %r174;
	mul.lo.s32 	%r1102, %r1101, 17;
	min.s32 	%r322, %r1102, %r173;
	min.s32 	%r323, %r1099, %r173;
	add.s32 	%r1103, %r323, %r1100;
	min.s32 	%r324, %r1103, %r173;
	add.s32 	%r1104, %r324, %r1100;
	min.s32 	%r325, %r1104, %r173;
	sub.s32 	%r1105, %r324, %r323;
	sub.s32 	%r1106, %r325, %r324;
	setp.lt.s32 	%p251, %r322, %r1106;
	sub.s32 	%r1107, %r322, %r1106;
	selp.b32 	%r2239, 0, %r1107, %p251;
	min.s32 	%r2237, %r1105, %r322;
	setp.ge.s32 	%p252, %r2239, %r2237;
	@%p252 bra 	$L__BB9_194;
	add.s32 	%r328, %r324, %r322;
$L__BB9_193:
	sub.s32 	%r1108, %r2237, %r2239;
	shr.u32 	%r1109, %r1108, 31;
	add.s32 	%r1110, %r1108, %r1109;
	shr.s32 	%r1111, %r1110, 1;
	add.s32 	%r1112, %r1111, %r2239;
	add.s32 	%r1113, %r1112, %r323;
	shl.b32 	%r1114, %r1113, 2;
	add.s32 	%r1116, %r1095, %r1114;
	ld.shared.u32 	%r1117, [%r1116];
	not.b32 	%r1118, %r1112;
	add.s32 	%r1119, %r328, %r1118;
	shl.b32 	%r1120, %r1119, 2;
	add.s32 	%r1121, %r1095, %r1120;
	ld.shared.u32 	%r1122, [%r1121];
	mul.lo.s32 	%r1123, %r1122, 6;
	mul.wide.s32 	%rd690, %r1123, 4;
	add.s64 	%rd691, %rd4, %rd690;
	ld.global.f32 	%f303, [%rd691+16];
	mul.lo.s32 	%r1124, %r1117, 6;
	mul.wide.s32 	%rd692, %r1124, 4;
	add.s64 	%rd693, %rd4, %rd692;
	ld.global.f32 	%f304, [%rd693+16];
	setp.leu.f32 	%p253, %f303, %f304;
	add.s32 	%r1125, %r1112, 1;
	selp.b32 	%r2239, %r1125, %r2239, %p253;
	selp.b32 	%r2237, %r2237, %r1112, %p253;
	setp.lt.s32 	%p254, %r2239, %r2237;
	@%p254 bra 	$L__BB9_193;
$L__BB9_194:
	add.s32 	%r334, %r2239, %r323;
	add.s32 	%r1126, %r324, %r322;
	sub.s32 	%r335, %r1126, %r2239;
	shl.b32 	%r1127, %r334, 2;
	add.s32 	%r1129, %r1095, %r1127;
	ld.shared.u32 	%r2242, [%r1129];
	shl.b32 	%r1130, %r335, 2;
	add.s32 	%r1131, %r1095, %r1130;
	ld.shared.u32 	%r2241, [%r1131];
	setp.ge.s32 	%p256, %r335, %r325;
	mov.pred 	%p617, 0;
	@%p256 bra 	$L__BB9_197;
	setp.ge.s32 	%p258, %r334, %r324;
	mov.pred 	%p617, -1;
	@%p258 bra 	$L__BB9_197;
	mul.lo.s32 	%r1132, %r2241, 6;
	mul.wide.s32 	%rd694, %r1132, 4;
	add.s64 	%rd695, %rd4, %rd694;
	ld.global.f32 	%f305, [%rd695+16];
	mul.lo.s32 	%r1133, %r2242, 6;
	mul.wide.s32 	%rd696, %r1133, 4;
	add.s64 	%rd697, %rd4, %rd696;
	ld.global.f32 	%f306, [%rd697+16];
	setp.gt.f32 	%p617, %f305, %f306;
$L__BB9_197:
	selp.b32 	%r2235, %r2241, %r2242, %p617;
	selp.u32 	%r1134, 1, 0, %p617;
	add.s32 	%r339, %r335, %r1134;
	not.pred 	%p259, %p617;
	selp.u32 	%r1135, 1, 0, %p259;
	add.s32 	%r340, %r334, %r1135;
	@%p259 bra 	$L__BB9_199;
	shl.b32 	%r1139, %r339, 2;
	add.s32 	%r1141, %r1095, %r1139;
	ld.shared.u32 	%r2241, [%r1141];
	bra.uni 	$L__BB9_200;
$L__BB9_199:
	shl.b32 	%r1136, %r340, 2;
	add.s32 	%r1138, %r1095, %r1136;
	ld.shared.u32 	%r2242, [%r1138];
$L__BB9_200:
	setp.ge.s32 	%p261, %r339, %r325;
	mov.pred 	%p618, 0;
	@%p261 bra 	$L__BB9_203;
	setp.ge.s32 	%p263, %r340, %r324;
	mov.pred 	%p618, -1;
	@%p263 bra 	$L__BB9_203;
	mul.lo.s32 	%r1142, %r2241, 6;
	mul.wide.s32 	%rd698, %r1142, 4;
	add.s64 	%rd699, %rd4, %rd698;
	ld.global.f32 	%f307, [%rd699+16];
	mul.lo.s32 	%r1143, %r2242, 6;
	mul.wide.s32 	%rd700, %r1143, 4;
	add.s64 	%rd701, %rd4, %rd700;
	ld.global.f32 	%f308, [%rd701+16];
	setp.gt.f32 	%p618, %f307, %f308;
$L__BB9_203:
	selp.b32 	%r2217, %r2241, %r2242, %p618;
	selp.u32 	%r1144, 1, 0, %p618;
	add.s32 	%r346, %r339, %r1144;
	not.pred 	%p264, %p618;
	selp.u32 	%r1145, 1, 0, %p264;
	add.s32 	%r347, %r340, %r1145;
	@%p618 bra 	$L__BB9_205;
	shl.b32 	%r1146, %r347, 2;
	add.s32 	%r1148, %r1095, %r1146;
	ld.shared.u32 	%r2242, [%r1148];
	bra.uni 	$L__BB9_206;
$L__BB9_205:
	shl.b32 	%r1149, %r346, 2;
	add.s32 	%r1151, %r1095, %r1149;
	ld.shared.u32 	%r2241, [%r1151];
$L__BB9_206:
	setp.ge.s32 	%p266, %r346, %r325;
	mov.pred 	%p619, 0;
	@%p266 bra 	$L__BB9_209;
	setp.ge.s32 	%p268, %r347, %r324;
	mov.pred 	%p619, -1;
	@%p268 bra 	$L__BB9_209;
	mul.lo.s32 	%r1152, %r2241, 6;
	mul.wide.s32 	%rd702, %r1152, 4;
	add.s64 	%rd703, %rd4, %rd702;
	ld.global.f32 	%f309, [%rd703+16];
	mul.lo.s32 	%r1153, %r2242, 6;
	mul.wide.s32 	%rd704, %r1153, 4;
	add.s64 	%rd705, %rd4, %rd704;
	ld.global.f32 	%f310, [%rd705+16];
	setp.gt.f32 	%p619, %f309, %f310;
$L__BB9_209:
	selp.b32 	%r2174, %r2241, %r2242, %p619;
	selp.u32 	%r1154, 1, 0, %p619;
	add.s32 	%r353, %r346, %r1154;
	not.pred 	%p269, %p619;
	selp.u32 	%r1155, 1, 0, %p269;
	add.s32 	%r354, %r347, %r1155;
	@%p619 bra 	$L__BB9_211;
	shl.b32 	%r1156, %r354, 2;
	add.s32 	%r1158, %r1095, %r1156;
	ld.shared.u32 	%r2242, [%r1158];
	bra.uni 	$L__BB9_212;
$L__BB9_211:
	shl.b32 	%r1159, %r353, 2;
	add.s32 	%r1161, %r1095, %r1159;
	ld.shared.u32 	%r2241, [%r1161];
$L__BB9_212:
	setp.ge.s32 	%p271, %r353, %r325;
	mov.pred 	%p620, 0;
	@%p271 bra 	$L__BB9_215;
	setp.ge.s32 	%p273, %r354, %r324;
	mov.pred 	%p620, -1;
	@%p273 bra 	$L__BB9_215;
	mul.lo.s32 	%r1162, %r2241, 6;
	mul.wide.s32 	%rd706, %r1162, 4;
	add.s64 	%rd707, %rd4, %rd706;
	ld.global.f32 	%f311, [%rd707+16];
	mul.lo.s32 	%r1163, %r2242, 6;
	mul.wide.s32 	%rd708, %r1163, 4;
	add.s64 	%rd709, %rd4, %rd708;
	ld.global.f32 	%f312, [%rd709+16];
	setp.gt.f32 	%p620, %f311, %f312;
$L__BB9_215:
	selp.b32 	%r2176, %r2241, %r2242, %p620;
	selp.u32 	%r1164, 1, 0, %p620;
	add.s32 	%r360, %r353, %r1164;
	not.pred 	%p274, %p620;
	selp.u32 	%r1165, 1, 0, %p274;
	add.s32 	%r361, %r354, %r1165;
	@%p620 bra 	$L__BB9_217;
	shl.b32 	%r1166, %r361, 2;
	add.s32 	%r1168, %r1095, %r1166;
	ld.shared.u32 	%r2242, [%r1168];
	bra.uni 	$L__BB9_218;
$L__BB9_217:
	shl.b32 	%r1169, %r360, 2;
	add.s32 	%r1171, %r1095, %r1169;
	ld.shared.u32 	%r2241, [%r1171];
$L__BB9_218:
	setp.ge.s32 	%p276, %r360, %r325;
	mov.pred 	%p621, 0;
	@%p276 bra 	$L__BB9_221;
	setp.ge.s32 	%p278, %r361, %r324;
	mov.pred 	%p621, -1;
	@%p278 bra 	$L__BB9_221;
	mul.lo.s32 	%r1172, %r2241, 6;
	mul.wide.s32 	%rd710, %r1172, 4;
	add.s64 	%rd711, %rd4, %rd710;
	ld.global.f32 	%f313, [%rd711+16];
	mul.lo.s32 	%r1173, %r2242, 6;
	mul.wide.s32 	%rd712, %r1173, 4;
	add.s64 	%rd713, %rd4, %rd712;
	ld.global.f32 	%f314, [%rd713+16];
	setp.gt.f32 	%p621, %f313, %f314;
$L__BB9_221:
	selp.b32 	%r2178, %r2241, %r2242, %p621;
	selp.u32 	%r1174, 1, 0, %p621;
	add.s32 	%r367, %r360, %r1174;
	not.pred 	%p279, %p621;
	selp.u32 	%r1175, 1, 0, %p279;
	add.s32 	%r368, %r361, %r1175;
	@%p621 bra 	$L__BB9_223;
	shl.b32 	%r1176, %r368, 2;
	add.s32 	%r1178, %r1095, %r1176;
	ld.shared.u32 	%r2242, [%r1178];
	bra.uni 	$L__BB9_224;
$L__BB9_223:
	shl.b32 	%r1179, %r367, 2;
	add.s32 	%r1181, %r1095, %r1179;
	ld.shared.u32 	%r2241, [%r1181];
$L__BB9_224:
	setp.ge.s32 	%p281, %r367, %r325;
	mov.pred 	%p622, 0;
	@%p281 bra 	$L__BB9_227;
	setp.ge.s32 	%p283, %r368, %r324;
	mov.pred 	%p622, -1;
	@%p283 bra 	$L__BB9_227;
	mul.lo.s32 	%r1182, %r2241, 6;
	mul.wide.s32 	%rd714, %r1182, 4;
	add.s64 	%rd715, %rd4, %rd714;
	ld.global.f32 	%f315, [%rd715+16];
	mul.lo.s32 	%r1183, %r2242, 6;
	mul.wide.s32 	%rd716, %r1183, 4;
	add.s64 	%rd717, %rd4, %rd716;
	ld.global.f32 	%f316, [%rd717+16];
	setp.gt.f32 	%p622, %f315, %f316;
$L__BB9_227:
	selp.b32 	%r2180, %r2241, %r2242, %p622;
	selp.u32 	%r1184, 1, 0, %p622;
	add.s32 	%r374, %r367, %r1184;
	not.pred 	%p284, %p622;
	selp.u32 	%r1185, 1, 0, %p284;
	add.s32 	%r375, %r368, %r1185;
	@%p622 bra 	$L__BB9_229;
	shl.b32 	%r1186, %r375, 2;
	add.s32 	%r1188, %r1095, %r1186;
	ld.shared.u32 	%r2242, [%r1188];
	bra.uni 	$L__BB9_230;
$L__BB9_229:
	shl.b32 	%r1189, %r374, 2;
	add.s32 	%r1191, %r1095, %r1189;
	ld.shared.u32 	%r2241, [%r1191];
$L__BB9_230:
	setp.ge.s32 	%p286, %r374, %r325;
	mov.pred 	%p623, 0;
	@%p286 bra 	$L__BB9_233;
	setp.ge.s32 	%p288, %r375, %r324;
	mov.pred 	%p623, -1;
	@%p288 bra 	$L__BB9_233;
	mul.lo.s32 	%r1192, %r2241, 6;
	mul.wide.s32 	%rd718, %r1192, 4;
	add.s64 	%rd719, %rd4, %rd718;
	ld.global.f32 	%f317, [%rd719+16];
	mul.lo.s32 	%r1193, %r2242, 6;
	mul.wide.s32 	%rd720, %r1193, 4;
	add.s64 	%rd721, %rd4, %rd720;
	ld.global.f32 	%f318, [%rd721+16];
	setp.gt.f32 	%p623, %f317, %f318;
$L__BB9_233:
	selp.b32 	%r2182, %r2241, %r2242, %p623;
	selp.u32 	%r1194, 1, 0, %p623;
	add.s32 	%r381, %r374, %r1194;
	not.pred 	%p289, %p623;
	selp.u32 	%r1195, 1, 0, %p289;
	add.s32 	%r382, %r375, %r1195;
	@%p623 bra 	$L__BB9_235;
	shl.b32 	%r1196, %r382, 2;
	add.s32 	%r1198, %r1095, %r1196;
	ld.shared.u32 	%r2242, [%r1198];
	bra.uni 	$L__BB9_236;
$L__BB9_235:
	shl.b32 	%r1199, %r381, 2;
	add.s32 	%r1201, %r1095, %r1199;
	ld.shared.u32 	%r2241, [%r1201];
$L__BB9_236:
	setp.ge.s32 	%p291, %r381, %r325;
	mov.pred 	%p624, 0;
	@%p291 bra 	$L__BB9_239;
	setp.ge.s32 	%p293, %r382, %r324;
	mov.pred 	%p624, -1;
	@%p293 bra 	$L__BB9_239;
	mul.lo.s32 	%r1202, %r2241, 6;
	mul.wide.s32 	%rd722, %r1202, 4;
	add.s64 	%rd723, %rd4, %rd722;
	ld.global.f32 	%f319, [%rd723+16];
	mul.lo.s32 	%r1203, %r2242, 6;
	mul.wide.s32 	%rd724, %r1203, 4;
	add.s64 	%rd725, %rd4, %rd724;
	ld.global.f32 	%f320, [%rd725+16];
	setp.gt.f32 	%p624, %f319, %f320;
$L__BB9_239:
	selp.b32 	%r2184, %r2241, %r2242, %p624;
	selp.u32 	%r1204, 1, 0, %p624;
	add.s32 	%r388, %r381, %r1204;
	not.pred 	%p294, %p624;
	selp.u32 	%r1205, 1, 0, %p294;
	add.s32 	%r389, %r382, %r1205;
	@%p624 bra 	$L__BB9_241;
	shl.b32 	%r1206, %r389, 2;
	mov.u32 	%r1207, _ZZN3cub18CUB_300001_SM_10006detail10merge_sort30DeviceMergeSortBlockSortKernelINS2_10policy_hubIN6thrust24THRUST_300001_SM_1000_NS10device_ptrIiEEE9Policy600ES8_PNS0_8NullTypeES8_SC_m20ConfidenceComparatoriSB_EEvbT0_T1_T2_T3_T4_PT6_PT7_T5_NS1_7vsmem_tEE19static_temp_storage;
	add.s32 	%r1208, %r1207, %r1206;
	ld.shared.u32 	%r2242, [%r1208];
	bra.uni 	$L__BB9_242;
$L__BB9_241:
	shl.b32 	%r1209, %r388, 2;
	mov.u32 	%r1210, _ZZN3cub18CUB_300001_SM_10006detail10merge_sort30DeviceMergeSortBlockSortKernelINS2_10policy_hubIN6thrust24THRUST_300001_SM_1000_NS10device_ptrIiEEE9Policy600ES8_PNS0_8NullTypeES8_SC_m20ConfidenceComparatoriSB_EEvbT0_T1_T2_T3_T4_PT6_PT7_T5_NS1_7vsmem_tEE19static_temp_storage;
	add.s32 	%r1211, %r1210, %r1209;
	ld.shared.u32 	%r2241, [%r1211];
$L__BB9_242:
	setp.ge.s32 	%p296, %r388, %r325;
	mov.pred 	%p625, 0;
	@%p296 bra 	$L__BB9_245;
	setp.ge.s32 	%p298, %r389, %r324;
	mov.pred 	%p625, -1;
	@%p298 bra 	$L__BB9_245;
	mul.lo.s32 	%r1212, %r2241, 6;
	mul.wide.s32 	%rd726, %r1212, 4;
	add.s64 	%rd727, %rd4, %rd726;
	ld.global.f32 	%f321, [%rd727+16];
	mul.lo.s32 	%r1213, %r2242, 6;
	mul.wide.s32 	%rd728, %r1213, 4;
	add.s64 	%rd729, %rd4, %rd728;
	ld.global.f32 	%f322, [%rd729+16];
	setp.gt.f32 	%p625, %f321, %f322;
$L__BB9_245:
	selp.b32 	%r2186, %r2241, %r2242, %p625;
	selp.u32 	%r1214, 1, 0, %p625;
	add.s32 	%r395, %r388, %r1214;
	not.pred 	%p299, %p625;
	selp.u32 	%r1215, 1, 0, %p299;
	add.s32 	%r396, %r389, %r1215;
	@%p625 bra 	$L__BB9_247;
	shl.b32 	%r1216, %r396, 2;
	mov.u32 	%r1217, _ZZN3cub18CUB_300001_SM_10006detail10merge_sort30DeviceMergeSortBlockSortKernelINS2_10policy_hubIN6thrust24THRUST_300001_SM_1000_NS10device_ptrIiEEE9Policy600ES8_PNS0_8NullTypeES8_SC_m20ConfidenceComparatoriSB_EEvbT0_T1_T2_T3_T4_PT6_PT7_T5_NS1_7vsmem_tEE19static_temp_storage;
	add.s32 	%r1218, %r1217, %r1216;
	ld.shared.u32 	%r2242, [%r1218];
	bra.uni 	$L__BB9_248;
$L__BB9_247:
	shl.b32 	%r1219, %r395, 2;
	mov.u32 	%r1220, _ZZN3cub18CUB_300001_SM_10006detail10merge_sort30DeviceMergeSortBlockSortKernelINS2_10policy_hubIN6thrust24THRUST_300001_SM_1000_NS10device_ptrIiEEE9Policy600ES8_PNS0_8NullTypeES8_SC_m20ConfidenceComparatoriSB_EEvbT0_T1_T2_T3_T4_PT6_PT7_T5_NS1_7vsmem_tEE19static_temp_storage;
	add.s32 	%r1221, %r1220, %r1219;
	ld.shared.u32 	%r2241, [%r1221];
$L__BB9_248:
	setp.ge.s32 	%p301, %r395, %r325;
	mov.pred 	%p626, 0;
	@%p301 bra 	$L__BB9_251;
	setp.ge.s32 	%p303, %r396, %r324;
	mov.pred 	%p626, -1;
	@%p303 bra 	$L__BB9_251;
	mul.lo.s32 	%r1222, %r2241, 6;
	mul.wide.s32 	%rd730, %r1222, 4;
	add.s64 	%rd731, %rd4, %rd730;
	ld.global.f32 	%f323, [%rd731+16];
	mul.lo.s32 	%r1223, %r2242, 6;
	mul.wide.s32 	%rd732, %r1223, 4;
	add.s64 	%rd733, %rd4, %rd732;
	ld.global.f32 	%f324, [%rd733+16];
	setp.gt.f32 	%p626, %f323, %f324;
$L__BB9_251:
	selp.b32 	%r2188, %r2241, %r2242, %p626;
	selp.u32 	%r1224, 1, 0, %p626;
	add.s32 	%r402, %r395, %r1224;
	not.pred 	%p304, %p626;
	selp.u32 	%r1225, 1, 0, %p304;
	add.s32 	%r403, %r396, %r1225;
	@%p626 bra 	$L__BB9_253;
	shl.b32 	%r1226, %r403, 2;
	mov.u32 	%r1227, _ZZN3cub18CUB_300001_SM_10006detail10merge_sort30DeviceMergeSortBlockSortKernelINS2_10policy_hubIN6thrust24THRUST_300001_SM_1000_NS10device_ptrIiEEE9Policy600ES8_PNS0_8NullTypeES8_SC_m20ConfidenceComparatoriSB_EEvbT0_T1_T2_T3_T4_PT6_PT7_T5_NS1_7vsmem_tEE19static_temp_storage;
	add.s32 	%r1228, %r1227, %r1226;
	ld.shared.u32 	%r2242, [%r1228];
	bra.uni 	$L__BB9_254;
$L__BB9_253:
	shl.b32 	%r1229, %r402, 2;
	mov.u32 	%r1230, _ZZN3cub18CUB_300001_SM_10006detail10merge_sort30DeviceMergeSortBlockSortKernelINS2_10policy_hubIN6thrust24THRUST_300001_SM_1000_NS10device_ptrIiEEE9Policy600ES8_PNS0_8NullTypeES8_SC_m20ConfidenceComparatoriSB_EEvbT0_T1_T2_T3_T4_PT6_PT7_T5_NS1_7vsmem_tEE19static_temp_storage;
	add.s32 	%r1231, %r1230, %r1229;
	ld.shared.u32 	%r2241, [%r1231];
$L__BB9_254:
	setp.ge.s32 	%p306, %r402, %r325;
	mov.pred 	%p627, 0;
	@%p306 bra 	$L__BB9_257;
	setp.ge.s32 	%p308, %r403, %r324;
	mov.pred 	%p627, -1;
	@%p308 bra 	$L__BB9_257;
	mul.lo.s32 	%r1232, %r2241, 6;
	mul.wide.s32 	%rd734, %r1232, 4;
	add.s64 	%rd735, %rd4, %rd734;
	ld.global.f32 	%f325, [%rd735+16];
	mul.lo.s32 	%r1233, %r2242, 6;
	mul.wide.s32 	%rd736, %r1233, 4;
	add.s64 	%rd737, %rd4, %rd736;
	ld.global.f32 	%f326, [%rd737+16];
	setp.gt.f32 	%p627, %f325, %f326;
$L__BB9_257:
	selp.b32 	%r2190, %r2241, %r2242, %p627;
	selp.u32 	%r1234, 1, 0, %p627;
	add.s32 	%r409, %r402, %r1234;
	not.pred 	%p309, %p627;
	selp.u32 	%r1235, 1, 0, %p309;
	add.s32 	%r410, %r403, %r1235;
	@%p627 bra 	$L__BB9_259;
	shl.b32 	%r1236, %r410, 2;
	mov.u32 	%r1237, _ZZN3cub18CUB_300001_SM_10006detail10merge_sort30DeviceMergeSortBlockSortKernelINS2_10policy_hubIN6thrust24THRUST_300001_SM_1000_NS10device_ptrIiEEE9Policy600ES8_PNS0_8NullTypeES8_SC_m20ConfidenceComparatoriSB_EEvbT0_T1_T2_T3_T4_PT6_PT7_T5_NS1_7vsmem_tEE19static_temp_storage;
	add.s32 	%r1238, %r1237, %r1236;
	ld.shared.u32 	%r2242, [%r1238];
	bra.uni 	$L__BB9_260;
$L__BB9_259:
	shl.b32 	%r1239, %r409, 2;
	mov.u32 	%r1240, _ZZN3cub18CUB_300001_SM_10006detail10merge_sort30DeviceMergeSortBlockSortKernelINS2_10policy_hubIN6thrust24THRUST_300001_SM_1000_NS10device_ptrIiEEE9Policy600ES8_PNS0_8NullTypeES8_SC_m20ConfidenceComparatoriSB_EEvbT0_T1_T2_T3_T4_PT6_PT7_T5_NS1_7vsmem_tEE19static_temp_storage;
	add.s32 	%r1241, %r1240, %r1239;
	ld.shared.u32 	%r2241, [%r1241];
$L__BB9_260:
	setp.ge.s32 	%p311, %r409, %r325;
	mov.pred 	%p628, 0;
	@%p311 bra 	$L__BB9_263;
	setp.ge.s32 	%p313, %r410, %r324;
	mov.pred 	%p628, -1;
	@%p313 bra 	$L__BB9_263;
	mul.lo.s32 	%r1242, %r2241, 6;
	mul.wide.s32 	%rd738, %r1242, 4;
	add.s64 	%rd739, %rd4, %rd738;
	ld.global.f32 	%f327, [%rd739+16];
	mul.lo.s32 	%r1243, %r2242, 6;
	mul.wide.s32 	%rd740, %r1243, 4;
	add.s64 	%rd741, %rd4, %rd740;
	ld.global.f32 	%f328, [%rd741+16];
	setp.gt.f32 	%p628, %f327, %f328;
$L__BB9_263:
	selp.b32 	%r2192, %r2241, %r2242, %p628;
	selp.u32 	%r1244, 1, 0, %p628;
	add.s32 	%r416, %r409, %r1244;
	not.pred 	%p314, %p628;
	selp.u32 	%r1245, 1, 0, %p314;
	add.s32 	%r417, %r410, %r1245;
	@%p628 bra 	$L__BB9_265;
	shl.b32 	%r1246, %r417, 2;
	mov.u32 	%r1247, _ZZN3cub18CUB_300001_SM_10006detail10merge_sort30DeviceMergeSortBlockSortKernelINS2_10policy_hubIN6thrust24THRUST_300001_SM_1000_NS10device_ptrIiEEE9Policy600ES8_PNS0_8NullTypeES8_SC_m20ConfidenceComparatoriSB_EEvbT0_T1_T2_T3_T4_PT6_PT7_T5_NS1_7vsmem_tEE19static_temp_storage;
	add.s32 	%r1248, %r1247, %r1246;
	ld.shared.u32 	%r2242, [%r1248];
	bra.uni 	$L__BB9_266;
$L__BB9_265:
	shl.b32 	%r1249, %r416, 2;
	mov.u32 	%r1250, _ZZN3cub18CUB_300001_SM_10006detail10merge_sort30DeviceMergeSortBlockSortKernelINS2_10policy_hubIN6thrust24THRUST_300001_SM_1000_NS10device_ptrIiEEE9Policy600ES8_PNS0_8NullTypeES8_SC_m20ConfidenceComparatoriSB_EEvbT0_T1_T2_T3_T4_PT6_PT7_T5_NS1_7vsmem_tEE19static_temp_storage;
	add.s32 	%r1251, %r1250, %r1249;
	ld.shared.u32 	%r2241, [%r1251];
$L__BB9_266:
	setp.ge.s32 	%p316, %r416, %r325;
	mov.pred 	%p629, 0;
	@%p316 bra 	$L__BB9_269;
	setp.ge.s32 	%p318, %r417, %r324;
	mov.pred 	%p629, -1;
	@%p318 bra 	$L__BB9_269;
	mul.lo.s32 	%r1252, %r2241, 6;
	mul.wide.s32 	%rd742, %r1252, 4;
	add.s64 	%rd743, %rd4, %rd742;
	ld.global.f32 	%f329, [%rd743+16];
	mul.lo.s32 	%r1253, %r2242, 6;
	mul.wide.s32 	%rd744, %r1253, 4;
	add.s64 	%rd745, %rd4, %rd744;
	ld.global.f32 	%f330, [%rd745+16];
	setp.gt.f32 	%p629, %f329, %f330;
$L__BB9_269:
	selp.b32 	%r2194, %r2241, %r2242, %p629;
	selp.u32 	%r1254, 1, 0, %p629;
	add.s32 	%r423, %r416, %r1254;
	not.pred 	%p319, %p629;
	selp.u32 	%r1255, 1, 0, %p319;
	add.s32 	%r424, %r417, %r1255;
	@%p629 bra 	$L__BB9_271;
	shl.b32 	%r1256, %r424, 2;
	mov.u32 	%r1257, _ZZN3cub18CUB_300001_SM_10006detail10merge_sort30DeviceMergeSortBlockSortKernelINS2_10policy_hubIN6thrust24THRUST_300001_SM_1000_NS10device_ptrIiEEE9Policy600ES8_PNS0_8NullTypeES8_SC_m20ConfidenceComparatoriSB_EEvbT0_T1_T2_T3_T4_PT6_PT7_T5_NS1_7vsmem_tEE19static_temp_storage;
	add.s32 	%r1258, %r1257, %r1256;
	ld.shared.u32 	%r2242, [%r1258];
	bra.uni 	$L__BB9_272;
$L__BB9_271:
	shl.b32 	%r1259, %r423, 2;
	mov.u32 	%r1260, _ZZN3cub18CUB_300001_SM_10006detail10merge_sort30DeviceMergeSortBlockSortKernelINS2_10policy_hubIN6thrust24THRUST_300001_SM_1000_NS10device_ptrIiEEE9Policy600ES8_PNS0_8NullTypeES8_SC_m20ConfidenceComparatoriSB_EEvbT0_T1_T2_T3_T4_PT6_PT7_T5_NS1_7vsmem_tEE19static_temp_storage;
	add.s32 	%r1261, %r1260, %r1259;
	ld.shared.u32 	%r2241, [%r1261];
$L__BB9_272:
	setp.ge.s32 	%p321, %r423, %r325;
	mov.pred 	%p630, 0;
	@%p321 bra 	$L__BB9_275;
	setp.ge.s32 	%p323, %r424, %r324;
	mov.pred 	%p630, -1;
	@%p323 bra 	$L__BB9_275;
	mul.lo.s32 	%r1262, %r2241, 6;
	mul.wide.s32 	%rd746, %r1262, 4;
	add.s64 	%rd747, %rd4, %rd746;
	ld.global.f32 	%f331, [%rd747+16];
	mul.lo.s32 	%r1263, %r2242, 6;
	mul.wide.s32 	%rd748, %r1263, 4;
	add.s64 	%rd749, %rd4, %rd748;
	ld.global.f32 	%f332, [%rd749+16];
	setp.gt.f32 	%p630, %f331, %f332;
$L__BB9_275:
	selp.b32 	%r2196, %r2241, %r2242, %p630;
	selp.u32 	%r1264, 1, 0, %p630;
	add.s32 	%r430, %r423, %r1264;
	not.pred 	%p324, %p630;
	selp.u32 	%r1265, 1, 0, %p324;
	add.s32 	%r431, %r424, %r1265;
	@%p630 bra 	$L__BB9_277;
	shl.b32 	%r1266, %r431, 2;
	mov.u32 	%r1267, _ZZN3cub18CUB_300001_SM_10006detail10merge_sort30DeviceMergeSortBlockSortKernelINS2_10policy_hubIN6thrust24THRUST_300001_SM_1000_NS10device_ptrIiEEE9Policy600ES8_PNS0_8NullTypeES8_SC_m20ConfidenceComparatoriSB_EEvbT0_T1_T2_T3_T4_PT6_PT7_T5_NS1_7vsmem_tEE19static_temp_storage;
	add.s32 	%r1268, %r1267, %r1266;
	ld.shared.u32 	%r2242, [%r1268];
	bra.uni 	$L__BB9_278;
$L__BB9_277:
	shl.b32 	%r1269, %r430, 2;
	mov.u32 	%r1270, _ZZN3cub18CUB_300001_SM_10006detail10merge_sort30DeviceMergeSortBlockSortKernelINS2_10policy_hubIN6thrust24THRUST_300001_SM_1000_NS10device_ptrIiEEE9Policy600ES8_PNS0_8NullTypeES8_SC_m20ConfidenceComparatoriSB_EEvbT0_T1_T2_T3_T4_PT6_PT7_T5_NS1_7vsmem_tEE19static_temp_storage;
	add.s32 	%r1271, %r1270, %r1269;
	ld.shared.u32 	%r2241, [%r1271];
$L__BB9_278:
	setp.ge.s32 	%p326, %r430, %r325;
	mov.pred 	%p631, 0;
	@%p326 bra 	$L__BB9_281;
	setp.ge.s32 	%p328, %r431, %r324;
	mov.pred 	%p631, -1;
	@%p328 bra 	$L__BB9_281;
	mul.lo.s32 	%r1272, %r2241, 6;
	mul.wide.s32 	%rd750, %r1272, 4;
	add.s64 	%rd751, %rd4, %rd750;
	ld.global.f32 	%f333, [%rd751+16];
	mul.lo.s32 	%r1273, %r2242, 6;
	mul.wide.s32 	%rd752, %r1273, 4;
	add.s64 	%rd753, %rd4, %rd752;
	ld.global.f32 	%f334, [%rd753+16];
	setp.gt.f32 	%p631, %f333, %f334;
$L__BB9_281:
	selp.b32 	%r2198, %r2241, %r2242, %p631;
	selp.u32 	%r1274, 1, 0, %p631;
	add.s32 	%r437, %r430, %r1274;
	not.pred 	%p329, %p631;
	selp.u32 	%r1275, 1, 0, %p329;
	add.s32 	%r438, %r431, %r1275;
	@%p631 bra 	$L__BB9_283;
	shl.b32 	%r1276, %r438, 2;
	mov.u32 	%r1277, _ZZN3cub18CUB_300001_SM_10006detail10merge_sort30DeviceMergeSortBlockSortKernelINS2_10policy_hubIN6thrust24THRUST_300001_SM_1000_NS10device_ptrIiEEE9Policy600ES8_PNS0_8NullTypeES8_SC_m20ConfidenceComparatoriSB_EEvbT0_T1_T2_T3_T4_PT6_PT7_T5_NS1_7vsmem_tEE19static_temp_storage;
	add.s32 	%r1278, %r1277, %r1276;
	ld.shared.u32 	%r2242, [%r1278];
	bra.uni 	$L__BB9_284;
$L__BB9_283:
	shl.b32 	%r1279, %r437, 2;
	mov.u32 	%r1280, _ZZN3cub18CUB_300001_SM_10006detail10merge_sort30DeviceMergeSortBlockSortKernelINS2_10policy_hubIN6thrust24THRUST_300001_SM_1000_NS10device_ptrIiEEE9Policy600ES8_PNS0_8NullTypeES8_SC_m20ConfidenceComparatoriSB_EEvbT0_T1_T2_T3_T4_PT6_PT7_T5_NS1_7vsmem_tEE19static_temp_storage;
	add.s32 	%r1281, %r1280, %r1279;
	ld.shared.u32 	%r2241, [%r1281];
$L__BB9_284:
	setp.ge.s32 	%p331, %r437, %r325;
	mov.pred 	%p632, 0;
	@%p331 bra 	$L__BB9_287;
	setp.ge.s32 	%p333, %r438, %r324;
	mov.pred 	%p632, -1;
	@%p333 bra 	$L__BB9_287;
	mul.lo.s32 	%r1282, %r2241, 6;
	mul.wide.s32 	%rd754, %r1282, 4;
	add.s64 	%rd755, %rd4, %rd754;
	ld.global.f32 	%f335, [%rd755+16];
	mul.lo.s32 	%r1283, %r2242, 6;
	mul.wide.s32 	%rd756, %r1283, 4;
	add.s64 	%rd757, %rd4, %rd756;
	ld.global.f32 	%f336, [%rd757+16];
	setp.gt.f32 	%p632, %f335, %f336;
$L__BB9_287:
	selp.b32 	%r2200, %r2241, %r2242, %p632;
	selp.u32 	%r1284, 1, 0, %p632;
	add.s32 	%r444, %r437, %r1284;
	not.pred 	%p334, %p632;
	selp.u32 	%r1285, 1, 0, %p334;
	add.s32 	%r445, %r438, %r1285;
	@%p632 bra 	$L__BB9_289;
	shl.b32 	%r1286, %r445, 2;
	mov.u32 	%r1287, _ZZN3cub18CUB_300001_SM_10006detail10merge_sort30DeviceMergeSortBlockSortKernelINS2_10policy_hubIN6thrust24THRUST_300001_SM_1000_NS10device_ptrIiEEE9Policy600ES8_PNS0_8NullTypeES8_SC_m20ConfidenceComparatoriSB_EEvbT0_T1_T2_T3_T4_PT6_PT7_T5_NS1_7vsmem_tEE19static_temp_storage;
	add.s32 	%r1288, %r1287, %r1286;
	ld.shared.u32 	%r2242, [%r1288];
	bra.uni 	$L__BB9_290;
$L__BB9_289:
	shl.b32 	%r1289, %r444, 2;
	mov.u32 	%r1290, _ZZN3cub18CUB_300001_SM_10006detail10merge_sort30DeviceMergeSortBlockSortKernelINS2_10policy_hubIN6thrust24THRUST_300001_SM_1000_NS10device_ptrIiEEE9Policy600ES8_PNS0_8NullTypeES8_SC_m20ConfidenceComparatoriSB_EEvbT0_T1_T2_T3_T4_PT6_PT7_T5_NS1_7vsmem_tEE19static_temp_storage;
	add.s32 	%r1291, %r1290, %r1289;
	ld.shared.u32 	%r2241, [%r1291];
$L__BB9_290:
	setp.ge.s32 	%p335, %r444, %r325;
	mov.u32 	%r2272, %r2242;
	@%p335 bra 	$L__BB9_293;
	setp.ge.s32 	%p336, %r445, %r324;
	mov.u32 	%r2272, %r2241;
	@%p336 bra 	$L__BB9_293;
	mul.lo.s32 	%r1292, %r2241, 6;
	mul.wide.s32 	%rd758, %r1292, 4;
	add.s64 	%rd759, %rd4, %rd758;
	ld.global.f32 	%f337, [%rd759+16];
	mul.lo.s32 	%r1293, %r2242, 6;
	mul.wide.s32 	%rd760, %r1293, 4;
	add.s64 	%rd761, %rd4, %rd760;
	ld.global.f32 	%f338, [%rd761+16];
	setp.gt.f32 	%p337, %f337, %f338;
	selp.b32 	%r2272, %r2241, %r2242, %p337;
$L__BB9_293:
	shl.b32 	%r2236, %r321, 1;
	setp.lt.u32 	%p338, %r321, 129;
	@%p338 bra 	$L__BB9_191;
	ld.param.s8 	%rs2, [_ZN3cub18CUB_300001_SM_10006detail10merge_sort30DeviceMergeSortBlockSortKernelINS2_10policy_hubIN6thrust24THRUST_300001_SM_1000_NS10device_ptrIiEEE9Policy600ES8_PNS0_8NullTypeES8_SC_m20ConfidenceComparatoriSB_EEvbT0_T1_T2_T3_T4_PT6_PT7_T5_NS1_7vsmem_tE_param_0];
	add.s32 	%r453, %r176, 384;
	add.s32 	%r454, %r176, 32;
	add.s32 	%r455, %r176, 416;
	add.s32 	%r456, %r176, 448;
	add.s32 	%r457, %r176, 64;
	add.s32 	%r458, %r176, 96;
	add.s32 	%r459, %r176, 128;
	add.s32 	%r460, %r176, 160;
	bar.sync 	0;
	setp.eq.s16 	%p339, %rs2, 0;
	@%p339 bra 	$L__BB9_331;
	st.shared.u32 	[%r220], %r2235;
	st.shared.u32 	[%r220+4], %r2217;
	st.shared.u32 	[%r220+8], %r2174;
	st.shared.u32 	[%r220+12], %r2176;
	st.shared.u32 	[%r220+16], %r2178;
	st.shared.u32 	[%r220+20], %r2180;
	st.shared.u32 	[%r220+24], %r2182;
	st.shared.u32 	[%r220+28], %r2184;
	st.shared.u32 	[%r220+32], %r2186;
	st.shared.u32 	[%r220+36], %r2188;
	st.shared.u32 	[%r220+40], %r2190;
	st.shared.u32 	[%r220+44], %r2192;
	st.shared.u32 	[%r220+48], %r2194;
	st.shared.u32 	[%r220+52], %r2196;
	st.shared.u32 	[%r220+56], %r2198;
	st.shared.u32 	[%r220+60], %r2200;
	st.shared.u32 	[%r220+64], %r2272;
	bar.warp.sync 	-1;
	ld.shared.u32 	%r461, [%r219];
	ld.shared.u32 	%r462, [%r219+128];
	ld.shared.u32 	%r463, [%r219+256];
	ld.shared.u32 	%r464, [%r219+384];
	ld.shared.u32 	%r465, [%r219+512];
	ld.shared.u32 	%r466, [%r219+640];
	ld.shared.u32 	%r467, [%r219+768];
	ld.shared.u32 	%r468, [%r219+896];
	ld.shared.u32 	%r469, [%r219+1024];
	ld.shared.u32 	%r470, [%r219+1152];
	ld.shared.u32 	%r471, [%r219+1280];
	ld.shared.u32 	%r472, [%r219+1408];
	ld.shared.u32 	%r473, [%r219+1536];
	ld.shared.u32 	%r474, [%r219+1664];
	ld.shared.u32 	%r475, [%r219+1792];
	ld.shared.u32 	%r476, [%r219+1920];
	ld.shared.u32 	%r477, [%r219+2048];
	setp.eq.s32 	%p340, %r174, 0;
	@%p340 bra 	$L__BB9_296;
	bra.uni 	$L__BB9_297;
$L__BB9_296:
	st.volatile.shared.u32 	[_ZZN3cub18CUB_300001_SM_10006detail10merge_sort30DeviceMergeSortBlockSortKernelINS2_10policy_hubIN6thrust24THRUST_300001_SM_1000_NS10device_ptrIiEEE9Policy600ES8_PNS0_8NullTypeES8_SC_m20ConfidenceComparatoriSB_EEvbT0_T1_T2_T3_T4_PT6_PT7_T5_NS1_7vsmem_tEE19static_temp_storage+17408], %r173;
$L__BB9_297:
	bar.sync 	0;
	ld.volatile.shared.u32 	%r495, [_ZZN3cub18CUB_300001_SM_10006detail10merge_sort30DeviceMergeSortBlockSortKernelINS2_10policy_hubIN6thrust24THRUST_300001_SM_1000_NS10device_ptrIiEEE9Policy600ES8_PNS0_8NullTypeES8_SC_m20ConfidenceComparatoriSB_EEvbT0_T1_T2_T3_T4_PT6_PT7_T5_NS1_7vsmem_tEE19static_temp_storage+17408];
	mov.u32 	%r1294, %tid.x;
	and.b32  	%r1295, %r1294, 992;
	mul.lo.s32 	%r1296, %r1295, 17;
	cvt.u64.u32 	%rd762, %r1296;
	and.b32  	%r1297, %r1294, 31;
	cvt.u64.u32 	%rd763, %r1297;
	add.s64 	%rd764, %rd5, %rd763;
	add.s64 	%rd765, %rd764, %rd762;
	setp.ge.s32 	%p341, %r176, %r495;
	shl.b64 	%rd766, %rd765, 2;
	add.s64 	%rd7, %rd3, %rd766;
	@%p341 bra 	$L__BB9_299;
	st.global.u32 	[%rd7], %r461;
$L__BB9_299:
	setp.ge.s32 	%p342, %r454, %r495;
	@%p342 bra 	$L__BB9_301;
	st.global.u32 	[%rd7+128], %r462;
$L__BB9_301:
	setp.ge.s32 	%p343, %r457, %r495;
	@%p343 bra 	$L__BB9_303;
	st.global.u32 	[%rd7+256], %r463;
$L__BB9_303:
	setp.ge.s32 	%p344, %r458, %r495;
	@%p344 bra 	$L__BB9_305;
	st.global.u32 	[%rd7+384], %r464;
$L__BB9_305:
	setp.ge.s32 	%p345, %r459, %r495;
	@%p345 bra 	$L__BB9_307;
	st.global.u32 	[%rd7+512], %r465;
$L__BB9_307:
	setp.ge.s32 	%p346, %r460, %r495;
	@%p346 bra 	$L__BB9_309;
	st.global.u32 	[%rd7+640], %r466;
$L__BB9_309:
	setp.ge.s32 	%p347, %r189, %r495;
	@%p347 bra 	$L__BB9_311;
	st.global.u32 	[%rd7+768], %r467;
$L__BB9_311:
	setp.ge.s32 	%p348, %r192, %r495;
	@%p348 bra 	$L__BB9_313;
	st.global.u32 	[%rd7+896], %r468;
$L__BB9_313:
	setp.ge.s32 	%p349, %r195, %r495;
	@%p349 bra 	$L__BB9_315;
	st.global.u32 	[%rd7+1024], %r469;
$L__BB9_315:
	setp.ge.s32 	%p350, %r198, %r495;
	@%p350 bra 	$L__BB9_317;
	st.global.u32 	[%rd7+1152], %r470;
$L__BB9_317:
	setp.ge.s32 	%p351, %r201, %r495;
	@%p351 bra 	$L__BB9_319;
	st.global.u32 	[%rd7+1280], %r471;
$L__BB9_319:
	setp.ge.s32 	%p352, %r204, %r495;
	@%p352 bra 	$L__BB9_321;
	st.global.u32 	[%rd7+1408], %r472;
$L__BB9_321:
	setp.ge.s32 	%p353, %r453, %r495;
	@%p353 bra 	$L__BB9_323;
	st.global.u32 	[%rd7+1536], %r473;
$L__BB9_323:
	setp.ge.s32 	%p354, %r455, %r495;
	@%p354 bra 	$L__BB9_325;
	st.global.u32 	[%rd7+1664], %r474;
$L__BB9_325:
	setp.ge.s32 	%p355, %r456, %r495;
	@%p355 bra 	$L__BB9_327;
	st.global.u32 	[%rd7+1792], %r475;
$L__BB9_327:
	setp.ge.s32 	%p356, %r213, %r495;
	@%p356 bra 	$L__BB9_329;
	st.global.u32 	[%rd7+1920], %r476;
$L__BB9_329:
	setp.ge.s32 	%p357, %r216, %r495;
	@%p357 bra 	$L__BB9_367;
	st.global.u32 	[%rd7+2048], %r477;
	bra.uni 	$L__BB9_367;
$L__BB9_331:
	st.shared.u32 	[%r220], %r2235;
	st.shared.u32 	[%r220+4], %r2217;
	st.shared.u32 	[%r220+8], %r2174;
	st.shared.u32 	[%r220+12], %r2176;
	st.shared.u32 	[%r220+16], %r2178;
	st.shared.u32 	[%r220+20], %r2180;
	st.shared.u32 	[%r220+24], %r2182;
	st.shared.u32 	[%r220+28], %r2184;
	st.shared.u32 	[%r220+32], %r2186;
	st.shared.u32 	[%r220+36], %r2188;
	st.shared.u32 	[%r220+40], %r2190;
	st.shared.u32 	[%r220+44], %r2192;
	st.shared.u32 	[%r220+48], %r2194;
	st.shared.u32 	[%r220+52], %r2196;
	st.shared.u32 	[%r220+56], %r2198;
	st.shared.u32 	[%r220+60], %r2200;
	st.shared.u32 	[%r220+64], %r2272;
	bar.warp.sync 	-1;
	ld.shared.u32 	%r478, [%r219];
	ld.shared.u32 	%r479, [%r219+128];
	ld.shared.u32 	%r480, [%r219+256];
	ld.shared.u32 	%r481, [%r219+384];
	ld.shared.u32 	%r482, [%r219+512];
	ld.shared.u32 	%r483, [%r219+640];
	ld.shared.u32 	%r484, [%r219+768];
	ld.shared.u32 	%r485, [%r219+896];
	ld.shared.u32 	%r486, [%r219+1024];
	ld.shared.u32 	%r487, [%r219+1152];
	ld.shared.u32 	%r488, [%r219+1280];
	ld.shared.u32 	%r489, [%r219+1408];
	ld.shared.u32 	%r490, [%r219+1536];
	ld.shared.u32 	%r491, [%r219+1664];
	ld.shared.u32 	%r492, [%r219+1792];
	ld.shared.u32 	%r493, [%r219+1920];
	ld.shared.u32 	%r494, [%r219+2048];
	setp.eq.s32 	%p358, %r174, 0;
	@%p358 bra 	$L__BB9_332;
	bra.uni 	$L__BB9_333;
$L__BB9_332:
	st.volatile.shared.u32 	[_ZZN3cub18CUB_300001_SM_10006detail10merge_sort30DeviceMergeSortBlockSortKernelINS2_10policy_hubIN6thrust24THRUST_300001_SM_1000_NS10device_ptrIiEEE9Policy600ES8_PNS0_8NullTypeES8_SC_m20ConfidenceComparatoriSB_EEvbT0_T1_T2_T3_T4_PT6_PT7_T5_NS1_7vsmem_tEE19static_temp_storage+17408], %r173;
$L__BB9_333:
	bar.sync 	0;
	ld.volatile.shared.u32 	%r496, [_ZZN3cub18CUB_300001_SM_10006detail10merge_sort30DeviceMergeSortBlockSortKernelINS2_10policy_hubIN6thrust24THRUST_300001_SM_1000_NS10device_ptrIiEEE9Policy600ES8_PNS0_8NullTypeES8_SC_m20ConfidenceComparatoriSB_EEvbT0_T1_T2_T3_T4_PT6_PT7_T5_NS1_7vsmem_tEE19static_temp_storage+17408];
	setp.ge.s32 	%p359, %r176, %r496;
	@%p359 bra 	$L__BB9_335;
	cvt.u64.u32 	%rd767, %r176;
	add.s64 	%rd768, %rd5, %rd767;
	shl.b64 	%rd769, %rd768, 2;
	add.s64 	%rd770, %rd1, %rd769;
	st.global.u32 	[%rd770], %r478;
$L__BB9_335:
	setp.ge.s32 	%p360, %r454, %r496;
	@%p360 bra 	$L__BB9_337;
	cvt.u64.u32 	%rd771, %r176;
	add.s64 	%rd772, %rd5, %rd771;
	shl.b64 	%rd773, %rd772, 2;
	add.s64 	%rd774, %rd1, %rd773;
	st.global.u32 	[%rd774+128], %r479;
$L__BB9_337:
	setp.ge.s32 	%p361, %r457, %r496;
	@%p361 bra 	$L__BB9_339;
	cvt.u64.u32 	%rd775, %r176;
	add.s64 	%rd776, %rd5, %rd775;
	shl.b64 	%rd777, %rd776, 2;
	add.s64 	%rd778, %rd1, %rd777;
	st.global.u32 	[%rd778+256], %r480;
$L__BB9_339:
	setp.ge.s32 	%p362, %r458, %r496;
	@%p362 bra 	$L__BB9_341;
	cvt.u64.u32 	%rd779, %r176;
	add.s64 	%rd780, %rd5, %rd779;
	shl.b64 	%rd781, %rd780, 2;
	add.s64 	%rd782, %rd1, %rd781;
	st.global.u32 	[%rd782+384], %r481;
$L__BB9_341:
	setp.ge.s32 	%p363, %r459, %r496;
	@%p363 bra 	$L__BB9_343;
	cvt.u64.u32 	%rd783, %r176;
	add.s64 	%rd784, %rd5, %rd783;
	shl.b64 	%rd785, %rd784, 2;
	add.s64 	%rd786, %rd1, %rd785;
	st.global.u32 	[%rd786+512], %r482;
$L__BB9_343:
	setp.ge.s32 	%p364, %r460, %r496;
	@%p364 bra 	$L__BB9_345;
	cvt.u64.u32 	%rd787, %r176;
	add.s64 	%rd788, %rd5, %rd787;
	shl.b64 	%rd789, %rd788, 2;
	add.s64 	%rd790, %rd1, %rd789;
	st.global.u32 	[%rd790+640], %r483;
$L__BB9_345:
	setp.ge.s32 	%p365, %r189, %r496;
	@%p365 bra 	$L__BB9_347;
	cvt.u64.u32 	%rd791, %r176;
	add.s64 	%rd792, %rd5, %rd791;
	shl.b64 	%rd793, %rd792, 2;
	add.s64 	%rd794, %rd1, %rd793;
	st.global.u32 	[%rd794+768], %r484;
$L__BB9_347:
	setp.ge.s32 	%p366, %r192, %r496;
	@%p366 bra 	$L__BB9_349;
	cvt.u64.u32 	%rd795, %r176;
	add.s64 	%rd796, %rd5, %rd795;
	shl.b64 	%rd797, %rd796, 2;
	add.s64 	%rd798, %rd1, %rd797;
	st.global.u32 	[%rd798+896], %r485;
$L__BB9_349:
	setp.ge.s32 	%p367, %r195, %r496;
	@%p367 bra 	$L__BB9_351;
	cvt.u64.u32 	%rd799, %r176;
	add.s64 	%rd800, %rd5, %rd799;
	shl.b64 	%rd801, %rd800, 2;
	add.s64 	%rd802, %rd1, %rd801;
	st.global.u32 	[%rd802+1024], %r486;
$L__BB9_351:
	setp.ge.s32 	%p368, %r198, %r496;
	@%p368 bra 	$L__BB9_353;
	cvt.u64.u32 	%rd803, %r176;
	add.s64 	%rd804, %rd5, %rd803;
	shl.b64 	%rd805, %rd804, 2;
	add.s64 	%rd806, %rd1, %rd805;
	st.global.u32 	[%rd806+1152], %r487;
$L__BB9_353:
	setp.ge.s32 	%p369, %r201, %r496;
	@%p369 bra 	$L__BB9_355;
	cvt.u64.u32 	%rd807, %r176;
	add.s64 	%rd808, %rd5, %rd807;
	shl.b64 	%rd809, %rd808, 2;
	add.s64 	%rd810, %rd1, %rd809;
	st.global.u32 	[%rd810+1280], %r488;
$L__BB9_355:
	setp.ge.s32 	%p370, %r204, %r496;
	@%p370 bra 	$L__BB9_357;
	cvt.u64.u32 	%rd811, %r176;
	add.s64 	%rd812, %rd5, %rd811;
	shl.b64 	%rd813, %rd812, 2;
	add.s64 	%rd814, %rd1, %rd813;
	st.global.u32 	[%rd814+1408], %r489;
$L__BB9_357:
	setp.ge.s32 	%p371, %r453, %r496;
	@%p371 bra 	$L__BB9_359;
	cvt.u64.u32 	%rd815, %r176;
	add.s64 	%rd816, %rd5, %rd815;
	shl.b64 	%rd817, %rd816, 2;
	add.s64 	%rd818, %rd1, %rd817;
	st.global.u32 	[%rd818+1536], %r490;
$L__BB9_359:
	setp.ge.s32 	%p372, %r455, %r496;
	@%p372 bra 	$L__BB9_361;
	cvt.u64.u32 	%rd819, %r176;
	add.s64 	%rd820, %rd5, %rd819;
	shl.b64 	%rd821, %rd820, 2;
	add.s64 	%rd822, %rd1, %rd821;
	st.global.u32 	[%rd822+1664], %r491;
$L__BB9_361:
	setp.ge.s32 	%p373, %r456, %r496;
	@%p373 bra 	$L__BB9_363;
	cvt.u64.u32 	%rd823, %r176;
	add.s64 	%rd824, %rd5, %rd823;
	shl.b64 	%rd825, %rd824, 2;
	add.s64 	%rd826, %rd1, %rd825;
	st.global.u32 	[%rd826+1792], %r492;
$L__BB9_363:
	setp.ge.s32 	%p374, %r213, %r496;
	@%p374 bra 	$L__BB9_365;
	cvt.u64.u32 	%rd827, %r176;
	add.s64 	%rd828, %rd5, %rd827;
	shl.b64 	%rd829, %rd828, 2;
	add.s64 	%rd830, %rd1, %rd829;
	st.global.u32 	[%rd830+1920], %r493;
$L__BB9_365:
	setp.ge.s32 	%p375, %r216, %r496;
	@%p375 bra 	$L__BB9_367;
	cvt.u64.u32 	%rd831, %r176;
	add.s64 	%rd832, %rd5, %rd831;
	shl.b64 	%rd833, %rd832, 2;
	add.s64 	%rd834, %rd1, %rd833;
	st.global.u32 	[%rd834+2048], %r494;
$L__BB9_367:
	ret;

}
	// .globl	_ZN3cub18CUB_300001_SM_10006detail10merge_sort30DeviceMergeSortPartitionKernelIN6thrust24THRUST_300001_SM_1000_NS10device_ptrIiEEm20ConfidenceComparatoriEEvbT_PT2_T0_SC_PSC_T1_SC_i
.visible .entry _ZN3cub18CUB_300001_SM_10006detail10merge_sort30DeviceMergeSortPartitionKernelIN6thrust24THRUST_300001_SM_1000_NS10device_ptrIiEEm20ConfidenceComparatoriEEvbT_PT2_T0_SC_PSC_T1_SC_i(
	.param .u8 _ZN3cub18CUB_300001_SM_10006detail10merge_sort30DeviceMergeSortPartitionKernelIN6thrust24THRUST_300001_SM_1000_NS10device_ptrIiEEm20ConfidenceComparatoriEEvbT_PT2_T0_SC_PSC_T1_SC_i_param_0,
	.param .align 8 .b8 _ZN3cub18CUB_300001_SM_10006detail10merge_sort30DeviceMergeSortPartitionKernelIN6thrust24THRUST_300001_SM_1000_NS10device_ptrIiEEm20ConfidenceComparatoriEEvbT_PT2_T0_SC_PSC_T1_SC_i_param_1[8],
	.param .u64 .ptr .align 1 _ZN3cub18CUB_300001_SM_10006detail10merge_sort30DeviceMergeSortPartitionKernelIN6thrust24THRUST_300001_SM_1000_NS10device_ptrIiEEm20ConfidenceComparatoriEEvbT_PT2_T0_SC_PSC_T1_SC_i_param_2,
	.param .u64 _ZN3cub18CUB_300001_SM_10006detail10merge_sort30DeviceMergeSortPartitionKernelIN6thrust24THRUST_300001_SM_1000_NS10device_ptrIiEEm20ConfidenceComparatoriEEvbT_PT2_T0_SC_PSC_T1_SC_i_param_3,
	.param .u64 _ZN3cub18CUB_300001_SM_10006detail10merge_sort30DeviceMergeSortPartitionKernelIN6thrust24THRUST_300001_SM_1000_NS10device_ptrIiEEm20ConfidenceComparatoriEEvbT_PT2_T0_SC_PSC_T1_SC_i_param_4,
	.param .u64 .ptr .align 1 _ZN3cub18CUB_300001_SM_10006detail10merge_sort30DeviceMergeSortPartitionKernelIN6thrust24THRUST_300001_SM_1000_NS10device_ptrIiEEm20ConfidenceComparatoriEEvbT_PT2_T0_SC_PSC_T1_SC_i_param_5,
	.param .align 8 .b8 _ZN3cub18CUB_300001_SM_10006detail10merge_sort30DeviceMergeSortPartitionKernelIN6thrust24THRUST_300001_SM_1000_NS10device_ptrIiEEm20ConfidenceComparatoriEEvbT_PT2_T0_SC_PSC_T1_SC_i_param_6[8],
	.param .u64 _ZN3cub18CUB_300001_SM_10006detail10merge_sort30DeviceMergeSortPartitionKernelIN6thrust24THRUST_300001_SM_1000_NS10device_ptrIiEEm20ConfidenceComparatoriEEvbT_PT2_T0_SC_PSC_T1_SC_i_param_7,
	.param .u32 _ZN3cub18CUB_300001_SM_10006detail10merge_sort30DeviceMergeSortPartitionKernelIN6thrust24THRUST_300001_SM_1000_NS10device_ptrIiEEm20ConfidenceComparatoriEEvbT_PT2_T0_SC_PSC_T1_SC_i_param_8
)
{
	.reg .pred 	%p<10>;
	.reg .b16 	%rs<2>;
	.reg .b32 	%r<14>;
	.reg .b32 	%f<5>;
	.reg .b64 	%rd<97>;

	ld.param.u64 	%rd32, [_ZN3cub18CUB_300001_SM_10006detail10merge_sort30DeviceMergeSortPartitionKernelIN6thrust24THRUST_300001_SM_1000_NS10device_ptrIiEEm20ConfidenceComparatoriEEvbT_PT2_T0_SC_PSC_T1_SC_i_param_6];
	ld.param.u64 	%rd28, [_ZN3cub18CUB_300001_SM_10006detail10merge_sort30DeviceMergeSortPartitionKernelIN6thrust24THRUST_300001_SM_1000_NS10device_ptrIiEEm20ConfidenceComparatoriEEvbT_PT2_T0_SC_PSC_T1_SC_i_param_1];
	ld.param.s8 	%rs1, [_ZN3cub18CUB_300001_SM_10006detail10merge_sort30DeviceMergeSortPartitionKernelIN6thrust24THRUST_300001_SM_1000_NS10device_ptrIiEEm20ConfidenceComparatoriEEvbT_PT2_T0_SC_PSC_T1_SC_i_param_0];
	ld.param.u64 	%rd30, [_ZN3cub18CUB_300001_SM_10006detail10merge_sort30DeviceMergeSortPartitionKernelIN6thrust24THRUST_300001_SM_1000_NS10device_ptrIiEEm20ConfidenceComparatoriEEvbT_PT2_T0_SC_PSC_T1_SC_i_param_3];
	ld.param.u64 	%rd31, [_ZN3cub18CUB_300001_SM_10006detail10merge_sort30DeviceMergeSortPartitionKernelIN6thrust24THRUST_300001_SM_1000_NS10device_ptrIiEEm20ConfidenceComparatoriEEvbT_PT2_T0_SC_PSC_T1_SC_i_param_4];
	ld.param.u64 	%rd34, [_ZN3cub18CUB_300001_SM_10006detail10merge_sort30DeviceMergeSortPartitionKernelIN6thrust24THRUST_300001_SM_1000_NS10device_ptrIiEEm20ConfidenceComparatoriEEvbT_PT2_T0_SC_PSC_T1_SC_i_param_5];
	ld.param.u64 	%rd33, [_ZN3cub18CUB_300001_SM_10006detail10merge_sort30DeviceMergeSortPartitionKernelIN6thrust24THRUST_300001_SM_1000_NS10device_ptrIiEEm20ConfidenceComparatoriEEvbT_PT2_T0_SC_PSC_T1_SC_i_param_7];
	ld.param.u32 	%r1, [_ZN3cub18CUB_300001_SM_10006detail10merge_sort30DeviceMergeSortPartitionKernelIN6thrust24THRUST_300001_SM_1000_NS10device_ptrIiEEm20ConfidenceComparatoriEEvbT_PT2_T0_SC_PSC_T1_SC_i_param_8];
	cvta.to.global.u64 	%rd1, %rd34;
	mov.u32 	%r2, %ntid.x;
	mov.u32 	%r3, %ctaid.x;
	mov.u32 	%r4, %tid.x;
	mad.lo.s32 	%r5, %r2, %r3, %r4;
	cvt.u64.u32 	%rd2, %r5;
	setp.le.u64 	%p1, %rd31, %rd2;
	@%p1 bra 	$L__BB10_11;
	cvta.to.global.u64 	%rd4, %rd32;
	shr.u64 	%rd35, %rd33, 1;
	add.s64 	%rd5, %rd33, 4294967295;
	neg.s64 	%rd36, %rd33;
	and.b64  	%rd37, %rd36, %rd2;
	cvt.s64.s32 	%rd6, %r1;
	mul.lo.s64 	%rd38, %rd37, %rd6;
	mul.lo.s64 	%rd39, %rd35, %rd6;
	min.u64 	%rd7, %rd38, %rd30;
	not.b64 	%rd40, %rd38;
	min.u64 	%rd41, %rd39, %rd40;
	add.s64 	%rd42, %rd41, %rd38;
	min.u64 	%rd8, %rd42, %rd30;
	not.b64 	%rd43, %rd8;
	min.u64 	%rd44, %rd39, %rd43;
	add.s64 	%rd45, %rd44, %rd8;
	min.u64 	%rd9, %rd45, %rd30;
	// begin inline asm
	griddepcontrol.wait;
	// end inline asm
	add.s64 	%rd46, %rd2, 1;
	setp.ne.s64 	%p2, %rd46, %rd31;
	@%p2 bra 	$L__BB10_3;
	shl.b64 	%rd89, %rd2, 3;
	add.s64 	%rd90, %rd1, %rd89;
	st.global.u64 	[%rd90], %rd8;
	bra.uni 	$L__BB10_11;
$L__BB10_3:
	sub.s64 	%rd47, %rd9, %rd7;
	and.b64  	%rd48, %rd5, %rd2;
	mul.lo.s64 	%rd49, %rd48, %rd6;
	min.u64 	%rd10, %rd49, %rd47;
	setp.eq.s16 	%p3, %rs1, 0;
	@%p3 bra 	$L__BB10_7;
	sub.s64 	%rd50, %rd8, %rd7;
	sub.s64 	%rd51, %rd9, %rd8;
	max.u64 	%rd52, %rd10, %rd51;
	sub.s64 	%rd96, %rd52, %rd51;
	min.u64 	%rd92, %rd50, %rd10;
	setp.ge.u64 	%p4, %rd96, %rd92;
	@%p4 bra 	$L__BB10_10;
	cvta.to.global.u64 	%rd13, %rd28;
	add.s64 	%rd14, %rd10, %rd8;
$L__BB10_6:
	sub.s64 	%rd53, %rd92, %rd96;
	shr.u64 	%rd54, %rd53, 1;
	add.s64 	%rd55, %rd54, %rd96;
	add.s64 	%rd56, %rd55, %rd7;
	shl.b64 	%rd57, %rd56, 2;
	add.s64 	%rd58, %rd13, %rd57;
	ld.global.u32 	%r6, [%rd58];
	not.b64 	%rd59, %rd55;
	add.s64 	%rd60, %rd14, %rd59;
	shl.b64 	%rd61, %rd60, 2;
	add.s64 	%rd62, %rd13, %rd61;
	ld.global.u32 	%r7, [%rd62];
	mul.lo.s32 	%r8, %r7, 6;
	mul.wide.s32 	%rd63, %r8, 4;
	add.s64 	%rd64, %rd4, %rd63;
	ld.global.f32 	%f1, [%rd64+16];
	mul.lo.s32 	%r9, %r6, 6;
	mul.wide.s32 	%rd65, %r9, 4;
	add.s64 	%rd66, %rd4, %rd65;
	ld.global.f32 	%f2, [%rd66+16];
	setp.leu.f32 	%p5, %f1, %f2;
	add.s64 	%rd67, %rd55, 1;
	selp.b64 	%rd96, %rd67, %rd96, %p5;
	selp.b64 	%rd92, %rd92, %rd55, %p5;
	setp.lt.u64 	%p6, %rd96, %rd92;
	@%p6 bra 	$L__BB10_6;
	bra.uni 	$L__BB10_10;
$L__BB10_7:
	sub.s64 	%rd68, %rd8, %rd7;
	sub.s64 	%rd69, %rd9, %rd8;
	max.u64 	%rd70, %rd10, %rd69;
	sub.s64 	%rd96, %rd70, %rd69;
	min.u64 	%rd94, %rd68, %rd10;
	setp.ge.u64 	%p7, %rd96, %rd94;
	@%p7 bra 	$L__BB10_10;
	ld.param.u64 	%rd91, [_ZN3cub18CUB_300001_SM_10006detail10merge_sort30DeviceMergeSortPartitionKernelIN6thrust24THRUST_300001_SM_1000_NS10device_ptrIiEEm20ConfidenceComparatoriEEvbT_PT2_T0_SC_PSC_T1_SC_i_param_2];
	cvta.to.global.u64 	%rd21, %rd91;
	add.s64 	%rd22, %rd10, %rd8;
$L__BB10_9:
	sub.s64 	%rd71, %rd94, %rd96;
	shr.u64 	%rd72, %rd71, 1;
	add.s64 	%rd73, %rd72, %rd96;
	add.s64 	%rd74, %rd73, %rd7;
	shl.b64 	%rd75, %rd74, 2;
	add.s64 	%rd76, %rd21, %rd75;
	ld.global.u32 	%r10, [%rd76];
	not.b64 	%rd77, %rd73;
	add.s64 	%rd78, %rd22, %rd77;
	shl.b64 	%rd79, %rd78, 2;
	add.s64 	%rd80, %rd21, %rd79;
	ld.global.u32 	%r11, [%rd80];
	mul.lo.s32 	%r12, %r11, 6;
	mul.wide.s32 	%rd81, %r12, 4;
	add.s64 	%rd82, %rd4, %rd81;
	ld.global.f32 	%f3, [%rd82+16];
	mul.lo.s32 	%r13, %r10, 6;
	mul.wide.s32 	%rd83, %r13, 4;
	add.s64 	%rd84, %rd4, %rd83;
	ld.global.f32 	%f4, [%rd84+16];
	setp.leu.f32 	%p8, %f3, %f4;
	add.s64 	%rd85, %rd73, 1;
	selp.b64 	%rd96, %rd85, %rd96, %p8;
	selp.b64 	%rd94, %rd94, %rd73, %p8;
	setp.lt.u64 	%p9, %rd96, %rd94;
	@%p9 bra 	$L__BB10_9;
$L__BB10_10:
	add.s64 	%rd86, %rd96, %rd7;
	shl.b64 	%rd87, %rd2, 3;
	add.s64 	%rd88, %rd1, %rd87;
	st.global.u64 	[%rd88], %rd86;
$L__BB10_11:
	ret;

}
	// .globl	_ZN3cub18CUB_300001_SM_10006detail10merge_sort26DeviceMergeSortMergeKernelINS2_10policy_hubIN6thrust24THRUST_300001_SM_1000_NS10device_ptrIiEEE9Policy600ES8_PNS0_8NullTypeES8_SC_m20ConfidenceComparatoriSB_EEvbT2_T3_T4_PT6_PT7_T5_PSG_SG_NS1_7vsmem_tE
.visible .entry _ZN3cub18CUB_300001_SM_10006detail10merge_sort26DeviceMergeSortMergeKernelINS2_10policy_hubIN6thrust24THRUST_300001_SM_1000_NS10device_ptrIiEEE9Policy600ES8_PNS0_8NullTypeES8_SC_m20ConfidenceComparatoriSB_EEvbT2_T3_T4_PT6_PT7_T5_PSG_SG_NS1_7vsmem_tE(
	.param .u8 _ZN3cub18CUB_300001_SM_10006detail10merge_sort26DeviceMergeSortMergeKernelINS2_10policy_hubIN6thrust24THRUST_300001_SM_1000_NS10device_ptrIiEEE9Policy600ES8_PNS0_8NullTypeES8_SC_m20ConfidenceComparatoriSB_EEvbT2_T3_T4_PT6_PT7_T5_PSG_SG_NS1_7vsmem_tE_param_0,
	.param .align 8 .b8 _ZN3cub18CUB_300001_SM_10006detail10merge_sort26DeviceMergeSortMergeKernelINS2_10policy_hubIN6thrust24THRUST_300001_SM_1000_NS10device_ptrIiEEE9Policy600ES8_PNS0_8NullTypeES8_SC_m20ConfidenceComparatoriSB_EEvbT2_T3_T4_PT6_PT7_T5_PSG_SG_NS1_7vsmem_tE_param_1[8],
	.param .u64 .ptr .align 1 _ZN3cub18CUB_300001_SM_10006detail10merge_sort26DeviceMergeSortMergeKernelINS2_10policy_hubIN6thrust24THRUST_300001_SM_1000_NS10device_ptrIiEEE9Policy600ES8_PNS0_8NullTypeES8_SC_m20ConfidenceComparatoriSB_EEvbT2_T3_T4_PT6_PT7_T5_PSG_SG_NS1_7vsmem_tE_param_2,
	.param .u64 _ZN3cub18CUB_300001_SM_10006detail10merge_sort26DeviceMergeSortMergeKernelINS2_10policy_hubIN6thrust24THRUST_300001_SM_1000_NS10device_ptrIiEEE9Policy600ES8_PNS0_8NullTypeES8_SC_m20ConfidenceComparatoriSB_EEvbT2_T3_T4_PT6_PT7_T5_PSG_SG_NS1_7vsmem_tE_param_3,
	.param .u64 .ptr .align 1 _ZN3cub18CUB_300001_SM_10006detail10merge_sort26DeviceMergeSortMergeKernelINS2_10policy_hubIN6thrust24THRUST_300001_SM_1000_NS10device_ptrIiEEE9Policy600ES8_PNS0_8NullTypeES8_SC_m20ConfidenceComparatoriSB_EEvbT2_T3_T4_PT6_PT7_T5_PSG_SG_NS1_7vsmem_tE_param_4,
	.param .u64 .ptr .align 1 _ZN3cub18CUB_300001_SM_10006detail10merge_sort26DeviceMergeSortMergeKernelINS2_10policy_hubIN6thrust24THRUST_300001_SM_1000_NS10device_ptrIiEEE9Policy600ES8_PNS0_8NullTypeES8_SC_m20ConfidenceComparatoriSB_EEvbT2_T3_T4_PT6_PT7_T5_PSG_SG_NS1_7vsmem_tE_param_5,
	.param .align 8 .b8 _ZN3cub18CUB_300001_SM_10006detail10merge_sort26DeviceMergeSortMergeKernelINS2_10policy_hubIN6thrust24THRUST_300001_SM_1000_NS10device_ptrIiEEE9Policy600ES8_PNS0_8NullTypeES8_SC_m20ConfidenceComparatoriSB_EEvbT2_T3_T4_PT6_PT7_T5_PSG_SG_NS1_7vsmem_tE_param_6[8],
	.param .u64 .ptr .align 1 _ZN3cub18CUB_300001_SM_10006detail10merge_sort26DeviceMergeSortMergeKernelINS2_10policy_hubIN6thrust24THRUST_300001_SM_1000_NS10device_ptrIiEEE9Policy600ES8_PNS0_8NullTypeES8_SC_m20ConfidenceComparatoriSB_EEvbT2_T3_T4_PT6_PT7_T5_PSG_SG_NS1_7vsmem_tE_param_7,
	.param .u64 _ZN3cub18CUB_300001_SM_10006detail10merge_sort26DeviceMergeSortMergeKernelINS2_10policy_hubIN6thrust24THRUST_300001_SM_1000_NS10device_ptrIiEEE9Policy600ES8_PNS0_8NullTypeES8_SC_m20ConfidenceComparatoriSB_EEvbT2_T3_T4_PT6_PT7_T5_PSG_SG_NS1_7vsmem_tE_param_8,
	.param .align 8 .b8 _ZN3cub18CUB_300001_SM_10006detail10merge_sort26DeviceMergeSortMergeKernelINS2_10policy_hubIN6thrust24THRUST_300001_SM_1000_NS10device_ptrIiEEE9Policy600ES8_PNS0_8NullTypeES8_SC_m20ConfidenceComparatoriSB_EEvbT2_T3_T4_PT6_PT7_T5_PSG_SG_NS1_7vsmem_tE_param_9[8]
)
.maxntid 256
{
	.reg .pred 	%p<416>;
	.reg .b16 	%rs<6>;
	.reg .b32 	%r<1319>;
	.reg .b32 	%f<73>;
	.reg .b64 	%rd<536>;
	// demoted variable
	.shared .align 16 .b8 _ZZN3cub18CUB_300001_SM_10006detail10merge_sort26DeviceMergeSortMergeKernelINS2_10policy_hubIN6thrust24THRUST_300001_SM_1000_NS10device_ptrIiEEE9Policy600ES8_PNS0_8NullTypeES8_SC_m20ConfidenceComparatoriSB_EEvbT2_T3_T4_PT6_PT7_T5_PSG_SG_NS1_7vsmem_tEE19static_temp_storage[17424];
	ld.param.u64 	%rd24, [_ZN3cub18CUB_300001_SM_10006detail10merge_sort26DeviceMergeSortMergeKernelINS2_10policy_hubIN6thrust24THRUST_300001_SM_1000_NS10device_ptrIiEEE9Policy600ES8_PNS0_8NullTypeES8_SC_m20ConfidenceComparatoriSB_EEvbT2_T3_T4_PT6_PT7_T5_PSG_SG_NS1_7vsmem_tE_param_6];
	ld.param.u64 	%rd25, [_ZN3cub18CUB_300001_SM_10006detail10merge_sort26DeviceMergeSortMergeKernelINS2_10policy_hubIN6thrust24THRUST_300001_SM_1000_NS10device_ptrIiEEE9Policy600ES8_PNS0_8NullTypeES8_SC_m20ConfidenceComparatoriSB_EEvbT2_T3_T4_PT6_PT7_T5_PSG_SG_NS1_7vsmem_tE_param_1];
	cvta.to.global.u64 	%rd1, %rd25;
	cvta.to.global.u64 	%rd2, %rd24;
	mov.u32 	%r512, %ctaid.x;
	mov.u32 	%r513, %nctaid.x;
	mov.u32 	%r1, %tid.x;
	add.s32 	%r514, %r513, -1;
	setp.ge.u32 	%p65, %r512, %r514;
	@%p65 bra 	$L__BB11_158;
	ld.param.u64 	%rd534, [_ZN3cub18CUB_300001_SM_10006detail10merge_sort26DeviceMergeSortMergeKernelINS2_10policy_hubIN6thrust24THRUST_300001_SM_1000_NS10device_ptrIiEEE9Policy600ES8_PNS0_8NullTypeES8_SC_m20ConfidenceComparatoriSB_EEvbT2_T3_T4_PT6_PT7_T5_PSG_SG_NS1_7vsmem_tE_param_8];
	ld.param.u64 	%rd532, [_ZN3cub18CUB_300001_SM_10006detail10merge_sort26DeviceMergeSortMergeKernelINS2_10policy_hubIN6thrust24THRUST_300001_SM_1000_NS10device_ptrIiEEE9Policy600ES8_PNS0_8NullTypeES8_SC_m20ConfidenceComparatoriSB_EEvbT2_T3_T4_PT6_PT7_T5_PSG_SG_NS1_7vsmem_tE_param_7];
	ld.param.u64 	%rd516, [_ZN3cub18CUB_300001_SM_10006detail10merge_sort26DeviceMergeSortMergeKernelINS2_10policy_hubIN6thrust24THRUST_300001_SM_1000_NS10device_ptrIiEEE9Policy600ES8_PNS0_8NullTypeES8_SC_m20ConfidenceComparatoriSB_EEvbT2_T3_T4_PT6_PT7_T5_PSG_SG_NS1_7vsmem_tE_param_3];
	ld.param.s8 	%rs4, [_ZN3cub18CUB_300001_SM_10006detail10merge_sort26DeviceMergeSortMergeKernelINS2_10policy_hubIN6thrust24THRUST_300001_SM_1000_NS10device_ptrIiEEE9Policy600ES8_PNS0_8NullTypeES8_SC_m20ConfidenceComparatoriSB_EEvbT2_T3_T4_PT6_PT7_T5_PSG_SG_NS1_7vsmem_tE_param_0];
	cvta.to.global.u64 	%rd272, %rd532;
	mov.u32 	%r859, %ctaid.x;
	cvt.u64.u32 	%rd273, %r859;
	mul.wide.u32 	%rd274, %r859, 8;
	add.s64 	%rd275, %rd272, %rd274;
	ld.global.u64 	%rd3, [%rd275];
	ld.global.u64 	%rd276, [%rd275+8];
	shr.u64 	%rd277, %rd534, 1;
	neg.s64 	%rd278, %rd534;
	and.b64  	%rd279, %rd278, %rd273;
	mul.lo.s64 	%rd4, %rd279, 4352;
	mul.lo.s64 	%rd5, %rd277, 4352;
	sub.s64 	%rd280, %rd273, %rd279;
	mul.lo.s64 	%rd281, %rd280, 4352;
	sub.s64 	%rd282, %rd3, %rd4;
	sub.s64 	%rd283, %rd276, %rd4;
	sub.s64 	%rd284, %rd516, %rd4;
	max.u64 	%rd285, %rd284, %rd5;
	sub.s64 	%rd286, %rd285, %rd5;
	sub.s64 	%rd287, %rd281, %rd282;
	min.u64 	%rd6, %rd287, %rd286;
	max.u64 	%rd288, %rd281, -4353;
	not.b64 	%rd289, %rd288;
	add.s64 	%rd290, %rd281, %rd289;
	sub.s64 	%rd291, %rd290, %rd283;
	or.b64  	%rd292, %rd278, %rd273;
	setp.eq.s64 	%p260, %rd292, -1;
	min.u64 	%rd293, %rd5, %rd284;
	selp.b64 	%rd294, %rd293, %rd283, %p260;
	selp.b64 	%rd295, %rd5, %rd291, %p260;
	min.u64 	%rd296, %rd295, %rd286;
	cvt.u32.u64 	%r860, %rd282;
	cvt.u32.u64 	%r861, %rd294;
	sub.s32 	%r2, %r861, %r860;
	cvt.u32.u64 	%r862, %rd296;
	cvt.u32.u64 	%r863, %rd6;
	sub.s32 	%r3, %r862, %r863;
	// begin inline asm
	griddepcontrol.wait;
	// end inline asm
	setp.eq.s16 	%p261, %rs4, 0;
	@%p261 bra 	$L__BB11_53;
	add.s64 	%rd297, %rd4, %rd5;
	add.s64 	%rd298, %rd297, %rd6;
	setp.ge.s32 	%p262, %r1, %r2;
	cvt.u64.u32 	%rd299, %r1;
	add.s64 	%rd300, %rd3, %rd299;
	shl.b64 	%rd301, %rd300, 2;
	add.s64 	%rd7, %rd1, %rd301;
	sub.s32 	%r864, %r1, %r2;
	cvt.s64.s32 	%rd302, %r864;
	add.s64 	%rd303, %rd298, %rd302;
	shl.b64 	%rd304, %rd303, 2;
	add.s64 	%rd8, %rd1, %rd304;
	@%p262 bra 	$L__BB11_4;
	ld.global.u32 	%r1197, [%rd7];
	bra.uni 	$L__BB11_5;
$L__BB11_4:
	ld.global.u32 	%r1197, [%rd8];
$L__BB11_5:
	add.s32 	%r865, %r1, 256;
	setp.lt.s32 	%p263, %r865, %r2;
	@%p263 bra 	$L__BB11_7;
	ld.global.u32 	%r1196, [%rd8+1024];
	bra.uni 	$L__BB11_8;
$L__BB11_7:
	ld.global.u32 	%r1196, [%rd7+1024];
$L__BB11_8:
	add.s32 	%r866, %r1, 512;
	setp.lt.s32 	%p264, %r866, %r2;
	@%p264 bra 	$L__BB11_10;
	ld.global.u32 	%r1195, [%rd8+2048];
	bra.uni 	$L__BB11_11;
$L__BB11_10:
	ld.global.u32 	%r1195, [%rd7+2048];
$L__BB11_11:
	add.s32 	%r867, %r1, 768;
	setp.lt.s32 	%p265, %r867, %r2;
	@%p265 bra 	$L__BB11_13;
	ld.global.u32 	%r1194, [%rd8+3072];
	bra.uni 	$L__BB11_14;
$L__BB11_13:
	ld.global.u32 	%r1194, [%rd7+3072];
$L__BB11_14:
	or.b32  	%r868, %r1, 1024;
	setp.lt.s32 	%p266, %r868, %r2;
	@%p266 bra 	$L__BB11_16;
	ld.global.u32 	%r1193, [%rd8+4096];
	bra.uni 	$L__BB11_17;
$L__BB11_16:
	ld.global.u32 	%r1193, [%rd7+4096];
$L__BB11_17:
	add.s32 	%r869, %r1, 1280;
	setp.lt.s32 	%p267, %r869, %r2;
	@%p267 bra 	$L__BB11_19;
	ld.global.u32 	%r1192, [%rd8+5120];
	bra.uni 	$L__BB11_20;
$L__BB11_19:
	ld.global.u32 	%r1192, [%rd7+5120];
$L__BB11_20:
	add.s32 	%r870, %r1, 1536;
	setp.lt.s32 	%p268, %r870, %r2;
	@%p268 bra 	$L__BB11_22;
	ld.global.u32 	%r1191, [%rd8+6144];
	bra.uni 	$L__BB11_23;
$L__BB11_22:
	ld.global.u32 	%r1191, [%rd7+6144];
$L__BB11_23:
	add.s32 	%r871, %r1, 1792;
	setp.lt.s32 	%p269, %r871, %r2;
	@%p269 bra 	$L__BB11_25;
	ld.global.u32 	%r1190, [%rd8+7168];
	bra.uni 	$L__BB11_26;
$L__BB11_25:
	ld.global.u32 	%r1190, [%rd7+7168];
$L__BB11_26:
	or.b32  	%r872, %r1, 2048;
	setp.lt.s32 	%p270, %r872, %r2;
	@%p270 bra 	$L__BB11_28;
	ld.global.u32 	%r1189, [%rd8+8192];
	bra.uni 	$L__BB11_29;
$L__BB11_28:
	ld.global.u32 	%r1189, [%rd7+8192];
$L__BB11_29:
	add.s32 	%r873, %r1, 2304;
	setp.lt.s32 	%p271, %r873, %r2;
	@%p271 bra 	$L__BB11_31;
	ld.global.u32 	%r1188, [%rd8+9216];
	bra.uni 	$L__BB11_32;
$L__BB11_31:
	ld.global.u32 	%r1188, [%rd7+9216];
$L__BB11_32:
	add.s32 	%r874, %r1, 2560;
	setp.lt.s32 	%p272, %r874, %r2;
	@%p272 bra 	$L__BB11_34;
	ld.global.u32 	%r1187, [%rd8+10240];
	bra.uni 	$L__BB11_35;
$L__BB11_34:
	ld.global.u32 	%r1187, [%rd7+10240];
$L__BB11_35:
	add.s32 	%r875, %r1, 2816;
	setp.lt.s32 	%p273, %r875, %r2;
	@%p273 bra 	$L__BB11_37;
	ld.global.u32 	%r1186, [%rd8+11264];
	bra.uni 	$L__BB11_38;
$L__BB11_37:
	ld.global.u32 	%r1186, [%rd7+11264];
$L__BB11_38:
	or.b32  	%r876, %r1, 3072;
	setp.lt.s32 	%p274, %r876, %r2;
	@%p274 bra 	$L__BB11_40;
	ld.global.u32 	%r1185, [%rd8+12288];
	bra.uni 	$L__BB11_41;
$L__BB11_40:
	ld.global.u32 	%r1185, [%rd7+12288];
$L__BB11_41:
	add.s32 	%r877, %r1, 3328;
	setp.lt.s32 	%p275, %r877, %r2;
	@%p275 bra 	$L__BB11_43;
	ld.global.u32 	%r1184, [%rd8+13312];
	bra.uni 	$L__BB11_44;
$L__BB11_43:
	ld.global.u32 	%r1184, [%rd7+13312];
$L__BB11_44:
	add.s32 	%r878, %r1, 3584;
	setp.lt.s32 	%p276, %r878, %r2;
	@%p276 bra 	$L__BB11_46;
	ld.global.u32 	%r1183, [%rd8+14336];
	bra.uni 	$L__BB11_47;
$L__BB11_46:
	ld.global.u32 	%r1183, [%rd7+14336];
$L__BB11_47:
	add.s32 	%r879, %r1, 3840;
	setp.lt.s32 	%p277, %r879, %r2;
	@%p277 bra 	$L__BB11_49;
	ld.global.u32 	%r1182, [%rd8+15360];
	bra.uni 	$L__BB11_50;
$L__BB11_49:
	ld.global.u32 	%r1182, [%rd7+15360];
$L__BB11_50:
	or.b32  	%r881, %r1, 4096;
	setp.lt.s32 	%p278, %r881, %r2;
	@%p278 bra 	$L__BB11_52;
	ld.global.u32 	%r1181, [%rd8+16384];
	bra.uni 	$L__BB11_54;
$L__BB11_52:
	ld.global.u32 	%r1181, [%rd7+16384];
	bra.uni 	$L__BB11_54;
$L__BB11_53:
	ld.param.u64 	%rd535, [_ZN3cub18CUB_300001_SM_10006detail10merge_sort26DeviceMergeSortMergeKernelINS2_10policy_hubIN6thrust24THRUST_300001_SM_1000_NS10device_ptrIiEEE9Policy600ES8_PNS0_8NullTypeES8_SC_m20ConfidenceComparatoriSB_EEvbT2_T3_T4_PT6_PT7_T5_PSG_SG_NS1_7vsmem_tE_param_8];
	ld.param.u64 	%rd529, [_ZN3cub18CUB_300001_SM_10006detail10merge_sort26DeviceMergeSortMergeKernelINS2_10policy_hubIN6thrust24THRUST_300001_SM_1000_NS10device_ptrIiEEE9Policy600ES8_PNS0_8NullTypeES8_SC_m20ConfidenceComparatoriSB_EEvbT2_T3_T4_PT6_PT7_T5_PSG_SG_NS1_7vsmem_tE_param_4];
	shr.u64 	%rd305, %rd535, 1;
	mul.lo.s64 	%rd306, %rd305, 4352;
	neg.s64 	%rd307, %rd535;
	mov.u32 	%r882, %ctaid.x;
	cvt.u64.u32 	%rd308, %r882;
	and.b64  	%rd309, %rd307, %rd308;
	mad.lo.s64 	%rd310, %rd309, 4352, %rd306;
	add.s64 	%rd311, %rd310, %rd6;
	mov.u32 	%r883, %tid.x;
	setp.lt.s32 	%p279, %r883, %r2;
	sub.s32 	%r884, %r883, %r2;
	cvt.s64.s32 	%rd312, %r884;
	cvt.u64.u32 	%rd313, %r883;
	selp.b64 	%rd314, %rd3, %rd311, %p279;
	selp.b64 	%rd315, %rd313, %rd312, %p279;
	add.s64 	%rd316, %rd315, %rd314;
	cvta.to.global.u64 	%rd317, %rd529;
	shl.b64 	%rd318, %rd316, 2;
	add.s64 	%rd319, %rd317, %rd318;
	ld.global.u32 	%r1197, [%rd319];
	add.s32 	%r885, %r883, 256;
	setp.lt.s32 	%p280, %r885, %r2;
	sub.s32 	%r886, %r885, %r2;
	cvt.s64.s32 	%rd320, %r886;
	cvt.u64.u32 	%rd321, %r885;
	selp.b64 	%rd322, %rd3, %rd311, %p280;
	selp.b64 	%rd323, %rd321, %rd320, %p280;
	add.s64 	%rd324, %rd323, %rd322;
	shl.b64 	%rd325, %rd324, 2;
	add.s64 	%rd326, %rd317, %rd325;
	ld.global.u32 	%r1196, [%rd326];
	add.s32 	%r887, %r883, 512;
	setp.lt.s32 	%p281, %r887, %r2;
	sub.s32 	%r888, %r887, %r2;
	cvt.s64.s32 	%rd327, %r888;
	cvt.u64.u32 	%rd328, %r887;
	selp.b64 	%rd329, %rd3, %rd311, %p281;
	selp.b64 	%rd330, %rd328, %rd327, %p281;
	add.s64 	%rd331, %rd330, %rd329;
	shl.b64 	%rd332, %rd331, 2;
	add.s64 	%rd333, %rd317, %rd332;
	ld.global.u32 	%r1195, [%rd333];
	add.s32 	%r889, %r883, 768;
	setp.lt.s32 	%p282, %r889, %r2;
	sub.s32 	%r890, %r889, %r2;
	cvt.s64.s32 	%rd334, %r890;
	cvt.u64.u32 	%rd335, %r889;
	selp.b64 	%rd336, %rd3, %rd311, %p282;
	selp.b64 	%rd337, %rd335, %rd334, %p282;
	add.s64 	%rd338, %rd337, %rd336;
	shl.b64 	%rd339, %rd338, 2;
	add.s64 	%rd340, %rd317, %rd339;
	ld.global.u32 	%r1194, [%rd340];
	or.b32  	%r891, %r883, 1024;
	setp.lt.s32 	%p283, %r891, %r2;
	sub.s32 	%r892, %r891, %r2;
	cvt.s64.s32 	%rd341, %r892;
	cvt.u64.u32 	%rd342, %r891;
	selp.b64 	%rd343, %rd3, %rd311, %p283;
	selp.b64 	%rd344, %rd342, %rd341, %p283;
	add.s64 	%rd345, %rd344, %rd343;
	shl.b64 	%rd346, %rd345, 2;
	add.s64 	%rd347, %rd317, %rd346;
	ld.global.u32 	%r1193, [%rd347];
	add.s32 	%r893, %r883, 1280;
	setp.lt.s32 	%p284, %r893, %r2;
	sub.s32 	%r894, %r893, %r2;
	cvt.s64.s32 	%rd348, %r894;
	cvt.u64.u32 	%rd349, %r893;
	selp.b64 	%rd350, %rd3, %rd311, %p284;
	selp.b64 	%rd351, %rd349, %rd348, %p284;
	add.s64 	%rd352, %rd351, %rd350;
	shl.b64 	%rd353, %rd352, 2;
	add.s64 	%rd354, %rd317, %rd353;
	ld.global.u32 	%r1192, [%rd354];
	add.s32 	%r895, %r883, 1536;
	setp.lt.s32 	%p285, %r895, %r2;
	sub.s32 	%r896, %r895, %r2;
	cvt.s64.s32 	%rd355, %r896;
	cvt.u64.u32 	%rd356, %r895;
	selp.b64 	%rd357, %rd3, %rd311, %p285;
	selp.b64 	%rd358, %rd356, %rd355, %p285;
	add.s64 	%rd359, %rd358, %rd357;
	shl.b64 	%rd360, %rd359, 2;
	add.s64 	%rd361, %rd317, %rd360;
	ld.global.u32 	%r1191, [%rd361];
	add.s32 	%r897, %r883, 1792;
	setp.lt.s32 	%p286, %r897, %r2;
	sub.s32 	%r898, %r897, %r2;
	cvt.s64.s32 	%rd362, %r898;
	cvt.u64.u32 	%rd363, %r897;
	selp.b64 	%rd364, %rd3, %rd311, %p286;
	selp.b64 	%rd365, %rd363, %rd362, %p286;
	add.s64 	%rd366, %rd365, %rd364;
	shl.b64 	%rd367, %rd366, 2;
	add.s64 	%rd368, %rd317, %rd367;
	ld.global.u32 	%r1190, [%rd368];
	or.b32  	%r899, %r883, 2048;
	setp.lt.s32 	%p287, %r899, %r2;
	sub.s32 	%r900, %r899, %r2;
	cvt.s64.s32 	%rd369, %r900;
	cvt.u64.u32 	%rd370, %r899;
	selp.b64 	%rd371, %rd3, %rd311, %p287;
	selp.b64 	%rd372, %rd370, %rd369, %p287;
	add.s64 	%rd373, %rd372, %rd371;
	shl.b64 	%rd374, %rd373, 2;
	add.s64 	%rd375, %rd317, %rd374;
	ld.global.u32 	%r1189, [%rd375];
	add.s32 	%r901, %r883, 2304;
	setp.lt.s32 	%p288, %r901, %r2;
	sub.s32 	%r902, %r901, %r2;
	cvt.s64.s32 	%rd376, %r902;
	cvt.u64.u32 	%rd377, %r901;
	selp.b64 	%rd378, %rd3, %rd311, %p288;
	selp.b64 	%rd379, %rd377, %rd376, %p288;
	add.s64 	%rd380, %rd379, %rd378;
	shl.b64 	%rd381, %rd380, 2;
	add.s64 	%rd382, %rd317, %rd381;
	ld.global.u32 	%r1188, [%rd382];
	add.s32 	%r903, %r883, 2560;
	setp.lt.s32 	%p289, %r903, %r2;
	sub.s32 	%r904, %r903, %r2;
	cvt.s64.s32 	%rd383, %r904;
	cvt.u64.u32 	%rd384, %r903;
	selp.b64 	%rd385, %rd3, %rd311, %p289;
	selp.b64 	%rd386, %rd384, %rd383, %p289;
	add.s64 	%rd387, %rd386, %rd385;
	shl.b64 	%rd388, %rd387, 2;
	add.s64 	%rd389, %rd317, %rd388;
	ld.global.u32 	%r1187, [%rd389];
	add.s32 	%r905, %r883, 2816;
	setp.lt.s32 	%p290, %r905, %r2;
	sub.s32 	%r906, %r905, %r2;
	cvt.s64.s32 	%rd390, %r906;
	cvt.u64.u32 	%rd391, %r905;
	selp.b64 	%rd392, %rd3, %rd311, %p290;
	selp.b64 	%rd393, %rd391, %rd390, %p290;
	add.s64 	%rd394, %rd393, %rd392;
	shl.b64 	%rd395, %rd394, 2;
	add.s64 	%rd396, %rd317, %rd395;
	ld.global.u32 	%r1186, [%rd396];
	or.b32  	%r907, %r883, 3072;
	setp.lt.s32 	%p291, %r907, %r2;
	sub.s32 	%r908, %r907, %r2;
	cvt.s64.s32 	%rd397, %r908;
	cvt.u64.u32 	%rd398, %r907;
	selp.b64 	%rd399, %rd3, %rd311, %p291;
	selp.b64 	%rd400, %rd398, %rd397, %p291;
	add.s64 	%rd401, %rd400, %rd399;
	shl.b64 	%rd402, %rd401, 2;
	add.s64 	%rd403, %rd317, %rd402;
	ld.global.u32 	%r1185, [%rd403];
	add.s32 	%r909, %r883, 3328;
	setp.lt.s32 	%p292, %r909, %r2;
	sub.s32 	%r910, %r909, %r2;
	cvt.s64.s32 	%rd404, %r910;
	cvt.u64.u32 	%rd405, %r909;
	selp.b64 	%rd406, %rd3, %rd311, %p292;
	selp.b64 	%rd407, %rd405, %rd404, %p292;
	add.s64 	%rd408, %rd407, %rd406;
	shl.b64 	%rd409, %rd408, 2;
	add.s64 	%rd410, %rd317, %rd409;
	ld.global.u32 	%r1184, [%rd410];
	add.s32 	%r911, %r883, 3584;
	setp.lt.s32 	%p293, %r911, %r2;
	sub.s32 	%r912, %r911, %r2;
	cvt.s64.s32 	%rd411, %r912;
	cvt.u64.u32 	%rd412, %r911;
	selp.b64 	%rd413, %rd3, %rd311, %p293;
	selp.b64 	%rd414, %rd412, %rd411, %p293;
	add.s64 	%rd415, %rd414, %rd413;
	shl.b64 	%rd416, %rd415, 2;
	add.s64 	%rd417, %rd317, %rd416;
	ld.global.u32 	%r1183, [%rd417];
	add.s32 	%r913, %r883, 3840;
	setp.lt.s32 	%p294, %r913, %r2;
	sub.s32 	%r914, %r913, %r2;
	cvt.s64.s32 	%rd418, %r914;
	cvt.u64.u32 	%rd419, %r913;
	selp.b64 	%rd420, %rd3, %rd311, %p294;
	selp.b64 	%rd421, %rd419, %rd418, %p294;
	add.s64 	%rd422, %rd421, %rd420;
	shl.b64 	%rd423, %rd422, 2;
	add.s64 	%rd424, %rd317, %rd423;
	ld.global.u32 	%r1182, [%rd424];
	or.b32  	%r915, %r883, 4096;
	setp.lt.s32 	%p295, %r915, %r2;
	sub.s32 	%r916, %r915, %r2;
	cvt.s64.s32 	%rd425, %r916;
	cvt.u64.u32 	%rd426, %r915;
	selp.b64 	%rd427, %rd3, %rd311, %p295;
	selp.b64 	%rd428, %rd426, %rd425, %p295;
	add.s64 	%rd429, %rd428, %rd427;
	shl.b64 	%rd430, %rd429, 2;
	add.s64 	%rd431, %rd317, %rd430;
	ld.global.u32 	%r1181, [%rd431];
$L__BB11_54:
	mov.u32 	%r917, %tid.x;
	shl.b32 	%r918, %r917, 2;
	mov.u32 	%r919, _ZZN3cub18CUB_300001_SM_10006detail10merge_sort26DeviceMergeSortMergeKernelINS2_10policy_hubIN6thrust24THRUST_300001_SM_1000_NS10device_ptrIiEEE9Policy600ES8_PNS0_8NullTypeES8_SC_m20ConfidenceComparatoriSB_EEvbT2_T3_T4_PT6_PT7_T5_PSG_SG_NS1_7vsmem_tEE19static_temp_storage;
	add.s32 	%r920, %r919, %r918;
	st.shared.u32 	[%r920], %r1197;
	st.shared.u32 	[%r920+1024], %r1196;
	st.shared.u32 	[%r920+2048], %r1195;
	st.shared.u32 	[%r920+3072], %r1194;
	st.shared.u32 	[%r920+4096], %r1193;
	st.shared.u32 	[%r920+5120], %r1192;
	st.shared.u32 	[%r920+6144], %r1191;
	st.shared.u32 	[%r920+7168], %r1190;
	st.shared.u32 	[%r920+8192], %r1189;
	st.shared.u32 	[%r920+9216], %r1188;
	st.shared.u32 	[%r920+10240], %r1187;
	st.shared.u32 	[%r920+11264], %r1186;
	st.shared.u32 	[%r920+12288], %r1185;
	st.shared.u32 	[%r920+13312], %r1184;
	st.shared.u32 	[%r920+14336], %r1183;
	st.shared.u32 	[%r920+15360], %r1182;
	st.shared.u32 	[%r920+16384], %r1181;
	bar.sync 	0;
	// begin inline asm
	griddepcontrol.launch_dependents;
	// end inline asm
	add.s32 	%r88, %r3, %r2;
	mul.lo.s32 	%r921, %r917, 17;
	min.s32 	%r89, %r921, %r88;
	shl.b32 	%r922, %r2, 2;
	add.s32 	%r90, %r919, %r922;
	setp.lt.s32 	%p296, %r89, %r3;
	sub.s32 	%r923, %r89, %r3;
	selp.b32 	%r1200, 0, %r923, %p296;
	min.s32 	%r1198, %r89, %r2;
	setp.ge.s32 	%p297, %r1200, %r1198;
	@%p297 bra 	$L__BB11_56;
$L__BB11_55:
	sub.s32 	%r924, %r1198, %r1200;
	shr.u32 	%r925, %r924, 31;
	add.s32 	%r926, %r924, %r925;
	shr.s32 	%r927, %r926, 1;
	add.s32 	%r928, %r927, %r1200;
	shl.b32 	%r929, %r928, 2;
	add.s32 	%r931, %r919, %r929;
	ld.shared.u32 	%r932, [%r931];
	not.b32 	%r933, %r928;
	add.s32 	%r934, %r89, %r933;
	shl.b32 	%r935, %r934, 2;
	add.s32 	%r936, %r90, %r935;
	ld.shared.u32 	%r937, [%r936];
	mul.lo.s32 	%r938, %r937, 6;
	mul.wide.s32 	%rd432, %r938, 4;
	add.s64 	%rd433, %rd2, %rd432;
	ld.global.f32 	%f37, [%rd433+16];
	mul.lo.s32 	%r939, %r932, 6;
	mul.wide.s32 	%rd434, %r939, 4;
	add.s64 	%rd435, %rd2, %rd434;
	ld.global.f32 	%f38, [%rd435+16];
	setp.leu.f32 	%p298, %f37, %f38;
	add.s32 	%r940, %r928, 1;
	selp.b32 	%r1200, %r940, %r1200, %p298;
	selp.b32 	%r1198, %r1198, %r928, %p298;
	setp.lt.s32 	%p299, %r1200, %r1198;
	@%p299 bra 	$L__BB11_55;
$L__BB11_56:
	sub.s32 	%r941, %r89, %r1200;
	add.s32 	%r98, %r941, %r2;
	shl.b32 	%r942, %r941, 2;
	add.s32 	%r99, %r90, %r942;
	ld.shared.u32 	%r1202, [%r99];
	shl.b32 	%r943, %r1200, 2;
	add.s32 	%r101, %r919, %r943;
	ld.shared.u32 	%r1203, [%r101];
	setp.ge.s32 	%p301, %r98, %r88;
	mov.pred 	%p384, 0;
	@%p301 bra 	$L__BB11_59;
	setp.ge.s32 	%p303, %r1200, %r2;
	mov.pred 	%p384, -1;
	@%p303 bra 	$L__BB11_59;
	mul.lo.s32 	%r945, %r1202, 6;
	mul.wide.s32 	%rd436, %r945, 4;
	add.s64 	%rd437, %rd2, %rd436;
	ld.global.f32 	%f39, [%rd437+16];
	mul.lo.s32 	%r946, %r1203, 6;
	mul.wide.s32 	%rd438, %r946, 4;
	add.s64 	%rd439, %rd2, %rd438;
	ld.global.f32 	%f40, [%rd439+16];
	setp.gt.f32 	%p384, %f39, %f40;
$L__BB11_59:
	selp.b32 	%r103, %r1202, %r1203, %p384;
	selp.u32 	%r947, 1, 0, %p384;
	add.s32 	%r104, %r98, %r947;
	not.pred 	%p304, %p384;
	selp.u32 	%r948, 1, 0, %p304;
	add.s32 	%r105, %r1200, %r948;
	@%p304 bra 	$L__BB11_61;
	ld.shared.u32 	%r1202, [%r99+4];
	bra.uni 	$L__BB11_62;
$L__BB11_61:
	ld.shared.u32 	%r1203, [%r101+4];
$L__BB11_62:
	setp.ge.s32 	%p306, %r104, %r88;
	mov.pred 	%p385, 0;
	@%p306 bra 	$L__BB11_65;
	setp.ge.s32 	%p308, %r105, %r2;
	mov.pred 	%p385, -1;
	@%p308 bra 	$L__BB11_65;
	mul.lo.s32 	%r949, %r1202, 6;
	mul.wide.s32 	%rd440, %r949, 4;
	add.s64 	%rd441, %rd2, %rd440;
	ld.global.f32 	%f41, [%rd441+16];
	mul.lo.s32 	%r950, %r1203, 6;
	mul.wide.s32 	%rd442, %r950, 4;
	add.s64 	%rd443, %rd2, %rd442;
	ld.global.f32 	%f42, [%rd443+16];
	setp.gt.f32 	%p385, %f41, %f42;
$L__BB11_65:
	selp.b32 	%r110, %r1202, %r1203, %p385;
	selp.u32 	%r951, 1, 0, %p385;
	add.s32 	%r111, %r104, %r951;
	not.pred 	%p309, %p385;
	selp.u32 	%r952, 1, 0, %p309;
	add.s32 	%r112, %r105, %r952;
	@%p385 bra 	$L__BB11_67;
	shl.b32 	%r953, %r112, 2;
	add.s32 	%r955, %r919, %r953;
	ld.shared.u32 	%r1203, [%r955];
	bra.uni 	$L__BB11_68;
$L__BB11_67:
	shl.b32 	%r956, %r111, 2;
	add.s32 	%r958, %r919, %r956;
	ld.shared.u32 	%r1202, [%r958];
$L__BB11_68:
	setp.ge.s32 	%p311, %r111, %r88;
	mov.pred 	%p386, 0;
	@%p311 bra 	$L__BB11_71;
	setp.ge.s32 	%p313, %r112, %r2;
	mov.pred 	%p386, -1;
	@%p313 bra 	$L__BB11_71;
	mul.lo.s32 	%r959, %r1202, 6;
	mul.wide.s32 	%rd444, %r959, 4;
	add.s64 	%rd445, %rd2, %rd444;
	ld.global.f32 	%f43, [%rd445+16];
	mul.lo.s32 	%r960, %r1203, 6;
	mul.wide.s32 	%rd446, %r960, 4;
	add.s64 	%rd447, %rd2, %rd446;
	ld.global.f32 	%f44, [%rd447+16];
	setp.gt.f32 	%p386, %f43, %f44;
$L__BB11_71:
	selp.b32 	%r117, %r1202, %r1203, %p386;
	selp.u32 	%r961, 1, 0, %p386;
	add.s32 	%r118, %r111, %r961;
	not.pred 	%p314, %p386;
	selp.u32 	%r962, 1, 0, %p314;
	add.s32 	%r119, %r112, %r962;
	@%p386 bra 	$L__BB11_73;
	shl.b32 	%r963, %r119, 2;
	add.s32 	%r965, %r919, %r963;
	ld.shared.u32 	%r1203, [%r965];
	bra.uni 	$L__BB11_74;
$L__BB11_73:
	shl.b32 	%r966, %r118, 2;
	add.s32 	%r968, %r919, %r966;
	ld.shared.u32 	%r1202, [%r968];
$L__BB11_74:
	setp.ge.s32 	%p316, %r118, %r88;
	mov.pred 	%p387, 0;
	@%p316 bra 	$L__BB11_77;
	setp.ge.s32 	%p318, %r119, %r2;
	mov.pred 	%p387, -1;
	@%p318 bra 	$L__BB11_77;
	mul.lo.s32 	%r969, %r1202, 6;
	mul.wide.s32 	%rd448, %r969, 4;
	add.s64 	%rd449, %rd2, %rd448;
	ld.global.f32 	%f45, [%rd449+16];
	mul.lo.s32 	%r970, %r1203, 6;
	mul.wide.s32 	%rd450, %r970, 4;
	add.s64 	%rd451, %rd2, %rd450;
	ld.global.f32 	%f46, [%rd451+16];
	setp.gt.f32 	%p387, %f45, %f46;
$L__BB11_77:
	selp.b32 	%r124, %r1202, %r1203, %p387;
	selp.u32 	%r971, 1, 0, %p387;
	add.s32 	%r125, %r118, %r971;
	not.pred 	%p319, %p387;
	selp.u32 	%r972, 1, 0, %p319;
	add.s32 	%r126, %r119, %r972;
	@%p387 bra 	$L__BB11_79;
	shl.b32 	%r973, %r126, 2;
	add.s32 	%r975, %r919, %r973;
	ld.shared.u32 	%r1203, [%r975];
	bra.uni 	$L__BB11_80;
$L__BB11_79:
	shl.b32 	%r976, %r125, 2;
	add.s32 	%r978, %r919, %r976;
	ld.shared.u32 	%r1202, [%r978];
$L__BB11_80:
	setp.ge.s32 	%p321, %r125, %r88;
	mov.pred 	%p388, 0;
	@%p321 bra 	$L__BB11_83;
	setp.ge.s32 	%p323, %r126, %r2;
	mov.pred 	%p388, -1;
	@%p323 bra 	$L__BB11_83;
	mul.lo.s32 	%r979, %r1202, 6;
	mul.wide.s32 	%rd452, %r979, 4;
	add.s64 	%rd453, %rd2, %rd452;
	ld.global.f32 	%f47, [%rd453+16];
	mul.lo.s32 	%r980, %r1203, 6;
	mul.wide.s32 	%rd454, %r980, 4;
	add.s64 	%rd455, %rd2, %rd454;
	ld.global.f32 	%f48, [%rd455+16];
	setp.gt.f32 	%p388, %f47, %f48;
$L__BB11_83:
	selp.b32 	%r131, %r1202, %r1203, %p388;
	selp.u32 	%r981, 1, 0, %p388;
	add.s32 	%r132, %r125, %r981;
	not.pred 	%p324, %p388;
	selp.u32 	%r982, 1, 0, %p324;
	add.s32 	%r133, %r126, %r982;
	@%p388 bra 	$L__BB11_85;
	shl.b32 	%r983, %r133, 2;
	add.s32 	%r985, %r919, %r983;
	ld.shared.u32 	%r1203, [%r985];
	bra.uni 	$L__BB11_86;
$L__BB11_85:
	shl.b32 	%r986, %r132, 2;
	add.s32 	%r988, %r919, %r986;
	ld.shared.u32 	%r1202, [%r988];
$L__BB11_86:
	setp.ge.s32 	%p326, %r132, %r88;
	mov.pred 	%p389, 0;
	@%p326 bra 	$L__BB11_89;
	setp.ge.s32 	%p328, %r133, %r2;
	mov.pred 	%p389, -1;
	@%p328 bra 	$L__BB11_89;
	mul.lo.s32 	%r989, %r1202, 6;
	mul.wide.s32 	%rd456, %r989, 4;
	add.s64 	%rd457, %rd2, %rd456;
	ld.global.f32 	%f49, [%rd457+16];
	mul.lo.s32 	%r990, %r1203, 6;
	mul.wide.s32 	%rd458, %r990, 4;
	add.s64 	%rd459, %rd2, %rd458;
	ld.global.f32 	%f50, [%rd459+16];
	setp.gt.f32 	%p389, %f49, %f50;
$L__BB11_89:
	selp.b32 	%r138, %r1202, %r1203, %p389;
	selp.u32 	%r991, 1, 0, %p389;
	add.s32 	%r139, %r132, %r991;
	not.pred 	%p329, %p389;
	selp.u32 	%r992, 1, 0, %p329;
	add.s32 	%r140, %r133, %r992;
	@%p389 bra 	$L__BB11_91;
	shl.b32 	%r993, %r140, 2;
	add.s32 	%r995, %r919, %r993;
	ld.shared.u32 	%r1203, [%r995];
	bra.uni 	$L__BB11_92;
$L__BB11_91:
	shl.b32 	%r996, %r139, 2;
	add.s32 	%r998, %r919, %r996;
	ld.shared.u32 	%r1202, [%r998];
$L__BB11_92:
	setp.ge.s32 	%p331, %r139, %r88;
	mov.pred 	%p390, 0;
	@%p331 bra 	$L__BB11_95;
	setp.ge.s32 	%p333, %r140, %r2;
	mov.pred 	%p390, -1;
	@%p333 bra 	$L__BB11_95;
	mul.lo.s32 	%r999, %r1202, 6;
	mul.wide.s32 	%rd460, %r999, 4;
	add.s64 	%rd461, %rd2, %rd460;
	ld.global.f32 	%f51, [%rd461+16];
	mul.lo.s32 	%r1000, %r1203, 6;
	mul.wide.s32 	%rd462, %r1000, 4;
	add.s64 	%rd463, %rd2, %rd462;
	ld.global.f32 	%f52, [%rd463+16];
	setp.gt.f32 	%p390, %f51, %f52;
$L__BB11_95:
	selp.b32 	%r145, %r1202, %r1203, %p390;
	selp.u32 	%r1001, 1, 0, %p390;
	add.s32 	%r146, %r139, %r1001;
	not.pred 	%p334, %p390;
	selp.u32 	%r1002, 1, 0, %p334;
	add.s32 	%r147, %r140, %r1002;
	@%p390 bra 	$L__BB11_97;
	shl.b32 	%r1003, %r147, 2;
	add.s32 	%r1005, %r919, %r1003;
	ld.shared.u32 	%r1203, [%r1005];
	bra.uni 	$L__BB11_98;
$L__BB11_97:
	shl.b32 	%r1006, %r146, 2;
	add.s32 	%r1008, %r919, %r1006;
	ld.shared.u32 	%r1202, [%r1008];
$L__BB11_98:
	setp.ge.s32 	%p336, %r146, %r88;
	mov.pred 	%p391, 0;
	@%p336 bra 	$L__BB11_101;
	setp.ge.s32 	%p338, %r147, %r2;
	mov.pred 	%p391, -1;
	@%p338 bra 	$L__BB11_101;
	mul.lo.s32 	%r1009, %r1202, 6;
	mul.wide.s32 	%rd464, %r1009, 4;
	add.s64 	%rd465, %rd2, %rd464;
	ld.global.f32 	%f53, [%rd465+16];
	mul.lo.s32 	%r1010, %r1203, 6;
	mul.wide.s32 	%rd466, %r1010, 4;
	add.s64 	%rd467, %rd2, %rd466;
	ld.global.f32 	%f54, [%rd467+16];
	setp.gt.f32 	%p391, %f53, %f54;
$L__BB11_101:
	selp.b32 	%r152, %r1202, %r1203, %p391;
	selp.u32 	%r1011, 1, 0, %p391;
	add.s32 	%r153, %r146, %r1011;
	not.pred 	%p339, %p391;
	selp.u32 	%r1012, 1, 0, %p339;
	add.s32 	%r154, %r147, %r1012;
	@%p391 bra 	$L__BB11_103;
	shl.b32 	%r1013, %r154, 2;
	add.s32 	%r1015, %r919, %r1013;
	ld.shared.u32 	%r1203, [%r1015];
	bra.uni 	$L__BB11_104;
$L__BB11_103:
	shl.b32 	%r1016, %r153, 2;
	add.s32 	%r1018, %r919, %r1016;
	ld.shared.u32 	%r1202, [%r1018];
$L__BB11_104:
	setp.ge.s32 	%p341, %r153, %r88;
	mov.pred 	%p392, 0;
	@%p341 bra 	$L__BB11_107;
	setp.ge.s32 	%p343, %r154, %r2;
	mov.pred 	%p392, -1;
	@%p343 bra 	$L__BB11_107;
	mul.lo.s32 	%r1019, %r1202, 6;
	mul.wide.s32 	%rd468, %r1019, 4;
	add.s64 	%rd469, %rd2, %rd468;
	ld.global.f32 	%f55, [%rd469+16];
	mul.lo.s32 	%r1020, %r1203, 6;
	mul.wide.s32 	%rd470, %r1020, 4;
	add.s64 	%rd471, %rd2, %rd470;
	ld.global.f32 	%f56, [%rd471+16];
	setp.gt.f32 	%p392, %f55, %f56;
$L__BB11_107:
	selp.b32 	%r159, %r1202, %r1203, %p392;
	selp.u32 	%r1021, 1, 0, %p392;
	add.s32 	%r160, %r153, %r1021;
	not.pred 	%p344, %p392;
	selp.u32 	%r1022, 1, 0, %p344;
	add.s32 	%r161, %r154, %r1022;
	@%p392 bra 	$L__BB11_109;
	shl.b32 	%r1023, %r161, 2;
	add.s32 	%r1025, %r919, %r1023;
	ld.shared.u32 	%r1203, [%r1025];
	bra.uni 	$L__BB11_110;
$L__BB11_109:
	shl.b32 	%r1026, %r160, 2;
	add.s32 	%r1028, %r919, %r1026;
	ld.shared.u32 	%r1202, [%r1028];
$L__BB11_110:
	setp.ge.s32 	%p346, %r160, %r88;
	mov.pred 	%p393, 0;
	@%p346 bra 	$L__BB11_113;
	setp.ge.s32 	%p348, %r161, %r2;
	mov.pred 	%p393, -1;
	@%p348 bra 	$L__BB11_113;
	mul.lo.s32 	%r1029, %r1202, 6;
	mul.wide.s32 	%rd472, %r1029, 4;
	add.s64 	%rd473, %rd2, %rd472;
	ld.global.f32 	%f57, [%rd473+16];
	mul.lo.s32 	%r1030, %r1203, 6;
	mul.wide.s32 	%rd474, %r1030, 4;
	add.s64 	%rd475, %rd2, %rd474;
	ld.global.f32 	%f58, [%rd475+16];
	setp.gt.f32 	%p393, %f57, %f58;
$L__BB11_113:
	selp.b32 	%r166, %r1202, %r1203, %p393;
	selp.u32 	%r1031, 1, 0, %p393;
	add.s32 	%r167, %r160, %r1031;
	not.pred 	%p349, %p393;
	selp.u32 	%r1032, 1, 0, %p349;
	add.s32 	%r168, %r161, %r1032;
	@%p393 bra 	$L__BB11_115;
	shl.b32 	%r1033, %r168, 2;
	add.s32 	%r1035, %r919, %r1033;
	ld.shared.u32 	%r1203, [%r1035];
	bra.uni 	$L__BB11_116;
$L__BB11_115:
	shl.b32 	%r1036, %r167, 2;
	add.s32 	%r1038, %r919, %r1036;
	ld.shared.u32 	%r1202, [%r1038];
$L__BB11_116:
	setp.ge.s32 	%p351, %r167, %r88;
	mov.pred 	%p394, 0;
	@%p351 bra 	$L__BB11_119;
	setp.ge.s32 	%p353, %r168, %r2;
	mov.pred 	%p394, -1;
	@%p353 bra 	$L__BB11_119;
	mul.lo.s32 	%r1039, %r1202, 6;
	mul.wide.s32 	%rd476, %r1039, 4;
	add.s64 	%rd477, %rd2, %rd476;
	ld.global.f32 	%f59, [%rd477+16];
	mul.lo.s32 	%r1040, %r1203, 6;
	mul.wide.s32 	%rd478, %r1040, 4;
	add.s64 	%rd479, %rd2, %rd478;
	ld.global.f32 	%f60, [%rd479+16];
	setp.gt.f32 	%p394, %f59, %f60;
$L__BB11_119:
	selp.b32 	%r173, %r1202, %r1203, %p394;
	selp.u32 	%r1041, 1, 0, %p394;
	add.s32 	%r174, %r167, %r1041;
	not.pred 	%p354, %p394;
	selp.u32 	%r1042, 1, 0, %p354;
	add.s32 	%r175, %r168, %r1042;
	@%p394 bra 	$L__BB11_121;
	shl.b32 	%r1043, %r175, 2;
	add.s32 	%r1045, %r919, %r1043;
	ld.shared.u32 	%r1203, [%r1045];
	bra.uni 	$L__BB11_122;
$L__BB11_121:
	shl.b32 	%r1046, %r174, 2;
	add.s32 	%r1048, %r919, %r1046;
	ld.shared.u32 	%r1202, [%r1048];
$L__BB11_122:
	setp.ge.s32 	%p356, %r174, %r88;
	mov.pred 	%p395, 0;
	@%p356 bra 	$L__BB11_125;
	setp.ge.s32 	%p358, %r175, %r2;
	mov.pred 	%p395, -1;
	@%p358 bra 	$L__BB11_125;
	mul.lo.s32 	%r1049, %r1202, 6;
	mul.wide.s32 	%rd480, %r1049, 4;
	add.s64 	%rd481, %rd2, %rd480;
	ld.global.f32 	%f61, [%rd481+16];
	mul.lo.s32 	%r1050, %r1203, 6;
	mul.wide.s32 	%rd482, %r1050, 4;
	add.s64 	%rd483, %rd2, %rd482;
	ld.global.f32 	%f62, [%rd483+16];
	setp.gt.f32 	%p395, %f61, %f62;
$L__BB11_125:
	selp.b32 	%r180, %r1202, %r1203, %p395;
	selp.u32 	%r1051, 1, 0, %p395;
	add.s32 	%r181, %r174, %r1051;
	not.pred 	%p359, %p395;
	selp.u32 	%r1052, 1, 0, %p359;
	add.s32 	%r182, %r175, %r1052;
	@%p395 bra 	$L__BB11_127;
	shl.b32 	%r1053, %r182, 2;
	add.s32 	%r1055, %r919, %r1053;
	ld.shared.u32 	%r1203, [%r1055];
	bra.uni 	$L__BB11_128;
$L__BB11_127:
	shl.b32 	%r1056, %r181, 2;
	add.s32 	%r1058, %r919, %r1056;
	ld.shared.u32 	%r1202, [%r1058];
$L__BB11_128:
	setp.ge.s32 	%p361, %r181, %r88;
	mov.pred 	%p396, 0;
	@%p361 bra 	$L__BB11_131;
	setp.ge.s32 	%p363, %r182, %r2;
	mov.pred 	%p396, -1;
	@%p363 bra 	$L__BB11_131;
	mul.lo.s32 	%r1059, %r1202, 6;
	mul.wide.s32 	%rd484, %r1059, 4;
	add.s64 	%rd485, %rd2, %rd484;
	ld.global.f32 	%f63, [%rd485+16];
	mul.lo.s32 	%r1060, %r1203, 6;
	mul.wide.s32 	%rd486, %r1060, 4;
	add.s64 	%rd487, %rd2, %rd486;
	ld.global.f32 	%f64, [%rd487+16];
	setp.gt.f32 	%p396, %f63, %f64;
$L__BB11_131:
	selp.b32 	%r187, %r1202, %r1203, %p396;
	selp.u32 	%r1061, 1, 0, %p396;
	add.s32 	%r188, %r181, %r1061;
	not.pred 	%p364, %p396;
	selp.u32 	%r1062, 1, 0, %p364;
	add.s32 	%r189, %r182, %r1062;
	@%p396 bra 	$L__BB11_133;
	shl.b32 	%r1063, %r189, 2;
	add.s32 	%r1065, %r919, %r1063;
	ld.shared.u32 	%r1203, [%r1065];
	bra.uni 	$L__BB11_134;
$L__BB11_133:
	shl.b32 	%r1066, %r188, 2;
	add.s32 	%r1068, %r919, %r1066;
	ld.shared.u32 	%r1202, [%r1068];
$L__BB11_134:
	setp.ge.s32 	%p366, %r188, %r88;
	mov.pred 	%p397, 0;
	@%p366 bra 	$L__BB11_137;
	setp.ge.s32 	%p368, %r189, %r2;
	mov.pred 	%p397, -1;
	@%p368 bra 	$L__BB11_137;
	mul.lo.s32 	%r1069, %r1202, 6;
	mul.wide.s32 	%rd488, %r1069, 4;
	add.s64 	%rd489, %rd2, %rd488;
	ld.global.f32 	%f65, [%rd489+16];
	mul.lo.s32 	%r1070, %r1203, 6;
	mul.wide.s32 	%rd490, %r1070, 4;
	add.s64 	%rd491, %rd2, %rd490;
	ld.global.f32 	%f66, [%rd491+16];
	setp.gt.f32 	%p397, %f65, %f66;
$L__BB11_137:
	selp.b32 	%r194, %r1202, %r1203, %p397;
	selp.u32 	%r1071, 1, 0, %p397;
	add.s32 	%r195, %r188, %r1071;
	not.pred 	%p369, %p397;
	selp.u32 	%r1072, 1, 0, %p369;
	add.s32 	%r196, %r189, %r1072;
	@%p397 bra 	$L__BB11_139;
	shl.b32 	%r1073, %r196, 2;
	add.s32 	%r1075, %r919, %r1073;
	ld.shared.u32 	%r1203, [%r1075];
	bra.uni 	$L__BB11_140;
$L__BB11_139:
	shl.b32 	%r1076, %r195, 2;
	add.s32 	%r1078, %r919, %r1076;
	ld.shared.u32 	%r1202, [%r1078];
$L__BB11_140:
	setp.ge.s32 	%p371, %r195, %r88;
	mov.pred 	%p398, 0;
	@%p371 bra 	$L__BB11_143;
	setp.ge.s32 	%p373, %r196, %r2;
	mov.pred 	%p398, -1;
	@%p373 bra 	$L__BB11_143;
	mul.lo.s32 	%r1079, %r1202, 6;
	mul.wide.s32 	%rd492, %r1079, 4;
	add.s64 	%rd493, %rd2, %rd492;
	ld.global.f32 	%f67, [%rd493+16];
	mul.lo.s32 	%r1080, %r1203, 6;
	mul.wide.s32 	%rd494, %r1080, 4;
	add.s64 	%rd495, %rd2, %rd494;
	ld.global.f32 	%f68, [%rd495+16];
	setp.gt.f32 	%p398, %f67, %f68;
$L__BB11_143:
	selp.b32 	%r201, %r1202, %r1203, %p398;
	selp.u32 	%r1081, 1, 0, %p398;
	add.s32 	%r202, %r195, %r1081;
	not.pred 	%p374, %p398;
	selp.u32 	%r1082, 1, 0, %p374;
	add.s32 	%r203, %r196, %r1082;
	@%p398 bra 	$L__BB11_145;
	shl.b32 	%r1083, %r203, 2;
	add.s32 	%r1085, %r919, %r1083;
	ld.shared.u32 	%r1203, [%r1085];
	bra.uni 	$L__BB11_146;
$L__BB11_145:
	shl.b32 	%r1086, %r202, 2;
	add.s32 	%r1088, %r919, %r1086;
	ld.shared.u32 	%r1202, [%r1088];
$L__BB11_146:
	setp.ge.s32 	%p376, %r202, %r88;
	mov.pred 	%p399, 0;
	@%p376 bra 	$L__BB11_149;
	setp.ge.s32 	%p378, %r203, %r2;
	mov.pred 	%p399, -1;
	@%p378 bra 	$L__BB11_149;
	mul.lo.s32 	%r1089, %r1202, 6;
	mul.wide.s32 	%rd496, %r1089, 4;
	add.s64 	%rd497, %rd2, %rd496;
	ld.global.f32 	%f69, [%rd497+16];
	mul.lo.s32 	%r1090, %r1203, 6;
	mul.wide.s32 	%rd498, %r1090, 4;
	add.s64 	%rd499, %rd2, %rd498;
	ld.global.f32 	%f70, [%rd499+16];
	setp.gt.f32 	%p399, %f69, %f70;
$L__BB11_149:
	selp.b32 	%r208, %r1202, %r1203, %p399;
	selp.u32 	%r1091, 1, 0, %p399;
	add.s32 	%r209, %r202, %r1091;
	not.pred 	%p379, %p399;
	selp.u32 	%r1092, 1, 0, %p379;
	add.s32 	%r210, %r203, %r1092;
	@%p399 bra 	$L__BB11_151;
	shl.b32 	%r1093, %r210, 2;
	add.s32 	%r1095, %r919, %r1093;
	ld.shared.u32 	%r1203, [%r1095];
	bra.uni 	$L__BB11_152;
$L__BB11_151:
	shl.b32 	%r1096, %r209, 2;
	add.s32 	%r1098, %r919, %r1096;
	ld.shared.u32 	%r1202, [%r1098];
$L__BB11_152:
	setp.ge.s32 	%p380, %r209, %r88;
	mov.u32 	%r1233, %r1203;
	@%p380 bra 	$L__BB11_155;
	setp.ge.s32 	%p381, %r210, %r2;
	mov.u32 	%r1233, %r1202;
	@%p381 bra 	$L__BB11_155;
	mul.lo.s32 	%r1099, %r1202, 6;
	mul.wide.s32 	%rd500, %r1099, 4;
	add.s64 	%rd501, %rd2, %rd500;
	ld.global.f32 	%f71, [%rd501+16];
	mul.lo.s32 	%r1100, %r1203, 6;
	mul.wide.s32 	%rd502, %r1100, 4;
	add.s64 	%rd503, %rd2, %rd502;
	ld.global.f32 	%f72, [%rd503+16];
	setp.gt.f32 	%p382, %f71, %f72;
	selp.b32 	%r1233, %r1202, %r1203, %p382;
$L__BB11_155:
	ld.param.s8 	%rs5, [_ZN3cub18CUB_300001_SM_10006detail10merge_sort26DeviceMergeSortMergeKernelINS2_10policy_hubIN6thrust24THRUST_300001_SM_1000_NS10device_ptrIiEEE9Policy600ES8_PNS0_8NullTypeES8_SC_m20ConfidenceComparatoriSB_EEvbT2_T3_T4_PT6_PT7_T5_PSG_SG_NS1_7vsmem_tE_param_0];
	mov.u32 	%r1101, %ctaid.x;
	mul.wide.u32 	%rd9, %r1101, 4352;
	setp.eq.s16 	%p383, %rs5, 0;
	bar.sync 	0;
	@%p383 bra 	$L__BB11_157;
	ld.param.u64 	%rd530, [_ZN3cub18CUB_300001_SM_10006detail10merge_sort26DeviceMergeSortMergeKernelINS2_10policy_hubIN6thrust24THRUST_300001_SM_1000_NS10device_ptrIiEEE9Policy600ES8_PNS0_8NullTypeES8_SC_m20ConfidenceComparatoriSB_EEvbT2_T3_T4_PT6_PT7_T5_PSG_SG_NS1_7vsmem_tE_param_4];
	// begin inline asm
	mov.u32 %r1102, %laneid;
	// end inline asm
	shr.u32 	%r1103, %r917, 5;
	mul.lo.s32 	%r1104, %r1103, 544;
	mad.lo.s32 	%r1105, %r1102, 17, %r1104;
	shl.b32 	%r1106, %r1105, 2;
	add.s32 	%r1108, %r919, %r1106;
	st.shared.u32 	[%r1108], %r103;
	st.shared.u32 	[%r1108+4], %r110;
	st.shared.u32 	[%r1108+8], %r117;
	st.shared.u32 	[%r1108+12], %r124;
	st.shared.u32 	[%r1108+16], %r131;
	st.shared.u32 	[%r1108+20], %r138;
	st.shared.u32 	[%r1108+24], %r145;
	st.shared.u32 	[%r1108+28], %r152;
	st.shared.u32 	[%r1108+32], %r159;
	st.shared.u32 	[%r1108+36], %r166;
	st.shared.u32 	[%r1108+40], %r173;
	st.shared.u32 	[%r1108+44], %r180;
	st.shared.u32 	[%r1108+48], %r187;
	st.shared.u32 	[%r1108+52], %r194;
	st.shared.u32 	[%r1108+56], %r201;
	st.shared.u32 	[%r1108+60], %r208;
	st.shared.u32 	[%r1108+64], %r1233;
	bar.warp.sync 	-1;
	shl.b32 	%r1109, %r1102, 4;
	sub.s32 	%r1110, %r1105, %r1109;
	shl.b32 	%r1111, %r1110, 2;
	add.s32 	%r1112, %r919, %r1111;
	ld.shared.u32 	%r1113, [%r1112];
	ld.shared.u32 	%r1114, [%r1112+128];
	ld.shared.u32 	%r1115, [%r1112+256];
	ld.shared.u32 	%r1116, [%r1112+384];
	ld.shared.u32 	%r1117, [%r1112+512];
	ld.shared.u32 	%r1118, [%r1112+640];
	ld.shared.u32 	%r1119, [%r1112+768];
	ld.shared.u32 	%r1120, [%r1112+896];
	ld.shared.u32 	%r1121, [%r1112+1024];
	ld.shared.u32 	%r1122, [%r1112+1152];
	ld.shared.u32 	%r1123, [%r1112+1280];
	ld.shared.u32 	%r1124, [%r1112+1408];
	ld.shared.u32 	%r1125, [%r1112+1536];
	ld.shared.u32 	%r1126, [%r1112+1664];
	ld.shared.u32 	%r1127, [%r1112+1792];
	ld.shared.u32 	%r1128, [%r1112+1920];
	ld.shared.u32 	%r1129, [%r1112+2048];
	and.b32  	%r1130, %r917, 31;
	and.b32  	%r1131, %r917, 992;
	mul.lo.s32 	%r1132, %r1131, 17;
	or.b32  	%r1133, %r1132, %r1130;
	cvt.u64.u32 	%rd504, %r1133;
	add.s64 	%rd505, %rd9, %rd504;
	cvta.to.global.u64 	%rd506, %rd530;
	shl.b64 	%rd507, %rd505, 2;
	add.s64 	%rd508, %rd506, %rd507;
	st.global.u32 	[%rd508], %r1113;
	st.global.u32 	[%rd508+128], %r1114;
	st.global.u32 	[%rd508+256], %r1115;
	st.global.u32 	[%rd508+384], %r1116;
	st.global.u32 	[%rd508+512], %r1117;
	st.global.u32 	[%rd508+640], %r1118;
	st.global.u32 	[%rd508+768], %r1119;
	st.global.u32 	[%rd508+896], %r1120;
	st.global.u32 	[%rd508+1024], %r1121;
	st.global.u32 	[%rd508+1152], %r1122;
	st.global.u32 	[%rd508+1280], %r1123;
	st.global.u32 	[%rd508+1408], %r1124;
	st.global.u32 	[%rd508+1536], %r1125;
	st.global.u32 	[%rd508+1664], %r1126;
	st.global.u32 	[%rd508+1792], %r1127;
	st.global.u32 	[%rd508+1920], %r1128;
	st.global.u32 	[%rd508+2048], %r1129;
	bra.uni 	$L__BB11_435;
$L__BB11_157:
	// begin inline asm
	mov.u32 %r1134, %laneid;
	// end inline asm
	shr.u32 	%r1135, %r917, 5;
	mul.lo.s32 	%r1136, %r1135, 544;
	mad.lo.s32 	%r1137, %r1134, 17, %r1136;
	shl.b32 	%r1138, %r1137, 2;
	add.s32 	%r1140, %r919, %r1138;
	st.shared.u32 	[%r1140], %r103;
	st.shared.u32 	[%r1140+4], %r110;
	st.shared.u32 	[%r1140+8], %r117;
	st.shared.u32 	[%r1140+12], %r124;
	st.shared.u32 	[%r1140+16], %r131;
	st.shared.u32 	[%r1140+20], %r138;
	st.shared.u32 	[%r1140+24], %r145;
	st.shared.u32 	[%r1140+28], %r152;
	st.shared.u32 	[%r1140+32], %r159;
	st.shared.u32 	[%r1140+36], %r166;
	st.shared.u32 	[%r1140+40], %r173;
	st.shared.u32 	[%r1140+44], %r180;
	st.shared.u32 	[%r1140+48], %r187;
	st.shared.u32 	[%r1140+52], %r194;
	st.shared.u32 	[%r1140+56], %r201;
	st.shared.u32 	[%r1140+60], %r208;
	st.shared.u32 	[%r1140+64], %r1233;
	bar.warp.sync 	-1;
	shl.b32 	%r1141, %r1134, 4;
	sub.s32 	%r1142, %r1137, %r1141;
	shl.b32 	%r1143, %r1142, 2;
	add.s32 	%r1144, %r919, %r1143;
	ld.shared.u32 	%r1145, [%r1144];
	ld.shared.u32 	%r1146, [%r1144+128];
	ld.shared.u32 	%r1147, [%r1144+256];
	ld.shared.u32 	%r1148, [%r1144+384];
	ld.shared.u32 	%r1149, [%r1144+512];
	ld.shared.u32 	%r1150, [%r1144+640];
	ld.shared.u32 	%r1151, [%r1144+768];
	ld.shared.u32 	%r1152, [%r1144+896];
	ld.shared.u32 	%r1153, [%r1144+1024];
	ld.shared.u32 	%r1154, [%r1144+1152];
	ld.shared.u32 	%r1155, [%r1144+1280];
	ld.shared.u32 	%r1156, [%r1144+1408];
	ld.shared.u32 	%r1157, [%r1144+1536];
	ld.shared.u32 	%r1158, [%r1144+1664];
	ld.shared.u32 	%r1159, [%r1144+1792];
	ld.shared.u32 	%r1160, [%r1144+1920];
	ld.shared.u32 	%r1161, [%r1144+2048];
	and.b32  	%r1162, %r917, 31;
	and.b32  	%r1163, %r917, 992;
	mul.lo.s32 	%r1164, %r1163, 17;
	cvt.u64.u32 	%rd509, %r1164;
	cvt.u64.u32 	%rd510, %r1162;
	add.s64 	%rd511, %rd9, %rd510;
	add.s64 	%rd512, %rd511, %rd509;
	shl.b64 	%rd513, %rd512, 2;
	add.s64 	%rd514, %rd1, %rd513;
	st.global.u32 	[%rd514], %r1145;
	st.global.u32 	[%rd514+128], %r1146;
	st.global.u32 	[%rd514+256], %r1147;
	st.global.u32 	[%rd514+384], %r1148;
	st.global.u32 	[%rd514+512], %r1149;
	st.global.u32 	[%rd514+640], %r1150;
	st.global.u32 	[%rd514+768], %r1151;
	st.global.u32 	[%rd514+896], %r1152;
	st.global.u32 	[%rd514+1024], %r1153;
	st.global.u32 	[%rd514+1152], %r1154;
	st.global.u32 	[%rd514+1280], %r1155;
	st.global.u32 	[%rd514+1408], %r1156;
	st.global.u32 	[%rd514+1536], %r1157;
	st.global.u32 	[%rd514+1664], %r1158;
	st.global.u32 	[%rd514+1792], %r1159;
	st.global.u32 	[%rd514+1920], %r1160;
	st.global.u32 	[%rd514+2048], %r1161;
	bra.uni 	$L__BB11_435;
$L__BB11_158:
	ld.param.u64 	%rd533, [_ZN3cub18CUB_300001_SM_10006detail10merge_sort26DeviceMergeSortMergeKernelINS2_10policy_hubIN6thrust24THRUST_300001_SM_1000_NS10device_ptrIiEEE9Policy600ES8_PNS0_8NullTypeES8_SC_m20ConfidenceComparatoriSB_EEvbT2_T3_T4_PT6_PT7_T5_PSG_SG_NS1_7vsmem_tE_param_8];
	ld.param.u64 	%rd531, [_ZN3cub18CUB_300001_SM_10006detail10merge_sort26DeviceMergeSortMergeKernelINS2_10policy_hubIN6thrust24THRUST_300001_SM_1000_NS10device_ptrIiEEE9Policy600ES8_PNS0_8NullTypeES8_SC_m20ConfidenceComparatoriSB_EEvbT2_T3_T4_PT6_PT7_T5_PSG_SG_NS1_7vsmem_tE_param_7];
	ld.param.u64 	%rd515, [_ZN3cub18CUB_300001_SM_10006detail10merge_sort26DeviceMergeSortMergeKernelINS2_10policy_hubIN6thrust24THRUST_300001_SM_1000_NS10device_ptrIiEEE9Policy600ES8_PNS0_8NullTypeES8_SC_m20ConfidenceComparatoriSB_EEvbT2_T3_T4_PT6_PT7_T5_PSG_SG_NS1_7vsmem_tE_param_3];
	ld.param.s8 	%rs2, [_ZN3cub18CUB_300001_SM_10006detail10merge_sort26DeviceMergeSortMergeKernelINS2_10policy_hubIN6thrust24THRUST_300001_SM_1000_NS10device_ptrIiEEE9Policy600ES8_PNS0_8NullTypeES8_SC_m20ConfidenceComparatoriSB_EEvbT2_T3_T4_PT6_PT7_T5_PSG_SG_NS1_7vsmem_tE_param_0];
	cvta.to.global.u64 	%rd26, %rd531;
	mov.u32 	%r515, %ctaid.x;
	cvt.u64.u32 	%rd27, %r515;
	mul.wide.u32 	%rd28, %r515, 8;
	add.s64 	%rd29, %rd26, %rd28;
	ld.global.u64 	%rd10, [%rd29];
	ld.global.u64 	%rd30, [%rd29+8];
	shr.u64 	%rd31, %rd533, 1;
	neg.s64 	%rd32, %rd533;
	and.b64  	%rd33, %rd32, %rd27;
	mul.lo.s64 	%rd11, %rd33, 4352;
	mul.lo.s64 	%rd12, %rd31, 4352;
	sub.s64 	%rd34, %rd27, %rd33;
	mul.lo.s64 	%rd35, %rd34, 4352;
	sub.s64 	%rd36, %rd10, %rd11;
	sub.s64 	%rd37, %rd30, %rd11;
	sub.s64 	%rd38, %rd515, %rd11;
	max.u64 	%rd39, %rd38, %rd12;
	sub.s64 	%rd40, %rd39, %rd12;
	sub.s64 	%rd41, %rd35, %rd36;
	min.u64 	%rd13, %rd41, %rd40;
	max.u64 	%rd42, %rd35, -4353;
	not.b64 	%rd43, %rd42;
	add.s64 	%rd44, %rd35, %rd43;
	sub.s64 	%rd45, %rd44, %rd37;
	or.b64  	%rd46, %rd32, %rd27;
	setp.eq.s64 	%p66, %rd46, -1;
	min.u64 	%rd47, %rd12, %rd38;
	selp.b64 	%rd48, %rd47, %rd37, %p66;
	selp.b64 	%rd49, %rd12, %rd45, %p66;
	min.u64 	%rd50, %rd49, %rd40;
	cvt.u32.u64 	%r516, %rd36;
	cvt.u32.u64 	%r517, %rd48;
	sub.s32 	%r218, %r517, %r516;
	cvt.u32.u64 	%r518, %rd50;
	cvt.u32.u64 	%r519, %rd13;
	sub.s32 	%r219, %r518, %r519;
	// begin inline asm
	griddepcontrol.wait;
	// end inline asm
	setp.eq.s16 	%p67, %rs2, 0;
	@%p67 bra 	$L__BB11_227;
	add.s64 	%rd51, %rd11, %rd12;
	add.s64 	%rd52, %rd51, %rd13;
	add.s32 	%r220, %r219, %r218;
	setp.ge.s32 	%p68, %r1, %r220;
	cvt.u64.u32 	%rd53, %r1;
	add.s64 	%rd54, %rd10, %rd53;
	shl.b64 	%rd55, %rd54, 2;
	add.s64 	%rd14, %rd1, %rd55;
	sub.s32 	%r521, %r1, %r218;
	cvt.s64.s32 	%rd56, %r521;
	add.s64 	%rd57, %rd52, %rd56;
	shl.b64 	%rd58, %rd57, 2;
	add.s64 	%rd15, %rd1, %rd58;
	@%p68 bra 	$L__BB11_163;
	setp.ge.s32 	%p69, %r1, %r218;
	@%p69 bra 	$L__BB11_162;
	ld.global.u32 	%r1282, [%rd14];
	bra.uni 	$L__BB11_163;
$L__BB11_162:
	ld.global.u32 	%r1282, [%rd15];
$L__BB11_163:
	add.s32 	%r224, %r1, 256;
	setp.ge.s32 	%p70, %r224, %r220;
	@%p70 bra 	$L__BB11_167;
	setp.lt.s32 	%p71, %r224, %r218;
	@%p71 bra 	$L__BB11_166;
	ld.global.u32 	%r1281, [%rd15+1024];
	bra.uni 	$L__BB11_167;
$L__BB11_166:
	ld.global.u32 	%r1281, [%rd14+1024];
$L__BB11_167:
	add.s32 	%r228, %r1, 512;
	setp.ge.s32 	%p72, %r228, %r220;
	@%p72 bra 	$L__BB11_171;
	setp.lt.s32 	%p73, %r228, %r218;
	@%p73 bra 	$L__BB11_170;
	ld.global.u32 	%r1280, [%rd15+2048];
	bra.uni 	$L__BB11_171;
$L__BB11_170:
	ld.global.u32 	%r1280, [%rd14+2048];
$L__BB11_171:
	add.s32 	%r232, %r1, 768;
	setp.ge.s32 	%p74, %r232, %r220;
	@%p74 bra 	$L__BB11_175;
	setp.lt.s32 	%p75, %r232, %r218;
	@%p75 bra 	$L__BB11_174;
	ld.global.u32 	%r1279, [%rd15+3072];
	bra.uni 	$L__BB11_175;
$L__BB11_174:
	ld.global.u32 	%r1279, [%rd14+3072];
$L__BB11_175:
	or.b32  	%r236, %r1, 1024;
	setp.ge.s32 	%p76, %r236, %r220;
	@%p76 bra 	$L__BB11_179;
	setp.lt.s32 	%p77, %r236, %r218;
	@%p77 bra 	$L__BB11_178;
	ld.global.u32 	%r1278, [%rd15+4096];
	bra.uni 	$L__BB11_179;
$L__BB11_178:
	ld.global.u32 	%r1278, [%rd14+4096];
$L__BB11_179:
	add.s32 	%r240, %r1, 1280;
	setp.ge.s32 	%p78, %r240, %r220;
	@%p78 bra 	$L__BB11_183;
	setp.lt.s32 	%p79, %r240, %r218;
	@%p79 bra 	$L__BB11_182;
	ld.global.u32 	%r1277, [%rd15+5120];
	bra.uni 	$L__BB11_183;
$L__BB11_182:
	ld.global.u32 	%r1277, [%rd14+5120];
$L__BB11_183:
	add.s32 	%r244, %r1, 1536;
	setp.ge.s32 	%p80, %r244, %r220;
	@%p80 bra 	$L__BB11_187;
	setp.lt.s32 	%p81, %r244, %r218;
	@%p81 bra 	$L__BB11_186;
	ld.global.u32 	%r1276, [%rd15+6144];
	bra.uni 	$L__BB11_187;
$L__BB11_186:
	ld.global.u32 	%r1276, [%rd14+6144];
$L__BB11_187:
	add.s32 	%r248, %r1, 1792;
	setp.ge.s32 	%p82, %r248, %r220;
	@%p82 bra 	$L__BB11_191;
	setp.lt.s32 	%p83, %r248, %r218;
	@%p83 bra 	$L__BB11_190;
	ld.global.u32 	%r1275, [%rd15+7168];
	bra.uni 	$L__BB11_191;
$L__BB11_190:
	ld.global.u32 	%r1275, [%rd14+7168];
$L__BB11_191:
	or.b32  	%r252, %r1, 2048;
	setp.ge.s32 	%p84, %r252, %r220;
	@%p84 bra 	$L__BB11_195;
	setp.lt.s32 	%p85, %r252, %r218;
	@%p85 bra 	$L__BB11_194;
	ld.global.u32 	%r1274, [%rd15+8192];
	bra.uni 	$L__BB11_195;
$L__BB11_194:
	ld.global.u32 	%r1274, [%rd14+8192];
$L__BB11_195:
	add.s32 	%r256, %r1, 2304;
	setp.ge.s32 	%p86, %r256, %r220;
	@%p86 bra 	$L__BB11_199;
	setp.lt.s32 	%p87, %r256, %r218;
	@%p87 bra 	$L__BB11_198;
	ld.global.u32 	%r1273, [%rd15+9216];
	bra.uni 	$L__BB11_199;
$L__BB11_198:
	ld.global.u32 	%r1273, [%rd14+9216];
$L__BB11_199:
	add.s32 	%r260, %r1, 2560;
	setp.ge.s32 	%p88, %r260, %r220;
	@%p88 bra 	$L__BB11_203;
	setp.lt.s32 	%p89, %r260, %r218;
	@%p89 bra 	$L__BB11_202;
	ld.global.u32 	%r1272, [%rd15+10240];
	bra.uni 	$L__BB11_203;
$L__BB11_202:
	ld.global.u32 	%r1272, [%rd14+10240];
$L__BB11_203:
	add.s32 	%r264, %r1, 2816;
	setp.ge.s32 	%p90, %r264, %r220;
	@%p90 bra 	$L__BB11_207;
	setp.lt.s32 	%p91, %r264, %r218;
	@%p91 bra 	$L__BB11_206;
	ld.global.u32 	%r1271, [%rd15+11264];
	bra.uni 	$L__BB11_207;
$L__BB11_206:
	ld.global.u32 	%r1271, [%rd14+11264];
$L__BB11_207:
	or.b32  	%r268, %r1, 3072;
	setp.ge.s32 	%p92, %r268, %r220;
	@%p92 bra 	$L__BB11_211;
	setp.lt.s32 	%p93, %r268, %r218;
	@%p93 bra 	$L__BB11_210;
	ld.global.u32 	%r1270, [%rd15+12288];
	bra.uni 	$L__BB11_211;
$L__BB11_210:
	ld.global.u32 	%r1270, [%rd14+12288];
$L__BB11_211:
	add.s32 	%r272, %r1, 3328;
	setp.ge.s32 	%p94, %r272, %r220;
	@%p94 bra 	$L__BB11_215;
	setp.lt.s32 	%p95, %r272, %r218;
	@%p95 bra 	$L__BB11_214;
	ld.global.u32 	%r1269, [%rd15+13312];
	bra.uni 	$L__BB11_215;
$L__BB11_214:
	ld.global.u32 	%r1269, [%rd14+13312];
$L__BB11_215:
	add.s32 	%r276, %r1, 3584;
	setp.ge.s32 	%p96, %r276, %r220;
	@%p96 bra 	$L__BB11_219;
	setp.lt.s32 	%p97, %r276, %r218;
	@%p97 bra 	$L__BB11_218;
	ld.global.u32 	%r1268, [%rd15+14336];
	bra.uni 	$L__BB11_219;
$L__BB11_218:
	ld.global.u32 	%r1268, [%rd14+14336];
$L__BB11_219:
	add.s32 	%r537, %r1, 3840;
	setp.ge.s32 	%p98, %r537, %r220;
	@%p98 bra 	$L__BB11_223;
	setp.lt.s32 	%p99, %r537, %r218;
	@%p99 bra 	$L__BB11_222;
	ld.global.u32 	%r1267, [%rd15+15360];
	bra.uni 	$L__BB11_223;
$L__BB11_222:
	ld.global.u32 	%r1267, [%rd14+15360];
$L__BB11_223:
	or.b32  	%r541, %r1, 4096;
	setp.ge.s32 	%p100, %r541, %r220;
	@%p100 bra 	$L__BB11_261;
	setp.lt.s32 	%p101, %r541, %r218;
	@%p101 bra 	$L__BB11_226;
	ld.global.u32 	%r1266, [%rd15+16384];
	bra.uni 	$L__BB11_261;
$L__BB11_226:
	ld.global.u32 	%r1266, [%rd14+16384];
	bra.uni 	$L__BB11_261;
$L__BB11_227:
	ld.param.u64 	%rd517, [_ZN3cub18CUB_300001_SM_10006detail10merge_sort26DeviceMergeSortMergeKernelINS2_10policy_hubIN6thrust24THRUST_300001_SM_1000_NS10device_ptrIiEEE9Policy600ES8_PNS0_8NullTypeES8_SC_m20ConfidenceComparatoriSB_EEvbT2_T3_T4_PT6_PT7_T5_PSG_SG_NS1_7vsmem_tE_param_4];
	cvta.to.global.u64 	%rd16, %rd517;
	add.s64 	%rd59, %rd11, %rd12;
	add.s64 	%rd17, %rd59, %rd13;
	add.s32 	%r286, %r219, %r218;
	setp.ge.s32 	%p102, %r1, %r286;
	@%p102 bra 	$L__BB11_229;
	setp.lt.s32 	%p103, %r1, %r218;
	sub.s32 	%r545, %r1, %r218;
	cvt.s64.s32 	%rd60, %r545;
	cvt.u64.u32 	%rd61, %r1;
	selp.b64 	%rd62, %rd10, %rd17, %p103;
	selp.b64 	%rd63, %rd61, %rd60, %p103;
	add.s64 	%rd64, %rd63, %rd62;
	shl.b64 	%rd65, %rd64, 2;
	add.s64 	%rd66, %rd16, %rd65;
	ld.global.u32 	%r1282, [%rd66];
$L__BB11_229:
	add.s32 	%r289, %r1, 256;
	setp.ge.s32 	%p104, %r289, %r286;
	@%p104 bra 	$L__BB11_231;
	setp.lt.s32 	%p105, %r289, %r218;
	sub.s32 	%r547, %r289, %r218;
	cvt.s64.s32 	%rd67, %r547;
	cvt.u64.u32 	%rd68, %r289;
	selp.b64 	%rd69, %rd10, %rd17, %p105;
	selp.b64 	%rd70, %rd68, %rd67, %p105;
	add.s64 	%rd71, %rd70, %rd69;
	shl.b64 	%rd72, %rd71, 2;
	add.s64 	%rd73, %rd16, %rd72;
	ld.global.u32 	%r1281, [%rd73];
$L__BB11_231:
	add.s32 	%r292, %r1, 512;
	setp.ge.s32 	%p106, %r292, %r286;
	@%p106 bra 	$L__BB11_233;
	setp.lt.s32 	%p107, %r292, %r218;
	sub.s32 	%r549, %r292, %r218;
	cvt.s64.s32 	%rd74, %r549;
	cvt.u64.u32 	%rd75, %r292;
	selp.b64 	%rd76, %rd10, %rd17, %p107;
	selp.b64 	%rd77, %rd75, %rd74, %p107;
	add.s64 	%rd78, %rd77, %rd76;
	shl.b64 	%rd79, %rd78, 2;
	add.s64 	%rd80, %rd16, %rd79;
	ld.global.u32 	%r1280, [%rd80];
$L__BB11_233:
	add.s32 	%r295, %r1, 768;
	setp.ge.s32 	%p108, %r295, %r286;
	@%p108 bra 	$L__BB11_235;
	setp.lt.s32 	%p109, %r295, %r218;
	sub.s32 	%r551, %r295, %r218;
	cvt.s64.s32 	%rd81, %r551;
	cvt.u64.u32 	%rd82, %r295;
	selp.b64 	%rd83, %rd10, %rd17, %p109;
	selp.b64 	%rd84, %rd82, %rd81, %p109;
	add.s64 	%rd85, %rd84, %rd83;
	shl.b64 	%rd86, %rd85, 2;
	add.s64 	%rd87, %rd16, %rd86;
	ld.global.u32 	%r1279, [%rd87];
$L__BB11_235:
	or.b32  	%r298, %r1, 1024;
	setp.ge.s32 	%p110, %r298, %r286;
	@%p110 bra 	$L__BB11_237;
	setp.lt.s32 	%p111, %r298, %r218;
	sub.s32 	%r553, %r298, %r218;
	cvt.s64.s32 	%rd88, %r553;
	cvt.u64.u32 	%rd89, %r298;
	selp.b64 	%rd90, %rd10, %rd17, %p111;
	selp.b64 	%rd91, %rd89, %rd88, %p111;
	add.s64 	%rd92, %rd91, %rd90;
	shl.b64 	%rd93, %rd92, 2;
	add.s64 	%rd94, %rd16, %rd93;
	ld.global.u32 	%r1278, [%rd94];
$L__BB11_237:
	add.s32 	%r301, %r1, 1280;
	setp.ge.s32 	%p112, %r301, %r286;
	@%p112 bra 	$L__BB11_239;
	setp.lt.s32 	%p113, %r301, %r218;
	sub.s32 	%r555, %r301, %r218;
	cvt.s64.s32 	%rd95, %r555;
	cvt.u64.u32 	%rd96, %r301;
	selp.b64 	%rd97, %rd10, %rd17, %p113;
	selp.b64 	%rd98, %rd96, %rd95, %p113;
	add.s64 	%rd99, %rd98, %rd97;
	shl.b64 	%rd100, %rd99, 2;
	add.s64 	%rd101, %rd16, %rd100;
	ld.global.u32 	%r1277, [%rd101];
$L__BB11_239:
	add.s32 	%r304, %r1, 1536;
	setp.ge.s32 	%p114, %r304, %r286;
	@%p114 bra 	$L__BB11_241;
	setp.lt.s32 	%p115, %r304, %r218;
	sub.s32 	%r557, %r304, %r218;
	cvt.s64.s32 	%rd102, %r557;
	cvt.u64.u32 	%rd103, %r304;
	selp.b64 	%rd104, %rd10, %rd17, %p115;
	selp.b64 	%rd105, %rd103, %rd102, %p115;
	add.s64 	%rd106, %rd105, %rd104;
	shl.b64 	%rd107, %rd106, 2;
	add.s64 	%rd108, %rd16, %rd107;
	ld.global.u32 	%r1276, [%rd108];
$L__BB11_241:
	add.s32 	%r307, %r1, 1792;
	setp.ge.s32 	%p116, %r307, %r286;
	@%p116 bra 	$L__BB11_243;
	ld.param.u64 	%rd518, [_ZN3cub18CUB_300001_SM_10006detail10merge_sort26DeviceMergeSortMergeKernelINS2_10policy_hubIN6thrust24THRUST_300001_SM_1000_NS10device_ptrIiEEE9Policy600ES8_PNS0_8NullTypeES8_SC_m20ConfidenceComparatoriSB_EEvbT2_T3_T4_PT6_PT7_T5_PSG_SG_NS1_7vsmem_tE_param_4];
	setp.lt.s32 	%p117, %r307, %r218;
	sub.s32 	%r559, %r307, %r218;
	cvt.s64.s32 	%rd109, %r559;
	cvt.u64.u32 	%rd110, %r307;
	selp.b64 	%rd111, %rd10, %rd17, %p117;
	selp.b64 	%rd112, %rd110, %rd109, %p117;
	add.s64 	%rd113, %rd112, %rd111;
	cvta.to.global.u64 	%rd114, %rd518;
	shl.b64 	%rd115, %rd113, 2;
	add.s64 	%rd116, %rd114, %rd115;
	ld.global.u32 	%r1275, [%rd116];
$L__BB11_243:
	or.b32  	%r561, %r1, 2048;
	setp.ge.s32 	%p118, %r561, %r286;
	@%p118 bra 	$L__BB11_245;
	ld.param.u64 	%rd519, [_ZN3cub18CUB_300001_SM_10006detail10merge_sort26DeviceMergeSortMergeKernelINS2_10policy_hubIN6thrust24THRUST_300001_SM_1000_NS10device_ptrIiEEE9Policy600ES8_PNS0_8NullTypeES8_SC_m20ConfidenceComparatoriSB_EEvbT2_T3_T4_PT6_PT7_T5_PSG_SG_NS1_7vsmem_tE_param_4];
	setp.lt.s32 	%p119, %r561, %r218;
	sub.s32 	%r563, %r561, %r218;
	cvt.s64.s32 	%rd117, %r563;
	cvt.u64.u32 	%rd118, %r561;
	selp.b64 	%rd119, %rd10, %rd17, %p119;
	selp.b64 	%rd120, %rd118, %rd117, %p119;
	add.s64 	%rd121, %rd120, %rd119;
	cvta.to.global.u64 	%rd122, %rd519;
	shl.b64 	%rd123, %rd121, 2;
	add.s64 	%rd124, %rd122, %rd123;
	ld.global.u32 	%r1274, [%rd124];
$L__BB11_245:
	add.s32 	%r565, %r1, 2304;
	setp.ge.s32 	%p120, %r565, %r286;
	@%p120 bra 	$L__BB11_247;
	ld.param.u64 	%rd520, [_ZN3cub18CUB_300001_SM_10006detail10merge_sort26DeviceMergeSortMergeKernelINS2_10policy_hubIN6thrust24THRUST_300001_SM_1000_NS10device_ptrIiEEE9Policy600ES8_PNS0_8NullTypeES8_SC_m20ConfidenceComparatoriSB_EEvbT2_T3_T4_PT6_PT7_T5_PSG_SG_NS1_7vsmem_tE_param_4];
	setp.lt.s32 	%p121, %r565, %r218;
	sub.s32 	%r567, %r565, %r218;
	cvt.s64.s32 	%rd125, %r567;
	cvt.u64.u32 	%rd126, %r565;
	selp.b64 	%rd127, %rd10, %rd17, %p121;
	selp.b64 	%rd128, %rd126, %rd125, %p121;
	add.s64 	%rd129, %rd128, %rd127;
	cvta.to.global.u64 	%rd130, %rd520;
	shl.b64 	%rd131, %rd129, 2;
	add.s64 	%rd132, %rd130, %rd131;
	ld.global.u32 	%r1273, [%rd132];
$L__BB11_247:
	add.s32 	%r569, %r1, 2560;
	setp.ge.s32 	%p122, %r569, %r286;
	@%p122 bra 	$L__BB11_249;
	ld.param.u64 	%rd521, [_ZN3cub18CUB_300001_SM_10006detail10merge_sort26DeviceMergeSortMergeKernelINS2_10policy_hubIN6thrust24THRUST_300001_SM_1000_NS10device_ptrIiEEE9Policy600ES8_PNS0_8NullTypeES8_SC_m20ConfidenceComparatoriSB_EEvbT2_T3_T4_PT6_PT7_T5_PSG_SG_NS1_7vsmem_tE_param_4];
	add.s32 	%r570, %r1, 2560;
	setp.lt.s32 	%p123, %r570, %r218;
	sub.s32 	%r571, %r570, %r218;
	cvt.s64.s32 	%rd133, %r571;
	cvt.u64.u32 	%rd134, %r570;
	selp.b64 	%rd135, %rd10, %rd17, %p123;
	selp.b64 	%rd136, %rd134, %rd133, %p123;
	add.s64 	%rd137, %rd136, %rd135;
	cvta.to.global.u64 	%rd138, %rd521;
	shl.b64 	%rd139, %rd137, 2;
	add.s64 	%rd140, %rd138, %rd139;
	ld.global.u32 	%r1272, [%rd140];
$L__BB11_249:
	add.s32 	%r573, %r1, 2816;
	setp.ge.s32 	%p124, %r573, %r286;
	@%p124 bra 	$L__BB11_251;
	ld.param.u64 	%rd522, [_ZN3cub18CUB_300001_SM_10006detail10merge_sort26DeviceMergeSortMergeKernelINS2_10policy_hubIN6thrust24THRUST_300001_SM_1000_NS10device_ptrIiEEE9Policy600ES8_PNS0_8NullTypeES8_SC_m20ConfidenceComparatoriSB_EEvbT2_T3_T4_PT6_PT7_T5_PSG_SG_NS1_7vsmem_tE_param_4];
	add.s32 	%r576, %r1, 2816;
	setp.lt.s32 	%p125, %r576, %r218;
	sub.s32 	%r577, %r576, %r218;
	cvt.s64.s32 	%rd141, %r577;
	cvt.u64.u32 	%rd142, %r576;
	selp.b64 	%rd143, %rd10, %rd17, %p125;
	selp.b64 	%rd144, %rd142, %rd141, %p125;
	add.s64 	%rd145, %rd144, %rd143;
	cvta.to.global.u64 	%rd146, %rd522;
	shl.b64 	%rd147, %rd145, 2;
	add.s64 	%rd148, %rd146, %rd147;
	ld.global.u32 	%r1271, [%rd148];
$L__BB11_251:
	or.b32  	%r580, %r1, 3072;
	add.s32 	%r581, %r219, %r218;
	setp.ge.s32 	%p126, %r580, %r581;
	@%p126 bra 	$L__BB11_253;
	ld.param.u64 	%rd523, [_ZN3cub18CUB_300001_SM_10006detail10merge_sort26DeviceMergeSortMergeKernelINS2_10policy_hubIN6thrust24THRUST_300001_SM_1000_NS10device_ptrIiEEE9Policy600ES8_PNS0_8NullTypeES8_SC_m20ConfidenceComparatoriSB_EEvbT2_T3_T4_PT6_PT7_T5_PSG_SG_NS1_7vsmem_tE_param_4];
	mov.u32 	%r582, %tid.x;
	or.b32  	%r583, %r582, 3072;
	setp.lt.s32 	%p127, %r583, %r218;
	sub.s32 	%r584, %r583, %r218;
	cvt.s64.s32 	%rd149, %r584;
	cvt.u64.u32 	%rd150, %r583;
	selp.b64 	%rd151, %rd10, %rd17, %p127;
	selp.b64 	%rd152, %rd150, %rd149, %p127;
	add.s64 	%rd153, %rd152, %rd151;
	cvta.to.global.u64 	%rd154, %rd523;
	shl.b64 	%rd155, %rd153, 2;
	add.s64 	%rd156, %rd154, %rd155;
	ld.global.u32 	%r1270, [%rd156];
$L__BB11_253:
	mov.u32 	%r586, %tid.x;
	add.s32 	%r587, %r586, 3328;
	add.s32 	%r588, %r219, %r218;
	setp.ge.s32 	%p128, %r587, %r588;
	@%p128 bra 	$L__BB11_255;
	ld.param.u64 	%rd524, [_ZN3cub18CUB_300001_SM_10006detail10merge_sort26DeviceMergeSortMergeKernelINS2_10policy_hubIN6thrust24THRUST_300001_SM_1000_NS10device_ptrIiEEE9Policy600ES8_PNS0_8NullTypeES8_SC_m20ConfidenceComparatoriSB_EEvbT2_T3_T4_PT6_PT7_T5_PSG_SG_NS1_7vsmem_tE_param_4];
	mov.u32 	%r589, %tid.x;
	add.s32 	%r590, %r589, 3328;
	setp.lt.s32 	%p129, %r590, %r218;
	sub.s32 	%r591, %r590, %r218;
	cvt.s64.s32 	%rd157, %r591;
	cvt.u64.u32 	%rd158, %r590;
	selp.b64 	%rd159, %rd10, %rd17, %p129;
	selp.b64 	%rd160, %rd158, %rd157, %p129;
	add.s64 	%rd161, %rd160, %rd159;
	cvta.to.global.u64 	%rd162, %rd524;
	shl.b64 	%rd163, %rd161, 2;
	add.s64 	%rd164, %rd162, %rd163;
	ld.global.u32 	%r1269, [%rd164];
$L__BB11_255:
	mov.u32 	%r593, %tid.x;
	add.s32 	%r594, %r593, 3584;
	add.s32 	%r595, %r219, %r218;
	setp.ge.s32 	%p130, %r594, %r595;
	@%p130 bra 	$L__BB11_257;
	ld.param.u64 	%rd525, [_ZN3cub18CUB_300001_SM_10006detail10merge_sort26DeviceMergeSortMergeKernelINS2_10policy_hubIN6thrust24THRUST_300001_SM_1000_NS10device_ptrIiEEE9Policy600ES8_PNS0_8NullTypeES8_SC_m20ConfidenceComparatoriSB_EEvbT2_T3_T4_PT6_PT7_T5_PSG_SG_NS1_7vsmem_tE_param_4];
	mov.u32 	%r596, %tid.x;
	add.s32 	%r597, %r596, 3584;
	setp.lt.s32 	%p131, %r597, %r218;
	sub.s32 	%r598, %r597, %r218;
	cvt.s64.s32 	%rd165, %r598;
	cvt.u64.u32 	%rd166, %r597;
	selp.b64 	%rd167, %rd10, %rd17, %p131;
	selp.b64 	%rd168, %rd166, %rd165, %p131;
	add.s64 	%rd169, %rd168, %rd167;
	cvta.to.global.u64 	%rd170, %rd525;
	shl.b64 	%rd171, %rd169, 2;
	add.s64 	%rd172, %rd170, %rd171;
	ld.global.u32 	%r1268, [%rd172];
$L__BB11_257:
	mov.u32 	%r600, %tid.x;
	add.s32 	%r601, %r600, 3840;
	add.s32 	%r602, %r219, %r218;
	setp.ge.s32 	%p132, %r601, %r602;
	@%p132 bra 	$L__BB11_259;
	ld.param.u64 	%rd526, [_ZN3cub18CUB_300001_SM_10006detail10merge_sort26DeviceMergeSortMergeKernelINS2_10policy_hubIN6thrust24THRUST_300001_SM_1000_NS10device_ptrIiEEE9Policy600ES8_PNS0_8NullTypeES8_SC_m20ConfidenceComparatoriSB_EEvbT2_T3_T4_PT6_PT7_T5_PSG_SG_NS1_7vsmem_tE_param_4];
	mov.u32 	%r603, %tid.x;
	add.s32 	%r604, %r603, 3840;
	setp.lt.s32 	%p133, %r604, %r218;
	sub.s32 	%r605, %r604, %r218;
	cvt.s64.s32 	%rd173, %r605;
	cvt.u64.u32 	%rd174, %r604;
	selp.b64 	%rd175, %rd10, %rd17, %p133;
	selp.b64 	%rd176, %rd174, %rd173, %p133;
	add.s64 	%rd177, %rd176, %rd175;
	cvta.to.global.u64 	%rd178, %rd526;
	shl.b64 	%rd179, %rd177, 2;
	add.s64 	%rd180, %rd178, %rd179;
	ld.global.u32 	%r1267, [%rd180];
$L__BB11_259:
	mov.u32 	%r607, %tid.x;
	or.b32  	%r608, %r607, 4096;
	add.s32 	%r609, %r219, %r218;
	setp.ge.s32 	%p134, %r608, %r609;
	@%p134 bra 	$L__BB11_261;
	ld.param.u64 	%rd527, [_ZN3cub18CUB_300001_SM_10006detail10merge_sort26DeviceMergeSortMergeKernelINS2_10policy_hubIN6thrust24THRUST_300001_SM_1000_NS10device_ptrIiEEE9Policy600ES8_PNS0_8NullTypeES8_SC_m20ConfidenceComparatoriSB_EEvbT2_T3_T4_PT6_PT7_T5_PSG_SG_NS1_7vsmem_tE_param_4];
	mov.u32 	%r610, %tid.x;
	or.b32  	%r611, %r610, 4096;
	setp.lt.s32 	%p135, %r611, %r218;
	sub.s32 	%r612, %r611, %r218;
	cvt.s64.s32 	%rd181, %r612;
	cvt.u64.u32 	%rd182, %r611;
	selp.b64 	%rd183, %rd10, %rd17, %p135;
	selp.b64 	%rd184, %rd182, %rd181, %p135;
	add.s64 	%rd185, %rd184, %rd183;
	cvta.to.global.u64 	%rd186, %rd527;
	shl.b64 	%rd187, %rd185, 2;
	add.s64 	%rd188, %rd186, %rd187;
	ld.global.u32 	%r1266, [%rd188];
$L__BB11_261:
	mov.u32 	%r613, %tid.x;
	shl.b32 	%r614, %r613, 2;
	mov.u32 	%r615, _ZZN3cub18CUB_300001_SM_10006detail10merge_sort26DeviceMergeSortMergeKernelINS2_10policy_hubIN6thrust24THRUST_300001_SM_1000_NS10device_ptrIiEEE9Policy600ES8_PNS0_8NullTypeES8_SC_m20ConfidenceComparatoriSB_EEvbT2_T3_T4_PT6_PT7_T5_PSG_SG_NS1_7vsmem_tEE19static_temp_storage;
	add.s32 	%r616, %r615, %r614;
	st.shared.u32 	[%r616], %r1282;
	st.shared.u32 	[%r616+1024], %r1281;
	st.shared.u32 	[%r616+2048], %r1280;
	st.shared.u32 	[%r616+3072], %r1279;
	st.shared.u32 	[%r616+4096], %r1278;
	st.shared.u32 	[%r616+5120], %r1277;
	st.shared.u32 	[%r616+6144], %r1276;
	st.shared.u32 	[%r616+7168], %r1275;
	st.shared.u32 	[%r616+8192], %r1274;
	st.shared.u32 	[%r616+9216], %r1273;
	st.shared.u32 	[%r616+10240], %r1272;
	st.shared.u32 	[%r616+11264], %r1271;
	st.shared.u32 	[%r616+12288], %r1270;
	st.shared.u32 	[%r616+13312], %r1269;
	st.shared.u32 	[%r616+14336], %r1268;
	st.shared.u32 	[%r616+15360], %r1267;
	st.shared.u32 	[%r616+16384], %r1266;
	bar.sync 	0;
	// begin inline asm
	griddepcontrol.launch_dependents;
	// end inline asm
	add.s32 	%r344, %r219, %r218;
	mul.lo.s32 	%r617, %r613, 17;
	min.s32 	%r345, %r617, %r344;
	shl.b32 	%r618, %r218, 2;
	add.s32 	%r346, %r615, %r618;
	setp.lt.s32 	%p136, %r345, %r219;
	sub.s32 	%r619, %r345, %r219;
	selp.b32 	%r1285, 0, %r619, %p136;
	min.s32 	%r1283, %r345, %r218;
	setp.ge.s32 	%p137, %r1285, %r1283;
	@%p137 bra 	$L__BB11_263;
$L__BB11_262:
	sub.s32 	%r620, %r1283, %r1285;
	shr.u32 	%r621, %r620, 31;
	add.s32 	%r622, %r620, %r621;
	shr.s32 	%r623, %r622, 1;
	add.s32 	%r624, %r623, %r1285;
	shl.b32 	%r625, %r624, 2;
	add.s32 	%r627, %r615, %r625;
	ld.shared.u32 	%r628, [%r627];
	not.b32 	%r629, %r624;
	add.s32 	%r630, %r345, %r629;
	shl.b32 	%r631, %r630, 2;
	add.s32 	%r632, %r346, %r631;
	ld.shared.u32 	%r633, [%r632];
	mul.lo.s32 	%r634, %r633, 6;
	mul.wide.s32 	%rd189, %r634, 4;
	add.s64 	%rd190, %rd2, %rd189;
	ld.global.f32 	%f1, [%rd190+16];
	mul.lo.s32 	%r635, %r628, 6;
	mul.wide.s32 	%rd191, %r635, 4;
	add.s64 	%rd192, %rd2, %rd191;
	ld.global.f32 	%f2, [%rd192+16];
	setp.leu.f32 	%p138, %f1, %f2;
	add.s32 	%r636, %r624, 1;
	selp.b32 	%r1285, %r636, %r1285, %p138;
	selp.b32 	%r1283, %r1283, %r624, %p138;
	setp.lt.s32 	%p139, %r1285, %r1283;
	@%p139 bra 	$L__BB11_262;
$L__BB11_263:
	sub.s32 	%r637, %r345, %r1285;
	add.s32 	%r354, %r637, %r218;
	shl.b32 	%r638, %r637, 2;
	add.s32 	%r355, %r346, %r638;
	ld.shared.u32 	%r1287, [%r355];
	shl.b32 	%r639, %r1285, 2;
	add.s32 	%r357, %r615, %r639;
	ld.shared.u32 	%r1288, [%r357];
	setp.ge.s32 	%p141, %r354, %r344;
	mov.pred 	%p400, 0;
	@%p141 bra 	$L__BB11_266;
	setp.ge.s32 	%p143, %r1285, %r218;
	mov.pred 	%p400, -1;
	@%p143 bra 	$L__BB11_266;
	mul.lo.s32 	%r641, %r1287, 6;
	mul.wide.s32 	%rd193, %r641, 4;
	add.s64 	%rd194, %rd2, %rd193;
	ld.global.f32 	%f3, [%rd194+16];
	mul.lo.s32 	%r642, %r1288, 6;
	mul.wide.s32 	%rd195, %r642, 4;
	add.s64 	%rd196, %rd2, %rd195;
	ld.global.f32 	%f4, [%rd196+16];
	setp.gt.f32 	%p400, %f3, %f4;
$L__BB11_266:
	selp.b32 	%r359, %r1287, %r1288, %p400;
	selp.u32 	%r643, 1, 0, %p400;
	add.s32 	%r360, %r354, %r643;
	not.pred 	%p144, %p400;
	selp.u32 	%r644, 1, 0, %p144;
	add.s32 	%r361, %r1285, %r644;
	@%p144 bra 	$L__BB11_268;
	ld.shared.u32 	%r1287, [%r355+4];
	bra.uni 	$L__BB11_269;
$L__BB11_268:
	ld.shared.u32 	%r1288, [%r357+4];
$L__BB11_269:
	setp.ge.s32 	%p146, %r360, %r344;
	mov.pred 	%p401, 0;
	@%p146 bra 	$L__BB11_272;
	setp.ge.s32 	%p148, %r361, %r218;
	mov.pred 	%p401, -1;
	@%p148 bra 	$L__BB11_272;
	mul.lo.s32 	%r645, %r1287, 6;
	mul.wide.s32 	%rd197, %r645, 4;
	add.s64 	%rd198, %rd2, %rd197;
	ld.global.f32 	%f5, [%rd198+16];
	mul.lo.s32 	%r646, %r1288, 6;
	mul.wide.s32 	%rd199, %r646, 4;
	add.s64 	%rd200, %rd2, %rd199;
	ld.global.f32 	%f6, [%rd200+16];
	setp.gt.f32 	%p401, %f5, %f6;
$L__BB11_272:
	selp.b32 	%r366, %r1287, %r1288, %p401;
	selp.u32 	%r647, 1, 0, %p401;
	add.s32 	%r367, %r360, %r647;
	not.pred 	%p149, %p401;
	selp.u32 	%r648, 1, 0, %p149;
	add.s32 	%r368, %r361, %r648;
	@%p401 bra 	$L__BB11_274;
	shl.b32 	%r649, %r368, 2;
	add.s32 	%r651, %r615, %r649;
	ld.shared.u32 	%r1288, [%r651];
	bra.uni 	$L__BB11_275;
$L__BB11_274:
	shl.b32 	%r652, %r367, 2;
	add.s32 	%r654, %r615, %r652;
	ld.shared.u32 	%r1287, [%r654];
$L__BB11_275:
	setp.ge.s32 	%p151, %r367, %r344;
	mov.pred 	%p402, 0;
	@%p151 bra 	$L__BB11_278;
	setp.ge.s32 	%p153, %r368, %r218;
	mov.pred 	%p402, -1;
	@%p153 bra 	$L__BB11_278;
	mul.lo.s32 	%r655, %r1287, 6;
	mul.wide.s32 	%rd201, %r655, 4;
	add.s64 	%rd202, %rd2, %rd201;
	ld.global.f32 	%f7, [%rd202+16];
	mul.lo.s32 	%r656, %r1288, 6;
	mul.wide.s32 	%rd203, %r656, 4;
	add.s64 	%rd204, %rd2, %rd203;
	ld.global.f32 	%f8, [%rd204+16];
	setp.gt.f32 	%p402, %f7, %f8;
$L__BB11_278:
	selp.b32 	%r373, %r1287, %r1288, %p402;
	selp.u32 	%r657, 1, 0, %p402;
	add.s32 	%r374, %r367, %r657;
	not.pred 	%p154, %p402;
	selp.u32 	%r658, 1, 0, %p154;
	add.s32 	%r375, %r368, %r658;
	@%p402 bra 	$L__BB11_280;
	shl.b32 	%r659, %r375, 2;
	add.s32 	%r661, %r615, %r659;
	ld.shared.u32 	%r1288, [%r661];
	bra.uni 	$L__BB11_281;
$L__BB11_280:
	shl.b32 	%r662, %r374, 2;
	add.s32 	%r664, %r615, %r662;
	ld.shared.u32 	%r1287, [%r664];
$L__BB11_281:
	setp.ge.s32 	%p156, %r374, %r344;
	mov.pred 	%p403, 0;
	@%p156 bra 	$L__BB11_284;
	setp.ge.s32 	%p158, %r375, %r218;
	mov.pred 	%p403, -1;
	@%p158 bra 	$L__BB11_284;
	mul.lo.s32 	%r665, %r1287, 6;
	mul.wide.s32 	%rd205, %r665, 4;
	add.s64 	%rd206, %rd2, %rd205;
	ld.global.f32 	%f9, [%rd206+16];
	mul.lo.s32 	%r666, %r1288, 6;
	mul.wide.s32 	%rd207, %r666, 4;
	add.s64 	%rd208, %rd2, %rd207;
	ld.global.f32 	%f10, [%rd208+16];
	setp.gt.f32 	%p403, %f9, %f10;
$L__BB11_284:
	selp.b32 	%r380, %r1287, %r1288, %p403;
	selp.u32 	%r667, 1, 0, %p403;
	add.s32 	%r381, %r374, %r667;
	not.pred 	%p159, %p403;
	selp.u32 	%r668, 1, 0, %p159;
	add.s32 	%r382, %r375, %r668;
	@%p403 bra 	$L__BB11_286;
	shl.b32 	%r669, %r382, 2;
	add.s32 	%r671, %r615, %r669;
	ld.shared.u32 	%r1288, [%r671];
	bra.uni 	$L__BB11_287;
$L__BB11_286:
	shl.b32 	%r672, %r381, 2;
	add.s32 	%r674, %r615, %r672;
	ld.shared.u32 	%r1287, [%r674];
$L__BB11_287:
	setp.ge.s32 	%p161, %r381, %r344;
	mov.pred 	%p404, 0;
	@%p161 bra 	$L__BB11_290;
	setp.ge.s32 	%p163, %r382, %r218;
	mov.pred 	%p404, -1;
	@%p163 bra 	$L__BB11_290;
	mul.lo.s32 	%r675, %r1287, 6;
	mul.wide.s32 	%rd209, %r675, 4;
	add.s64 	%rd210, %rd2, %rd209;
	ld.global.f32 	%f11, [%rd210+16];
	mul.lo.s32 	%r676, %r1288, 6;
	mul.wide.s32 	%rd211, %r676, 4;
	add.s64 	%rd212, %rd2, %rd211;
	ld.global.f32 	%f12, [%rd212+16];
	setp.gt.f32 	%p404, %f11, %f12;
$L__BB11_290:
	selp.b32 	%r387, %r1287, %r1288, %p404;
	selp.u32 	%r677, 1, 0, %p404;
	add.s32 	%r388, %r381, %r677;
	not.pred 	%p164, %p404;
	selp.u32 	%r678, 1, 0, %p164;
	add.s32 	%r389, %r382, %r678;
	@%p404 bra 	$L__BB11_292;
	shl.b32 	%r679, %r389, 2;
	add.s32 	%r681, %r615, %r679;
	ld.shared.u32 	%r1288, [%r681];
	bra.uni 	$L__BB11_293;
$L__BB11_292:
	shl.b32 	%r682, %r388, 2;
	add.s32 	%r684, %r615, %r682;
	ld.shared.u32 	%r1287, [%r684];
$L__BB11_293:
	setp.ge.s32 	%p166, %r388, %r344;
	mov.pred 	%p405, 0;
	@%p166 bra 	$L__BB11_296;
	setp.ge.s32 	%p168, %r389, %r218;
	mov.pred 	%p405, -1;
	@%p168 bra 	$L__BB11_296;
	mul.lo.s32 	%r685, %r1287, 6;
	mul.wide.s32 	%rd213, %r685, 4;
	add.s64 	%rd214, %rd2, %rd213;
	ld.global.f32 	%f13, [%rd214+16];
	mul.lo.s32 	%r686, %r1288, 6;
	mul.wide.s32 	%rd215, %r686, 4;
	add.s64 	%rd216, %rd2, %rd215;
	ld.global.f32 	%f14, [%rd216+16];
	setp.gt.f32 	%p405, %f13, %f14;
$L__BB11_296:
	selp.b32 	%r394, %r1287, %r1288, %p405;
	selp.u32 	%r687, 1, 0, %p405;
	add.s32 	%r395, %r388, %r687;
	not.pred 	%p169, %p405;
	selp.u32 	%r688, 1, 0, %p169;
	add.s32 	%r396, %r389, %r688;
	@%p405 bra 	$L__BB11_298;
	shl.b32 	%r689, %r396, 2;
	add.s32 	%r691, %r615, %r689;
	ld.shared.u32 	%r1288, [%r691];
	bra.uni 	$L__BB11_299;
$L__BB11_298:
	shl.b32 	%r692, %r395, 2;
	add.s32 	%r694, %r615, %r692;
	ld.shared.u32 	%r1287, [%r694];
$L__BB11_299:
	setp.ge.s32 	%p171, %r395, %r344;
	mov.pred 	%p406, 0;
	@%p171 bra 	$L__BB11_302;
	setp.ge.s32 	%p173, %r396, %r218;
	mov.pred 	%p406, -1;
	@%p173 bra 	$L__BB11_302;
	mul.lo.s32 	%r695, %r1287, 6;
	mul.wide.s32 	%rd217, %r695, 4;
	add.s64 	%rd218, %rd2, %rd217;
	ld.global.f32 	%f15, [%rd218+16];
	mul.lo.s32 	%r696, %r1288, 6;
	mul.wide.s32 	%rd219, %r696, 4;
	add.s64 	%rd220, %rd2, %rd219;
	ld.global.f32 	%f16, [%rd220+16];
	setp.gt.f32 	%p406, %f15, %f16;
$L__BB11_302:
	selp.b32 	%r401, %r1287, %r1288, %p406;
	selp.u32 	%r697, 1, 0, %p406;
	add.s32 	%r402, %r395, %r697;
	not.pred 	%p174, %p406;
	selp.u32 	%r698, 1, 0, %p174;
	add.s32 	%r403, %r396, %r698;
	@%p406 bra 	$L__BB11_304;
	shl.b32 	%r699, %r403, 2;
	add.s32 	%r701, %r615, %r699;
	ld.shared.u32 	%r1288, [%r701];
	bra.uni 	$L__BB11_305;
$L__BB11_304:
	shl.b32 	%r702, %r402, 2;
	add.s32 	%r704, %r615, %r702;
	ld.shared.u32 	%r1287, [%r704];
$L__BB11_305:
	setp.ge.s32 	%p176, %r402, %r344;
	mov.pred 	%p407, 0;
	@%p176 bra 	$L__BB11_308;
	setp.ge.s32 	%p178, %r403, %r218;
	mov.pred 	%p407, -1;
	@%p178 bra 	$L__BB11_308;
	mul.lo.s32 	%r705, %r1287, 6;
	mul.wide.s32 	%rd221, %r705, 4;
	add.s64 	%rd222, %rd2, %rd221;
	ld.global.f32 	%f17, [%rd222+16];
	mul.lo.s32 	%r706, %r1288, 6;
	mul.wide.s32 	%rd223, %r706, 4;
	add.s64 	%rd224, %rd2, %rd223;
	ld.global.f32 	%f18, [%rd224+16];
	setp.gt.f32 	%p407, %f17, %f18;
$L__BB11_308:
	selp.b32 	%r408, %r1287, %r1288, %p407;
	selp.u32 	%r707, 1, 0, %p407;
	add.s32 	%r409, %r402, %r707;
	not.pred 	%p179, %p407;
	selp.u32 	%r708, 1, 0, %p179;
	add.s32 	%r410, %r403, %r708;
	@%p407 bra 	$L__BB11_310;
	shl.b32 	%r709, %r410, 2;
	add.s32 	%r711, %r615, %r709;
	ld.shared.u32 	%r1288, [%r711];
	bra.uni 	$L__BB11_311;
$L__BB11_310:
	shl.b32 	%r712, %r409, 2;
	add.s32 	%r714, %r615, %r712;
	ld.shared.u32 	%r1287, [%r714];
$L__BB11_311:
	setp.ge.s32 	%p181, %r409, %r344;
	mov.pred 	%p408, 0;
	@%p181 bra 	$L__BB11_314;
	setp.ge.s32 	%p183, %r410, %r218;
	mov.pred 	%p408, -1;
	@%p183 bra 	$L__BB11_314;
	mul.lo.s32 	%r715, %r1287, 6;
	mul.wide.s32 	%rd225, %r715, 4;
	add.s64 	%rd226, %rd2, %rd225;
	ld.global.f32 	%f19, [%rd226+16];
	mul.lo.s32 	%r716, %r1288, 6;
	mul.wide.s32 	%rd227, %r716, 4;
	add.s64 	%rd228, %rd2, %rd227;
	ld.global.f32 	%f20, [%rd228+16];
	setp.gt.f32 	%p408, %f19, %f20;
$L__BB11_314:
	selp.b32 	%r415, %r1287, %r1288, %p408;
	selp.u32 	%r717, 1, 0, %p408;
	add.s32 	%r416, %r409, %r717;
	not.pred 	%p184, %p408;
	selp.u32 	%r718, 1, 0, %p184;
	add.s32 	%r417, %r410, %r718;
	@%p408 bra 	$L__BB11_316;
	shl.b32 	%r719, %r417, 2;
	add.s32 	%r721, %r615, %r719;
	ld.shared.u32 	%r1288, [%r721];
	bra.uni 	$L__BB11_317;
$L__BB11_316:
	shl.b32 	%r722, %r416, 2;
	add.s32 	%r724, %r615, %r722;
	ld.shared.u32 	%r1287, [%r724];
$L__BB11_317:
	setp.ge.s32 	%p186, %r416, %r344;
	mov.pred 	%p409, 0;
	@%p186 bra 	$L__BB11_320;
	setp.ge.s32 	%p188, %r417, %r218;
	mov.pred 	%p409, -1;
	@%p188 bra 	$L__BB11_320;
	mul.lo.s32 	%r725, %r1287, 6;
	mul.wide.s32 	%rd229, %r725, 4;
	add.s64 	%rd230, %rd2, %rd229;
	ld.global.f32 	%f21, [%rd230+16];
	mul.lo.s32 	%r726, %r1288, 6;
	mul.wide.s32 	%rd231, %r726, 4;
	add.s64 	%rd232, %rd2, %rd231;
	ld.global.f32 	%f22, [%rd232+16];
	setp.gt.f32 	%p409, %f21, %f22;
$L__BB11_320:
	selp.b32 	%r422, %r1287, %r1288, %p409;
	selp.u32 	%r727, 1, 0, %p409;
	add.s32 	%r423, %r416, %r727;
	not.pred 	%p189, %p409;
	selp.u32 	%r728, 1, 0, %p189;
	add.s32 	%r424, %r417, %r728;
	@%p409 bra 	$L__BB11_322;
	shl.b32 	%r729, %r424, 2;
	add.s32 	%r731, %r615, %r729;
	ld.shared.u32 	%r1288, [%r731];
	bra.uni 	$L__BB11_323;
$L__BB11_322:
	shl.b32 	%r732, %r423, 2;
	add.s32 	%r734, %r615, %r732;
	ld.shared.u32 	%r1287, [%r734];
$L__BB11_323:
	setp.ge.s32 	%p191, %r423, %r344;
	mov.pred 	%p410, 0;
	@%p191 bra 	$L__BB11_326;
	setp.ge.s32 	%p193, %r424, %r218;
	mov.pred 	%p410, -1;
	@%p193 bra 	$L__BB11_326;
	mul.lo.s32 	%r735, %r1287, 6;
	mul.wide.s32 	%rd233, %r735, 4;
	add.s64 	%rd234, %rd2, %rd233;
	ld.global.f32 	%f23, [%rd234+16];
	mul.lo.s32 	%r736, %r1288, 6;
	mul.wide.s32 	%rd235, %r736, 4;
	add.s64 	%rd236, %rd2, %rd235;
	ld.global.f32 	%f24, [%rd236+16];
	setp.gt.f32 	%p410, %f23, %f24;
$L__BB11_326:
	selp.b32 	%r429, %r1287, %r1288, %p410;
	selp.u32 	%r737, 1, 0, %p410;
	add.s32 	%r430, %r423, %r737;
	not.pred 	%p194, %p410;
	selp.u32 	%r738, 1, 0, %p194;
	add.s32 	%r431, %r424, %r738;
	@%p410 bra 	$L__BB11_328;
	shl.b32 	%r739, %r431, 2;
	add.s32 	%r741, %r615, %r739;
	ld.shared.u32 	%r1288, [%r741];
	bra.uni 	$L__BB11_329;
$L__BB11_328:
	shl.b32 	%r742, %r430, 2;
	add.s32 	%r744, %r615, %r742;
	ld.shared.u32 	%r1287, [%r744];
$L__BB11_329:
	setp.ge.s32 	%p196, %r430, %r344;
	mov.pred 	%p411, 0;
	@%p196 bra 	$L__BB11_332;
	setp.ge.s32 	%p198, %r431, %r218;
	mov.pred 	%p411, -1;
	@%p198 bra 	$L__BB11_332;
	mul.lo.s32 	%r745, %r1287, 6;
	mul.wide.s32 	%rd237, %r745, 4;
	add.s64 	%rd238, %rd2, %rd237;
	ld.global.f32 	%f25, [%rd238+16];
	mul.lo.s32 	%r746, %r1288, 6;
	mul.wide.s32 	%rd239, %r746, 4;
	add.s64 	%rd240, %rd2, %rd239;
	ld.global.f32 	%f26, [%rd240+16];
	setp.gt.f32 	%p411, %f25, %f26;
$L__BB11_332:
	selp.b32 	%r436, %r1287, %r1288, %p411;
	selp.u32 	%r747, 1, 0, %p411;
	add.s32 	%r437, %r430, %r747;
	not.pred 	%p199, %p411;
	selp.u32 	%r748, 1, 0, %p199;
	add.s32 	%r438, %r431, %r748;
	@%p411 bra 	$L__BB11_334;
	shl.b32 	%r749, %r438, 2;
	add.s32 	%r751, %r615, %r749;
	ld.shared.u32 	%r1288, [%r751];
	bra.uni 	$L__BB11_335;
$L__BB11_334:
	shl.b32 	%r752, %r437, 2;
	add.s32 	%r754, %r615, %r752;
	ld.shared.u32 	%r1287, [%r754];
$L__BB11_335:
	setp.ge.s32 	%p201, %r437, %r344;
	mov.pred 	%p412, 0;
	@%p201 bra 	$L__BB11_338;
	setp.ge.s32 	%p203, %r438, %r218;
	mov.pred 	%p412, -1;
	@%p203 bra 	$L__BB11_338;
	mul.lo.s32 	%r755, %r1287, 6;
	mul.wide.s32 	%rd241, %r755, 4;
	add.s64 	%rd242, %rd2, %rd241;
	ld.global.f32 	%f27, [%rd242+16];
	mul.lo.s32 	%r756, %r1288, 6;
	mul.wide.s32 	%rd243, %r756, 4;
	add.s64 	%rd244, %rd2, %rd243;
	ld.global.f32 	%f28, [%rd244+16];
	setp.gt.f32 	%p412, %f27, %f28;
$L__BB11_338:
	selp.b32 	%r443, %r1287, %r1288, %p412;
	selp.u32 	%r757, 1, 0, %p412;
	add.s32 	%r444, %r437, %r757;
	not.pred 	%p204, %p412;
	selp.u32 	%r758, 1, 0, %p204;
	add.s32 	%r445, %r438, %r758;
	@%p412 bra 	$L__BB11_340;
	shl.b32 	%r759, %r445, 2;
	add.s32 	%r761, %r615, %r759;
	ld.shared.u32 	%r1288, [%r761];
	bra.uni 	$L__BB11_341;
$L__BB11_340:
	shl.b32 	%r762, %r444, 2;
	add.s32 	%r764, %r615, %r762;
	ld.shared.u32 	%r1287, [%r764];
$L__BB11_341:
	setp.ge.s32 	%p206, %r444, %r344;
	mov.pred 	%p413, 0;
	@%p206 bra 	$L__BB11_344;
	setp.ge.s32 	%p208, %r445, %r218;
	mov.pred 	%p413, -1;
	@%p208 bra 	$L__BB11_344;
	mul.lo.s32 	%r765, %r1287, 6;
	mul.wide.s32 	%rd245, %r765, 4;
	add.s64 	%rd246, %rd2, %rd245;
	ld.global.f32 	%f29, [%rd246+16];
	mul.lo.s32 	%r766, %r1288, 6;
	mul.wide.s32 	%rd247, %r766, 4;
	add.s64 	%rd248, %rd2, %rd247;
	ld.global.f32 	%f30, [%rd248+16];
	setp.gt.f32 	%p413, %f29, %f30;
$L__BB11_344:
	selp.b32 	%r450, %r1287, %r1288, %p413;
	selp.u32 	%r767, 1, 0, %p413;
	add.s32 	%r451, %r444, %r767;
	not.pred 	%p209, %p413;
	selp.u32 	%r768, 1, 0, %p209;
	add.s32 	%r452, %r445, %r768;
	@%p413 bra 	$L__BB11_346;
	shl.b32 	%r769, %r452, 2;
	add.s32 	%r771, %r615, %r769;
	ld.shared.u32 	%r1288, [%r771];
	bra.uni 	$L__BB11_347;
$L__BB11_346:
	shl.b32 	%r772, %r451, 2;
	add.s32 	%r774, %r615, %r772;
	ld.shared.u32 	%r1287, [%r774];
$L__BB11_347:
	setp.ge.s32 	%p211, %r451, %r344;
	mov.pred 	%p414, 0;
	@%p211 bra 	$L__BB11_350;
	setp.ge.s32 	%p213, %r452, %r218;
	mov.pred 	%p414, -1;
	@%p213 bra 	$L__BB11_350;
	mul.lo.s32 	%r775, %r1287, 6;
	mul.wide.s32 	%rd249, %r775, 4;
	add.s64 	%rd250, %rd2, %rd249;
	ld.global.f32 	%f31, [%rd250+16];
	mul.lo.s32 	%r776, %r1288, 6;
	mul.wide.s32 	%rd251, %r776, 4;
	add.s64 	%rd252, %rd2, %rd251;
	ld.global.f32 	%f32, [%rd252+16];
	setp.gt.f32 	%p414, %f31, %f32;
$L__BB11_350:
	selp.b32 	%r457, %r1287, %r1288, %p414;
	selp.u32 	%r777, 1, 0, %p414;
	add.s32 	%r458, %r451, %r777;
	not.pred 	%p214, %p414;
	selp.u32 	%r778, 1, 0, %p214;
	add.s32 	%r459, %r452, %r778;
	@%p414 bra 	$L__BB11_352;
	shl.b32 	%r779, %r459, 2;
	add.s32 	%r781, %r615, %r779;
	ld.shared.u32 	%r1288, [%r781];
	bra.uni 	$L__BB11_353;
$L__BB11_352:
	shl.b32 	%r782, %r458, 2;
	add.s32 	%r784, %r615, %r782;
	ld.shared.u32 	%r1287, [%r784];
$L__BB11_353:
	setp.ge.s32 	%p216, %r458, %r344;
	mov.pred 	%p415, 0;
	@%p216 bra 	$L__BB11_356;
	setp.ge.s32 	%p218, %r459, %r218;
	mov.pred 	%p415, -1;
	@%p218 bra 	$L__BB11_356;
	mul.lo.s32 	%r785, %r1287, 6;
	mul.wide.s32 	%rd253, %r785, 4;
	add.s64 	%rd254, %rd2, %rd253;
	ld.global.f32 	%f33, [%rd254+16];
	mul.lo.s32 	%r786, %r1288, 6;
	mul.wide.s32 	%rd255, %r786, 4;
	add.s64 	%rd256, %rd2, %rd255;
	ld.global.f32 	%f34, [%rd256+16];
	setp.gt.f32 	%p415, %f33, %f34;
$L__BB11_356:
	selp.b32 	%r464, %r1287, %r1288, %p415;
	selp.u32 	%r787, 1, 0, %p415;
	add.s32 	%r465, %r458, %r787;
	not.pred 	%p219, %p415;
	selp.u32 	%r788, 1, 0, %p219;
	add.s32 	%r466, %r459, %r788;
	@%p415 bra 	$L__BB11_358;
	shl.b32 	%r789, %r466, 2;
	add.s32 	%r791, %r615, %r789;
	ld.shared.u32 	%r1288, [%r791];
	bra.uni 	$L__BB11_359;
$L__BB11_358:
	shl.b32 	%r792, %r465, 2;
	add.s32 	%r794, %r615, %r792;
	ld.shared.u32 	%r1287, [%r794];
$L__BB11_359:
	setp.ge.s32 	%p220, %r465, %r344;
	mov.u32 	%r1318, %r1288;
	@%p220 bra 	$L__BB11_362;
	setp.ge.s32 	%p221, %r466, %r218;
	mov.u32 	%r1318, %r1287;
	@%p221 bra 	$L__BB11_362;
	mul.lo.s32 	%r795, %r1287, 6;
	mul.wide.s32 	%rd257, %r795, 4;
	add.s64 	%rd258, %rd2, %rd257;
	ld.global.f32 	%f35, [%rd258+16];
	mul.lo.s32 	%r796, %r1288, 6;
	mul.wide.s32 	%rd259, %r796, 4;
	add.s64 	%rd260, %rd2, %rd259;
	ld.global.f32 	%f36, [%rd260+16];
	setp.gt.f32 	%p222, %f35, %f36;
	selp.b32 	%r1318, %r1287, %r1288, %p222;
$L__BB11_362:
	ld.param.s8 	%rs3, [_ZN3cub18CUB_300001_SM_10006detail10merge_sort26DeviceMergeSortMergeKernelINS2_10policy_hubIN6thrust24THRUST_300001_SM_1000_NS10device_ptrIiEEE9Policy600ES8_PNS0_8NullTypeES8_SC_m20ConfidenceComparatoriSB_EEvbT2_T3_T4_PT6_PT7_T5_PSG_SG_NS1_7vsmem_tE_param_0];
	setp.eq.s16 	%p223, %rs3, 0;
	bar.sync 	0;
	@%p223 bra 	$L__BB11_399;
	// begin inline asm
	mov.u32 %r797, %laneid;
	// end inline asm
	shr.u32 	%r798, %r613, 5;
	mul.lo.s32 	%r799, %r798, 544;
	mad.lo.s32 	%r800, %r797, 17, %r799;
	shl.b32 	%r801, %r800, 2;
	add.s32 	%r803, %r615, %r801;
	st.shared.u32 	[%r803], %r359;
	st.shared.u32 	[%r803+4], %r366;
	st.shared.u32 	[%r803+8], %r373;
	st.shared.u32 	[%r803+12], %r380;
	st.shared.u32 	[%r803+16], %r387;
	st.shared.u32 	[%r803+20], %r394;
	st.shared.u32 	[%r803+24], %r401;
	st.shared.u32 	[%r803+28], %r408;
	st.shared.u32 	[%r803+32], %r415;
	st.shared.u32 	[%r803+36], %r422;
	st.shared.u32 	[%r803+40], %r429;
	st.shared.u32 	[%r803+44], %r436;
	st.shared.u32 	[%r803+48], %r443;
	st.shared.u32 	[%r803+52], %r450;
	st.shared.u32 	[%r803+56], %r457;
	st.shared.u32 	[%r803+60], %r464;
	st.shared.u32 	[%r803+64], %r1318;
	bar.warp.sync 	-1;
	shl.b32 	%r804, %r797, 4;
	sub.s32 	%r805, %r800, %r804;
	shl.b32 	%r806, %r805, 2;
	add.s32 	%r807, %r615, %r806;
	ld.shared.u32 	%r474, [%r807];
	ld.shared.u32 	%r475, [%r807+128];
	ld.shared.u32 	%r476, [%r807+256];
	ld.shared.u32 	%r477, [%r807+384];
	ld.shared.u32 	%r478, [%r807+512];
	ld.shared.u32 	%r479, [%r807+640];
	ld.shared.u32 	%r480, [%r807+768];
	ld.shared.u32 	%r481, [%r807+896];
	ld.shared.u32 	%r482, [%r807+1024];
	ld.shared.u32 	%r483, [%r807+1152];
	ld.shared.u32 	%r484, [%r807+1280];
	ld.shared.u32 	%r485, [%r807+1408];
	ld.shared.u32 	%r486, [%r807+1536];
	ld.shared.u32 	%r487, [%r807+1664];
	ld.shared.u32 	%r488, [%r807+1792];
	ld.shared.u32 	%r489, [%r807+1920];
	ld.shared.u32 	%r490, [%r807+2048];
	setp.ne.s32 	%p224, %r613, 0;
	@%p224 bra 	$L__BB11_365;
	st.volatile.shared.u32 	[_ZZN3cub18CUB_300001_SM_10006detail10merge_sort26DeviceMergeSortMergeKernelINS2_10policy_hubIN6thrust24THRUST_300001_SM_1000_NS10device_ptrIiEEE9Policy600ES8_PNS0_8NullTypeES8_SC_m20ConfidenceComparatoriSB_EEvbT2_T3_T4_PT6_PT7_T5_PSG_SG_NS1_7vsmem_tEE19static_temp_storage+17408], %r344;
$L__BB11_365:
	ld.param.u64 	%rd528, [_ZN3cub18CUB_300001_SM_10006detail10merge_sort26DeviceMergeSortMergeKernelINS2_10policy_hubIN6thrust24THRUST_300001_SM_1000_NS10device_ptrIiEEE9Policy600ES8_PNS0_8NullTypeES8_SC_m20ConfidenceComparatoriSB_EEvbT2_T3_T4_PT6_PT7_T5_PSG_SG_NS1_7vsmem_tE_param_4];
	bar.sync 	0;
	ld.volatile.shared.u32 	%r491, [_ZZN3cub18CUB_300001_SM_10006detail10merge_sort26DeviceMergeSortMergeKernelINS2_10policy_hubIN6thrust24THRUST_300001_SM_1000_NS10device_ptrIiEEE9Policy600ES8_PNS0_8NullTypeES8_SC_m20ConfidenceComparatoriSB_EEvbT2_T3_T4_PT6_PT7_T5_PSG_SG_NS1_7vsmem_tEE19static_temp_storage+17408];
	and.b32  	%r808, %r613, 31;
	and.b32  	%r809, %r613, 992;
	mul.lo.s32 	%r810, %r809, 17;
	or.b32  	%r492, %r810, %r808;
	setp.ge.s32 	%p225, %r492, %r491;
	cvt.u64.u32 	%rd261, %r492;
	mov.u32 	%r811, %ctaid.x;
	mul.wide.u32 	%rd262, %r811, 4352;
	add.s64 	%rd263, %rd262, %rd261;
	cvta.to.global.u64 	%rd264, %rd528;
	shl.b64 	%rd265, %rd263, 2;
	add.s64 	%rd18, %rd264, %rd265;
	@%p225 bra 	$L__BB11_367;
	st.global.u32 	[%rd18], %r474;
$L__BB11_367:
	add.s32 	%r812, %r492, 32;
	setp.ge.s32 	%p226, %r812, %r491;
	@%p226 bra 	$L__BB11_369;
	st.global.u32 	[%rd18+128], %r475;
$L__BB11_369:
	add.s32 	%r813, %r492, 64;
	setp.ge.s32 	%p227, %r813, %r491;
	@%p227 bra 	$L__BB11_371;
	st.global.u32 	[%rd18+256], %r476;
$L__BB11_371:
	add.s32 	%r814, %r492, 96;
	setp.ge.s32 	%p228, %r814, %r491;
	@%p228 bra 	$L__BB11_373;
	st.global.u32 	[%rd18+384], %r477;
$L__BB11_373:
	add.s32 	%r815, %r492, 128;
	setp.ge.s32 	%p229, %r815, %r491;
	@%p229 bra 	$L__BB11_375;
	st.global.u32 	[%rd18+512], %r478;
$L__BB11_375:
	add.s32 	%r816, %r492, 160;
	setp.ge.s32 	%p230, %r816, %r491;
	@%p230 bra 	$L__BB11_377;
	st.global.u32 	[%rd18+640], %r479;
$L__BB11_377:
	add.s32 	%r817, %r492, 192;
	setp.ge.s32 	%p231, %r817, %r491;
	@%p231 bra 	$L__BB11_379;
	st.global.u32 	[%rd18+768], %r480;
$L__BB11_379:
	add.s32 	%r818, %r492, 224;
	setp.ge.s32 	%p232, %r818, %r491;
	@%p232 bra 	$L__BB11_381;
	st.global.u32 	[%rd18+896], %r481;
$L__BB11_381:
	add.s32 	%r819, %r492, 256;
	setp.ge.s32 	%p233, %r819, %r491;
	@%p233 bra 	$L__BB11_383;
	st.global.u32 	[%rd18+1024], %r482;
$L__BB11_383:
	add.s32 	%r820, %r492, 288;
	setp.ge.s32 	%p234, %r820, %r491;
	@%p234 bra 	$L__BB11_385;
	st.global.u32 	[%rd18+1152], %r483;
$L__BB11_385:
	add.s32 	%r821, %r492, 320;
	setp.ge.s32 	%p235, %r821, %r491;
	@%p235 bra 	$L__BB11_387;
	st.global.u32 	[%rd18+1280], %r484;
$L__BB11_387:
	add.s32 	%r822, %r492, 352;
	setp.ge.s32 	%p236, %r822, %r491;
	@%p236 bra 	$L__BB11_389;
	st.global.u32 	[%rd18+1408], %r485;
$L__BB11_389:
	add.s32 	%r823, %r492, 384;
	setp.ge.s32 	%p237, %r823, %r491;
	@%p237 bra 	$L__BB11_391;
	st.global.u32 	[%rd18+1536], %r486;
$L__BB11_391:
	add.s32 	%r824, %r492, 416;
	setp.ge.s32 	%p238, %r824, %r491;
	@%p238 bra 	$L__BB11_393;
	st.global.u32 	[%rd18+1664], %r487;
$L__BB11_393:
	add.s32 	%r825, %r492, 448;
	setp.ge.s32 	%p239, %r825, %r491;
	@%p239 bra 	$L__BB11_395;
	st.global.u32 	[%rd18+1792], %r488;
$L__BB11_395:
	add.s32 	%r826, %r492, 480;
	setp.ge.s32 	%p240, %r826, %r491;
	@%p240 bra 	$L__BB11_397;
	st.global.u32 	[%rd18+1920], %r489;
$L__BB11_397:
	add.s32 	%r827, %r492, 512;
	setp.ge.s32 	%p241, %r827, %r491;
	@%p241 bra 	$L__BB11_435;
	st.global.u32 	[%rd18+2048], %r490;
	bra.uni 	$L__BB11_435;
$L__BB11_399:
	// begin inline asm
	mov.u32 %r828, %laneid;
	// end inline asm
	shr.u32 	%r829, %r613, 5;
	mul.lo.s32 	%r830, %r829, 544;
	mad.lo.s32 	%r831, %r828, 17, %r830;
	shl.b32 	%r832, %r831, 2;
	add.s32 	%r834, %r615, %r832;
	st.shared.u32 	[%r834], %r359;
	st.shared.u32 	[%r834+4], %r366;
	st.shared.u32 	[%r834+8], %r373;
	st.shared.u32 	[%r834+12], %r380;
	st.shared.u32 	[%r834+16], %r387;
	st.shared.u32 	[%r834+20], %r394;
	st.shared.u32 	[%r834+24], %r401;
	st.shared.u32 	[%r834+28], %r408;
	st.shared.u32 	[%r834+32], %r415;
	st.shared.u32 	[%r834+36], %r422;
	st.shared.u32 	[%r834+40], %r429;
	st.shared.u32 	[%r834+44], %r436;
	st.shared.u32 	[%r834+48], %r443;
	st.shared.u32 	[%r834+52], %r450;
	st.shared.u32 	[%r834+56], %r457;
	st.shared.u32 	[%r834+60], %r464;
	st.shared.u32 	[%r834+64], %r1318;
	bar.warp.sync 	-1;
	shl.b32 	%r835, %r828, 4;
	sub.s32 	%r836, %r831, %r835;
	shl.b32 	%r837, %r836, 2;
	add.s32 	%r838, %r615, %r837;
	ld.shared.u32 	%r493, [%r838];
	ld.shared.u32 	%r494, [%r838+128];
	ld.shared.u32 	%r495, [%r838+256];
	ld.shared.u32 	%r496, [%r838+384];
	ld.shared.u32 	%r497, [%r838+512];
	ld.shared.u32 	%r498, [%r838+640];
	ld.shared.u32 	%r499, [%r838+768];
	ld.shared.u32 	%r500, [%r838+896];
	ld.shared.u32 	%r501, [%r838+1024];
	ld.shared.u32 	%r502, [%r838+1152];
	ld.shared.u32 	%r503, [%r838+1280];
	ld.shared.u32 	%r504, [%r838+1408];
	ld.shared.u32 	%r505, [%r838+1536];
	ld.shared.u32 	%r506, [%r838+1664];
	ld.shared.u32 	%r507, [%r838+1792];
	ld.shared.u32 	%r508, [%r838+1920];
	ld.shared.u32 	%r509, [%r838+2048];
	setp.ne.s32 	%p242, %r613, 0;
	@%p242 bra 	$L__BB11_401;
	st.volatile.shared.u32 	[_ZZN3cub18CUB_300001_SM_10006detail10merge_sort26DeviceMergeSortMergeKernelINS2_10policy_hubIN6thrust24THRUST_300001_SM_1000_NS10device_ptrIiEEE9Policy600ES8_PNS0_8NullTypeES8_SC_m20ConfidenceComparatoriSB_EEvbT2_T3_T4_PT6_PT7_T5_PSG_SG_NS1_7vsmem_tEE19static_temp_storage+17408], %r344;
$L__BB11_401:
	bar.sync 	0;
	ld.volatile.shared.u32 	%r510, [_ZZN3cub18CUB_300001_SM_10006detail10merge_sort26DeviceMergeSortMergeKernelINS2_10policy_hubIN6thrust24THRUST_300001_SM_1000_NS10device_ptrIiEEE9Policy600ES8_PNS0_8NullTypeES8_SC_m20ConfidenceComparatoriSB_EEvbT2_T3_T4_PT6_PT7_T5_PSG_SG_NS1_7vsmem_tEE19static_temp_storage+17408];
	and.b32  	%r839, %r613, 31;
	and.b32  	%r840, %r613, 992;
	mul.lo.s32 	%r841, %r840, 17;
	cvt.u64.u32 	%rd266, %r841;
	cvt.u64.u32 	%rd267, %r839;
	or.b32  	%r511, %r841, %r839;
	mov.u32 	%r842, %ctaid.x;
	mul.wide.u32 	%rd268, %r842, 4352;
	or.b64  	%rd269, %rd268, %rd267;
	add.s64 	%rd270, %rd269, %rd266;
	setp.ge.s32 	%p243, %r511, %r510;
	shl.b64 	%rd271, %rd270, 2;
	add.s64 	%rd19, %rd1, %rd271;
	@%p243 bra 	$L__BB11_403;
	st.global.u32 	[%rd19], %r493;
$L__BB11_403:
	add.s32 	%r843, %r511, 32;
	setp.ge.s32 	%p244, %r843, %r510;
	@%p244 bra 	$L__BB11_405;
	st.global.u32 	[%rd19+128], %r494;
$L__BB11_405:
	add.s32 	%r844, %r511, 64;
	setp.ge.s32 	%p245, %r844, %r510;
	@%p245 bra 	$L__BB11_407;
	st.global.u32 	[%rd19+256], %r495;
$L__BB11_407:
	add.s32 	%r845, %r511, 96;
	setp.ge.s32 	%p246, %r845, %r510;
	@%p246 bra 	$L__BB11_409;
	st.global.u32 	[%rd19+384], %r496;
$L__BB11_409:
	add.s32 	%r846, %r511, 128;
	setp.ge.s32 	%p247, %r846, %r510;
	@%p247 bra 	$L__BB11_411;
	st.global.u32 	[%rd19+512], %r497;
$L__BB11_411:
	add.s32 	%r847, %r511, 160;
	setp.ge.s32 	%p248, %r847, %r510;
	@%p248 bra 	$L__BB11_413;
	st.global.u32 	[%rd19+640], %r498;
$L__BB11_413:
	add.s32 	%r848, %r511, 192;
	setp.ge.s32 	%p249, %r848, %r510;
	@%p249 bra 	$L__BB11_415;
	st.global.u32 	[%rd19+768], %r499;
$L__BB11_415:
	add.s32 	%r849, %r511, 224;
	setp.ge.s32 	%p250, %r849, %r510;
	@%p250 bra 	$L__BB11_417;
	st.global.u32 	[%rd19+896], %r500;
$L__BB11_417:
	add.s32 	%r850, %r511, 256;
	setp.ge.s32 	%p251, %r850, %r510;
	@%p251 bra 	$L__BB11_419;
	st.global.u32 	[%rd19+1024], %r501;
$L__BB11_419:
	add.s32 	%r851, %r511, 288;
	setp.ge.s32 	%p252, %r851, %r510;
	@%p252 bra 	$L__BB11_421;
	st.global.u32 	[%rd19+1152], %r502;
$L__BB11_421:
	add.s32 	%r852, %r511, 320;
	setp.ge.s32 	%p253, %r852, %r510;
	@%p253 bra 	$L__BB11_423;
	st.global.u32 	[%rd19+1280], %r503;
$L__BB11_423:
	add.s32 	%r853, %r511, 352;
	setp.ge.s32 	%p254, %r853, %r510;
	@%p254 bra 	$L__BB11_425;
	st.global.u32 	[%rd19+1408], %r504;
$L__BB11_425:
	add.s32 	%r854, %r511, 384;
	setp.ge.s32 	%p255, %r854, %r510;
	@%p255 bra 	$L__BB11_427;
	st.global.u32 	[%rd19+1536], %r505;
$L__BB11_427:
	add.s32 	%r855, %r511, 416;
	setp.ge.s32 	%p256, %r855, %r510;
	@%p256 bra 	$L__BB11_429;
	st.global.u32 	[%rd19+1664], %r506;
$L__BB11_429:
	add.s32 	%r856, %r511, 448;
	setp.ge.s32 	%p257, %r856, %r510;
	@%p257 bra 	$L__BB11_431;
	st.global.u32 	[%rd19+1792], %r507;
$L__BB11_431:
	add.s32 	%r857, %r511, 480;
	setp.ge.s32 	%p258, %r857, %r510;
	@%p258 bra 	$L__BB11_433;
	st.global.u32 	[%rd19+1920], %r508;
$L__BB11_433:
	add.s32 	%r858, %r511, 512;
	setp.ge.s32 	%p259, %r858, %r510;
	@%p259 bra 	$L__BB11_435;
	st.global.u32 	[%rd19+2048], %r509;
$L__BB11_435:
	ret;

}


// ===== COMPILED SASS (sm_100) =====

	.target	sm_100

	.elftype	@"ET_EXEC"


//--------------------- .note.nv.tkinfo           --------------------------
	.section	.note.nv.tkinfo,"",@"SHT_NOTE"
	.sectionflags	@"SHF_NOTE_NV_TKINFO"
	.tkinfo
        /*0018*/ 	.word	0x00000002
        /*0030*/ 	.string	""
        /*0030*/ 	.string	"ptxas"
        /*0030*/ 	.string	"Cuda compilation tools, release 13.0, V13.0.88"
        /*0030*/ 	.string	"Build cuda_13.0.r13.0/compiler.36424714_0"
        /*0030*/ 	.string	"-arch sm_100 -m 64 "



//--------------------- .note.nv.cuinfo           --------------------------
	.section	.note.nv.cuinfo,"",@"SHT_NOTE"
	.sectionflags	@"SHF_NOTE_NV_CUINFO"
        /*0018*/ 	.short	0x0002
        /*001a*/ 	.short	0x0064
        /*001c*/ 	.short	0x0082
	.zero		2


//--------------------- .nv.info                  --------------------------
	.section	.nv.info,"",@"SHT_CUDA_INFO"
	.align	4


	//----- nvinfo : EIATTR_REGCOUNT
	.align		4
        /*0000*/ 	.byte	0x04, 0x2f
        /*0002*/ 	.short	(.L_46 - .L_45)
	.align		4
.L_45:
        /*0004*/ 	.word	index@(_Z18compute_iou_kernelPKfPfi)
        /*0008*/ 	.word	0x00000016


	//----- nvinfo : EIATTR_FRAME_SIZE
	.align		4
.L_46:
        /*000c*/ 	.byte	0x04, 0x11
        /*000e*/ 	.short	(.L_48 - .L_47)
	.align		4
.L_47:
        /*0010*/ 	.word	index@($__internal_0_$__cuda_sm3x_div_rn_noftz_f32_slowpath)
        /*0014*/ 	.word	0x00000000


	//----- nvinfo : EIATTR_FRAME_SIZE
	.align		4
.L_48:
        /*0018*/ 	.byte	0x04, 0x11
        /*001a*/ 	.short	(.L_50 - .L_49)
	.align		4
.L_49:
        /*001c*/ 	.word	index@(_Z18compute_iou_kernelPKfPfi)
        /*0020*/ 	.word	0x00000000


	//----- nvinfo : EIATTR_REGCOUNT
	.align		4
.L_50:
        /*0024*/ 	.byte	0x04, 0x2f
        /*0026*/ 	.short	(.L_52 - .L_51)
	.align		4
.L_51:
        /*0028*/ 	.word	index@(_Z10nms_kernelPKfS0_Pbif)
        /*002c*/ 	.word	0x0000000c


	//----- nvinfo : EIATTR_FRAME_SIZE
	.align		4
.L_52:
        /*0030*/ 	.byte	0x04, 0x11
        /*0032*/ 	.short	(.L_54 - .L_53)
	.align		4
.L_53:
        /*0034*/ 	.word	index@(_Z10nms_kernelPKfS0_Pbif)
        /*0038*/ 	.word	0x00000000


	//----- nvinfo : EIATTR_REGCOUNT
	.align		4
.L_54:
        /*003c*/ 	.byte	0x04, 0x2f
        /*003e*/ 	.short	(.L_56 - .L_55)
	.align		4
.L_55:
        /*0040*/ 	.word	index@(_Z24filter_detections_kernelPKfPKbPfPiif)
        /*0044*/ 	.word	0x0000001a


	//----- nvinfo : EIATTR_FRAME_SIZE
	.align		4
.L_56:
        /*0048*/ 	.byte	0x04, 0x11
        /*004a*/ 	.short	(.L_58 - .L_57)
	.align		4
.L_57:
        /*004c*/ 	.word	index@(_Z24filter_detections_kernelPKfPKbPfPiif)
        /*0050*/ 	.word	0x00000000


	//----- nvinfo : EIATTR_REGCOUNT
	.align		4
.L_58:
        /*0054*/ 	.byte	0x04, 0x2f
        /*0056*/ 	.short	(.L_60 - .L_59)
	.align		4
.L_59:
        /*0058*/ 	.word	index@(_Z27prepare_sort_indices_kernelPii)
        /*005c*/ 	.word	0x00000008


	//----- nvinfo : EIATTR_FRAME_SIZE
	.align		4
.L_60:
        /*0060*/ 	.byte	0x04, 0x11
        /*0062*/ 	.short	(.L_62 - .L_61)
	.align		4
.L_61:
        /*0064*/ 	.word	index@(_Z27prepare_sort_indices_kernelPii)
        /*0068*/ 	.word	0x00000000


	//----- nvinfo : EIATTR_REGCOUNT
	.align		4
.L_62:
        /*006c*/ 	.byte	0x04, 0x2f
        /*006e*/ 	.short	(.L_64 - .L_63)
	.align		4
.L_63:
        /*0070*/ 	.word	index@(_Z25reorder_detections_kernelPKfPKiPfi)
        /*0074*/ 	.word	0x00000018


	//----- nvinfo : EIATTR_FRAME_SIZE
	.align		4
.L_64:
        /*0078*/ 	.byte	0x04, 0x11
        /*007a*/ 	.short	(.L_66 - .L_65)
	.align		4
.L_65:
        /*007c*/ 	.word	index@(_Z25reorder_detections_kernelPKfPKiPfi)
        /*0080*/ 	.word	0x00000000


	//----- nvinfo : EIATTR_REGCOUNT
	.align		4
.L_66:
        /*0084*/ 	.byte	0x04, 0x2f
        /*0086*/ 	.short	(.L_68 - .L_67)
	.align		4
.L_67:
        /*0088*/ 	.word	index@(_ZN3cub18CUB_300001_SM_10006detail11EmptyKernelIvEEvv)
        /*008c*/ 	.word	0x00000004


	//----- nvinfo : EIATTR_FRAME_SIZE
	.align		4
.L_68:
        /*0090*/ 	.byte	0x04, 0x11
        /*0092*/ 	.short	(.L_70 - .L_69)
	.align		4
.L_69:
        /*0094*/ 	.word	index@(_ZN3cub18CUB_300001_SM_10006detail11EmptyKernelIvEEvv)
        /*0098*/ 	.word	0x00000000


	//----- nvinfo : EIATTR_REGCOUNT
	.align		4
.L_70:
        /*009c*/ 	.byte	0x04, 0x2f
        /*009e*/ 	.short	(.L_72 - .L_71)
	.align		4
.L_71:
        /*00a0*/ 	.word	index@(_ZN3cub18CUB_300001_SM_10006detail10merge_sort30DeviceMergeSortBlockSortKernelINS2_10policy_hubIN6thrust24THRUST_300001_SM_1000_NS10device_ptrIiEEE9Policy600ES8_PNS0_8NullTypeES8_SC_j20ConfidenceComparatoriSB_EEvbT0_T1_T2_T3_T4_PT6_PT7_T5_NS1_7vsmem_tE)
        /*00a4*/ 	.word	0x00000028


	//----- nvinfo : EIATTR_FRAME_SIZE
	.align		4
.L_72:
        /*00a8*/ 	.byte	0x04, 0x11
        /*00aa*/ 	.short	(.L_74 - .L_73)
	.align		4
.L_73:
        /*00ac*/ 	.word	index@(_ZN3cub18CUB_300001_SM_10006detail10merge_sort30DeviceMergeSortBlockSortKernelINS2_10policy_hubIN6thrust24THRUST_300001_SM_1000_NS10device_ptrIiEEE9Policy600ES8_PNS0_8NullTypeES8_SC_j20ConfidenceComparatoriSB_EEvbT0_T1_T2_T3_T4_PT6_PT7_T5_NS1_7vsmem_tE)
        /*00b0*/ 	.word	0x00000008


	//----- nvinfo : EIATTR_REGCOUNT
	.align		4
.L_74:
        /*00b4*/ 	.byte	0x04, 0x2f
        /*00b6*/ 	.short	(.L_76 - .L_75)
	.align		4
.L_75:
        /*00b8*/ 	.word	index@(_ZN3cub18CUB_300001_SM_10006detail10merge_sort30DeviceMergeSortPartitionKernelIN6thrust24THRUST_300001_SM_1000_NS10device_ptrIiEEj20ConfidenceComparatoriEEvbT_PT2_T0_SC_PSC_T1_SC_i)
        /*00bc*/ 	.word	0x00000015


	//----- nvinfo : EIATTR_FRAME_SIZE
	.align		4
.L_76:
        /*00c0*/ 	.byte	0x04, 0x11
        /*00c2*/ 	.short	(.L_78 - .L_77)
	.align		4
.L_77:
        /*00c4*/ 	.word	index@(_ZN3cub18CUB_300001_SM_10006detail10merge_sort30DeviceMergeSortPartitionKernelIN6thrust24THRUST_300001_SM_1000_NS10device_ptrIiEEj20ConfidenceComparatoriEEvbT_PT2_T0_SC_PSC_T1_SC_i)
        /*00c8*/ 	.word	0x00000000


	//----- nvinfo : EIATTR_REGCOUNT
	.align		4
.L_78:
        /*00cc*/ 	.byte	0x04, 0x2f
        /*00ce*/ 	.short	(.L_80 - .L_79)
	.align		4
.L_79:
        /*00d0*/ 	.word	index@(_ZN3cub18CUB_300001_SM_10006detail10merge_sort26DeviceMergeSortMergeKernelINS2_10policy_hubIN6thrust24THRUST_300001_SM_1000_NS10device_ptrIiEEE9Policy600ES8_PNS0_8NullTypeES8_SC_j20ConfidenceComparatoriSB_EEvbT2_T3_T4_PT6_PT7_T5_PSG_SG_NS1_7vsmem_tE)
        /*00d4*/ 	.word	0x00000020


	//----- nvinfo : EIATTR_FRAME_SIZE
	.align		4
.L_80:
        /*00d8*/ 	.byte	0x04, 0x11
        /*00da*/ 	.short	(.L_82 - .L_81)
	.align		4
.L_81:
        /*00dc*/ 	.word	index@(_ZN3cub18CUB_300001_SM_10006detail10merge_sort26DeviceMergeSortMergeKernelINS2_10policy_hubIN6thrust24THRUST_300001_SM_1000_NS10device_ptrIiEEE9Policy600ES8_PNS0_8NullTypeES8_SC_j20ConfidenceComparatoriSB_EEvbT2_T3_T4_PT6_PT7_T5_PSG_SG_NS1_7vsmem_tE)
        /*00e0*/ 	.word	0x00000000


	//----- nvinfo : EIATTR_REGCOUNT
	.align		4
.L_82:
        /*00e4*/ 	.byte	0x04, 0x2f
        /*00e6*/ 	.short	(.L_84 - .L_83)
	.align		4
.L_83:
        /*00e8*/ 	.word	index@(_ZN3cub18CUB_300001_SM_10006detail10merge_sort30DeviceMergeSortBlockSortKernelINS2_10policy_hubIN6thrust24THRUST_300001_SM_1000_NS10device_ptrIiEEE9Policy600ES8_PNS0_8NullTypeES8_SC_m20ConfidenceComparatoriSB_EEvbT0_T1_T2_T3_T4_PT6_PT7_T5_NS1_7vsmem_tE)
        /*00ec*/ 	.word	0x00000028


	//----- nvinfo : EIATTR_FRAME_SIZE
	.align		4
.L_84:
        /*00f0*/ 	.byte	0x04, 0x11
        /*00f2*/ 	.short	(.L_86 - .L_85)
	.align		4
.L_85:
        /*00f4*/ 	.word	index@(_ZN3cub18CUB_300001_SM_10006detail10merge_sort30DeviceMergeSortBlockSortKernelINS2_10policy_hubIN6thrust24THRUST_300001_SM_1000_NS10device_ptrIiEEE9Policy600ES8_PNS0_8NullTypeES8_SC_m20ConfidenceComparatoriSB_EEvbT0_T1_T2_T3_T4_PT6_PT7_T5_NS1_7vsmem_tE)
        /*00f8*/ 	.word	0x00000008


	//----- nvinfo : EIATTR_REGCOUNT
	.align		4
.L_86:
        /*00fc*/ 	.byte	0x04, 0x2f
        /*00fe*/ 	.short	(.L_88 - .L_87)
	.align		4
.L_87:
        /*0100*/ 	.word	index@(_ZN3cub18CUB_300001_SM_10006detail10merge_sort30DeviceMergeSortPartitionKernelIN6thrust24THRUST_300001_SM_1000_NS10device_ptrIiEEm20ConfidenceComparatoriEEvbT_PT2_T0_SC_PSC_T1_SC_i)
        /*0104*/ 	.word	0x0000001c


	//----- nvinfo : EIATTR_FRAME_SIZE
	.align		4
.L_88:
        /*0108*/ 	.byte	0x04, 0x11
        /*010a*/ 	.short	(.L_90 - .L_89)
	.align		4
.L_89:
        /*010c*/ 	.word	index@(_ZN3cub18CUB_300001_SM_10006detail10merge_sort30DeviceMergeSortPartitionKernelIN6thrust24THRUST_300001_SM_1000_NS10device_ptrIiEEm20ConfidenceComparatoriEEvbT_PT2_T0_SC_PSC_T1_SC_i)
        /*0110*/ 	.word	0x00000000


	//----- nvinfo : EIATTR_REGCOUNT
	.align		4
.L_90:
        /*0114*/ 	.byte	0x04, 0x2f
        /*0116*/ 	.short	(.L_92 - .L_91)
	.align		4
.L_91:
        /*0118*/ 	.word	index@(_ZN3cub18CUB_300001_SM_10006detail10merge_sort26DeviceMergeSortMergeKernelINS2_10policy_hubIN6thrust24THRUST_300001_SM_1000_NS10device_ptrIiEEE9Policy600ES8_PNS0_8NullTypeES8_SC_m20ConfidenceComparatoriSB_EEvbT2_T3_T4_PT6_PT7_T5_PSG_SG_NS1_7vsmem_tE)
        /*011c*/ 	.word	0x00000028


	//----- nvinfo : EIATTR_FRAME_SIZE
	.align		4
.L_92:
        /*0120*/ 	.byte	0x04, 0x11
        /*0122*/ 	.short	(.L_94 - .L_93)
	.align		4
.L_93:
        /*0124*/ 	.word	index@(_ZN3cub18CUB_300001_SM_10006detail10merge_sort26DeviceMergeSortMergeKernelINS2_10policy_hubIN6thrust24THRUST_300001_SM_1000_NS10device_ptrIiEEE9Policy600ES8_PNS0_8NullTypeES8_SC_m20ConfidenceComparatoriSB_EEvbT2_T3_T4_PT6_PT7_T5_PSG_SG_NS1_7vsmem_tE)
        /*0128*/ 	.word	0x00000000


	//----- nvinfo : EIATTR_MIN_STACK_SIZE
	.align		4
.L_94:
        /*012c*/ 	.byte	0x04, 0x12
        /*012e*/ 	.short	(.L_96 - .L_95)
	.align		4
.L_95:
        /*0130*/ 	.word	index@(_ZN3cub18CUB_300001_SM_10006detail10merge_sort26DeviceMergeSortMergeKernelINS2_10policy_hubIN6thrust24THRUST_300001_SM_1000_NS10device_ptrIiEEE9Policy600ES8_PNS0_8NullTypeES8_SC_m20ConfidenceComparatoriSB_EEvbT2_T3_T4_PT6_PT7_T5_PSG_SG_NS1_7vsmem_tE)
        /*0134*/ 	.word	0x00000000


	//----- nvinfo : EIATTR_MIN_STACK_SIZE
	.align		4
.L_96:
        /*0138*/ 	.byte	0x04, 0x12
        /*013a*/ 	.short	(.L_98 - .L_97)
	.align		4
.L_97:
        /*013c*/ 	.word	index@(_ZN3cub18CUB_300001_SM_10006detail10merge_sort30DeviceMergeSortPartitionKernelIN6thrust24THRUST_300001_SM_1000_NS10device_ptrIiEEm20ConfidenceComparatoriEEvbT_PT2_T0_SC_PSC_T1_SC_i)
        /*0140*/ 	.word	0x00000000


	//----- nvinfo : EIATTR_MIN_STACK_SIZE
	.align		4
.L_98:
        /*0144*/ 	.byte	0x04, 0x12
        /*0146*/ 	.short	(.L_100 - .L_99)
	.align		4
.L_99:
        /*0148*/ 	.word	index@(_ZN3cub18CUB_300001_SM_10006detail10merge_sort30DeviceMergeSortBlockSortKernelINS2_10policy_hubIN6thrust24THRUST_300001_SM_1000_NS10device_ptrIiEEE9Policy600ES8_PNS0_8NullTypeES8_SC_m20ConfidenceComparatoriSB_EEvbT0_T1_T2_T3_T4_PT6_PT7_T5_NS1_7vsmem_tE)
        /*014c*/ 	.word	0x00000008


	//----- nvinfo : EIATTR_MIN_STACK_SIZE
	.align		4
.L_100:
        /*0150*/ 	.byte	0x04, 0x12
        /*0152*/ 	.short	(.L_102 - .L_101)
	.align		4
.L_101:
        /*0154*/ 	.word	index@(_ZN3cub18CUB_300001_SM_10006detail10merge_sort26DeviceMergeSortMergeKernelINS2_10policy_hubIN6thrust24THRUST_300001_SM_1000_NS10device_ptrIiEEE9Policy600ES8_PNS0_8NullTypeES8_SC_j20ConfidenceComparatoriSB_EEvbT2_T3_T4_PT6_PT7_T5_PSG_SG_NS1_7vsmem_tE)
        /*0158*/ 	.word	0x00000000


	//----- nvinfo : EIATTR_MIN_STACK_SIZE
	.align		4
.L_102:
        /*015c*/ 	.byte	0x04, 0x12
        /*015e*/ 	.short	(.L_104 - .L_103)
	.align		4
.L_103:
        /*0160*/ 	.word	index@(_ZN3cub18CUB_300001_SM_10006detail10merge_sort30DeviceMergeSortPartitionKernelIN6thrust24THRUST_300001_SM_1000_NS10device_ptrIiEEj20ConfidenceComparatoriEEvbT_PT2_T0_SC_PSC_T1_SC_i)
        /*0164*/ 	.word	0x00000000


	//----- nvinfo : EIATTR_MIN_STACK_SIZE
	.align		4
.L_104:
        /*0168*/ 	.byte	0x04, 0x12
        /*016a*/ 	.short	(.L_106 - .L_105)
	.align		4
.L_105:
        /*016c*/ 	.word	index@(_ZN3cub18CUB_300001_SM_10006detail10merge_sort30DeviceMergeSortBlockSortKernelINS2_10policy_hubIN6thrust24THRUST_300001_SM_1000_NS10device_ptrIiEEE9Policy600ES8_PNS0_8NullTypeES8_SC_j20ConfidenceComparatoriSB_EEvbT0_T1_T2_T3_T4_PT6_PT7_T5_NS1_7vsmem_tE)
        /*0170*/ 	.word	0x00000008


	//----- nvinfo : EIATTR_MIN_STACK_SIZE
	.align		4
.L_106:
        /*0174*/ 	.byte	0x04, 0x12
        /*0176*/ 	.short	(.L_108 - .L_107)
	.align		4
.L_107:
        /*0178*/ 	.word	index@(_ZN3cub18CUB_300001_SM_10006detail11EmptyKernelIvEEvv)
        /*017c*/ 	.word	0x00000000


	//----- nvinfo : EIATTR_MIN_STACK_SIZE
	.align		4
.L_108:
        /*0180*/ 	.byte	0x04, 0x12
        /*0182*/ 	.short	(.L_110 - .L_109)
	.align		4
.L_109:
        /*0184*/ 	.word	index@(_Z25reorder_detections_kernelPKfPKiPfi)
        /*0188*/ 	.word	0x00000000


	//----- nvinfo : EIATTR_MIN_STACK_SIZE
	.align		4
.L_110:
        /*018c*/ 	.byte	0x04, 0x12
        /*018e*/ 	.short	(.L_112 - .L_111)
	.align		4
.L_111:
        /*0190*/ 	.word	index@(_Z27prepare_sort_indices_kernelPii)
        /*0194*/ 	.word	0x00000000


	//----- nvinfo : EIATTR_MIN_STACK_SIZE
	.align		4
.L_112:
        /*0198*/ 	.byte	0x04, 0x12
        /*019a*/ 	.short	(.L_114 - .L_113)
	.align		4
.L_113:
        /*019c*/ 	.word	index@(_Z24filter_detections_kernelPKfPKbPfPiif)
        /*01a0*/ 	.word	0x00000000


	//----- nvinfo : EIATTR_MIN_STACK_SIZE
	.align		4
.L_114:
        /*01a4*/ 	.byte	0x04, 0x12
        /*01a6*/ 	.short	(.L_116 - .L_115)
	.align		4
.L_115:
        /*01a8*/ 	.word	index@(_Z10nms_kernelPKfS0_Pbif)
        /*01ac*/ 	.word	0x00000000


	//----- nvinfo : EIATTR_MIN_STACK_SIZE
	.align		4
.L_116:
        /*01b0*/ 	.byte	0x04, 0x12
        /*01b2*/ 	.short	(.L_118 - .L_117)
	.align		4
.L_117:
        /*01b4*/ 	.word	index@(_Z18compute_iou_kernelPKfPfi)
        /*01b8*/ 	.word	0x00000000
.L_118:


//--------------------- .nv.compat                --------------------------
	.section	.nv.compat,"",@"SHT_CUDA_COMPAT_INFO"
	.align	4
        /*0000*/ 	.byte	0x02, 0x09, 0x00, 0x00, 0x02, 0x02, 0x01, 0x00, 0x02, 0x05, 0x05, 0x00, 0x03, 0x07, 0x01, 0x01
        /*0010*/ 	.byte	0x02, 0x03, 0x00, 0x00, 0x02, 0x06, 0x01, 0x00, 0x04, 0x0b, 0x08, 0x00, 0x01, 0x00, 0x00, 0x00
        /*0020*/ 	.byte	0x00, 0x00, 0x00, 0x00


//--------------------- .nv.info._ZN3cub18CUB_300001_SM_10006detail10merge_sort26DeviceMergeSortMergeKernelINS2_10policy_hubIN6thrust24THRUST_300001_SM_1000_NS10device_ptrIiEEE9Policy600ES8_PNS0_8NullTypeES8_SC_m20ConfidenceComparatoriSB_EEvbT2_T3_T4_PT6_PT7_T5_PSG_SG_NS1_7vsmem_tE --------------------------
	.section	.nv.info._ZN3cub18CUB_300001_SM_10006detail10merge_sort26DeviceMergeSortMergeKernelINS2_10policy_hubIN6thrust24THRUST_300001_SM_1000_NS10device_ptrIiEEE9Policy600ES8_PNS0_8NullTypeES8_SC_m20ConfidenceComparatoriSB_EEvbT2_T3_T4_PT6_PT7_T5_PSG_SG_NS1_7vsmem_tE,"",@"SHT_CUDA_INFO"
	.sectionflags	@""
	.align	4


	//----- nvinfo : EIATTR_CUDA_API_VERSION
	.align		4
        /*0000*/ 	.byte	0x04, 0x37
        /*0002*/ 	.short	(.L_120 - .L_119)
.L_119:
        /*0004*/ 	.word	0x00000082


	//----- nvinfo : EIATTR_KPARAM_INFO
	.align		4
.L_120:
        /*0008*/ 	.byte	0x04, 0x17
        /*000a*/ 	.short	(.L_122 - .L_121)
.L_121:
        /*000c*/ 	.word	0x00000000
        /*0010*/ 	.short	0x0009
        /*0012*/ 	.short	0x0048
        /*0014*/ 	.byte	0x00, 0xf0, 0x21, 0x00


	//----- nvinfo : EIATTR_KPARAM_INFO
	.align		4
.L_122:
        /*0018*/ 	.byte	0x04, 0x17
        /*001a*/ 	.short	(.L_124 - .L_123)
.L_123:
        /*001c*/ 	.word	0x00000000
        /*0020*/ 	.short	0x0008
        /*0022*/ 	.short	0x0040
        /*0024*/ 	.byte	0x00, 0xf0, 0x21, 0x00


	//----- nvinfo : EIATTR_KPARAM_INFO
	.align		4
.L_124:
        /*0028*/ 	.byte	0x04, 0x17
        /*002a*/ 	.short	(.L_126 - .L_125)
.L_125:
        /*002c*/ 	.word	0x00000000
        /*0030*/ 	.short	0x0007
        /*0032*/ 	.short	0x0038
        /*0034*/ 	.byte	0x00, 0xf5, 0x21, 0x00


	//----- nvinfo : EIATTR_KPARAM_INFO
	.align		4
.L_126:
        /*0038*/ 	.byte	0x04, 0x17
        /*003a*/ 	.short	(.L_128 - .L_127)
.L_127:
        /*003c*/ 	.word	0x00000000
        /*0040*/ 	.short	0x0006
        /*0042*/ 	.short	0x0030
        /*0044*/ 	.byte	0x00, 0xf0, 0x21, 0x00


	//----- nvinfo : EIATTR_KPARAM_INFO
	.align		4
.L_128:
        /*0048*/ 	.byte	0x04, 0x17
        /*004a*/ 	.short	(.L_130 - .L_129)
.L_129:
        /*004c*/ 	.word	0x00000000
        /*0050*/ 	.short	0x0005
        /*0052*/ 	.short	0x0028
        /*0054*/ 	.byte	0x00, 0xf5, 0x21, 0x00


	//----- nvinfo : EIATTR_KPARAM_INFO
	.align		4
.L_130:
        /*0058*/ 	.byte	0x04, 0x17
        /*005a*/ 	.short	(.L_132 - .L_131)
.L_131:
        /*005c*/ 	.word	0x00000000
        /*0060*/ 	.short	0x0004
        /*0062*/ 	.short	0x0020
        /*0064*/ 	.byte	0x00, 0xf5, 0x21, 0x00


	//----- nvinfo : EIATTR_KPARAM_INFO
	.align		4
.L_132:
        /*0068*/ 	.byte	0x04, 0x17
        /*006a*/ 	.short	(.L_134 - .L_133)
.L_133:
        /*006c*/ 	.word	0x00000000
        /*0070*/ 	.short	0x0003
        /*0072*/ 	.short	0x0018
        /*0074*/ 	.byte	0x00, 0xf0, 0x21, 0x00


	//----- nvinfo : EIATTR_KPARAM_INFO
	.align		4
.L_134:
        /*0078*/ 	.byte	0x04, 0x17
        /*007a*/ 	.short	(.L_136 - .L_135)
.L_135:
        /*007c*/ 	.word	0x00000000
        /*0080*/ 	.short	0x0002
        /*0082*/ 	.short	0x0010
        /*0084*/ 	.byte	0x00, 0xf5, 0x21, 0x00


	//----- nvinfo : EIATTR_KPARAM_INFO
	.align		4
.L_136:
        /*0088*/ 	.byte	0x04, 0x17
        /*008a*/ 	.short	(.L_138 - .L_137)
.L_137:
        /*008c*/ 	.word	0x00000000
        /*0090*/ 	.short	0x0001
        /*0092*/ 	.short	0x0008
        /*0094*/ 	.byte	0x00, 0xf0, 0x21, 0x00


	//----- nvinfo : EIATTR_KPARAM_INFO
	.align		4
.L_138:
        /*0098*/ 	.byte	0x04, 0x17
        /*009a*/ 	.short	(.L_140 - .L_139)
.L_139:
        /*009c*/ 	.word	0x00000000
        /*00a0*/ 	.short	0x0000
        /*00a2*/ 	.short	0x0000
        /*00a4*/ 	.byte	0x00, 0xf0, 0x05, 0x00


	//----- nvinfo : EIATTR_SPARSE_MMA_MASK
	.align		4
.L_140:
        /*00a8*/ 	.byte	0x03, 0x50
        /*00aa*/ 	.short	0x0000


	//----- nvinfo : EIATTR_MAXREG_COUNT
	.align		4
        /*00ac*/ 	.byte	0x03, 0x1b
        /*00ae*/ 	.short	0x00ff


	//----- nvinfo : EIATTR_NUM_BARRIERS
	.align		4
        /*00b0*/ 	.byte	0x02, 0x4c
        /*00b2*/ 	.byte	0x01
	.zero		1


	//----- nvinfo : EIATTR_MERCURY_ISA_VERSION
	.align		4
        /*00b4*/ 	.byte	0x03, 0x5f
        /*00b6*/ 	.short	0x0101


	//----- nvinfo : EIATTR_COOP_GROUP_MASK_REGIDS
	.align		4
        /*00b8*/ 	.byte	0x04, 0x29
        /*00ba*/ 	.short	(.L_142 - .L_141)


	//   ....[0]....
.L_141:
        /*00bc*/ 	.word	0xffffffff


	//   ....[1]....
        /*00c0*/ 	.word	0xffffffff


	//   ....[2]....
        /*00c4*/ 	.word	0xffffffff


	//   ....[3]....
        /*00c8*/ 	.word	0xffffffff


	//----- nvinfo : EIATTR_COOP_GROUP_INSTR_OFFSETS
	.align		4
.L_142:
        /*00cc*/ 	.byte	0x04, 0x28
        /*00ce*/ 	.short	(.L_144 - .L_143)


	//   ....[0]....
.L_143:
        /*00d0*/ 	.word	0x000037d0


	//   ....[1]....
        /*00d4*/ 	.word	0x00003c40


	//   ....[2]....
        /*00d8*/ 	.word	0x00007c40


	//   ....[3]....
        /*00dc*/ 	.word	0x000082b0


	//----- nvinfo : EIATTR_VRC_CTA_INIT_COUNT
	.align		4
.L_144:
        /*00e0*/ 	.byte	0x02, 0x4a
	.zero		1
	.zero		1


	//----- nvinfo : EIATTR_EXIT_INSTR_OFFSETS
	.align		4
        /*00e4*/ 	.byte	0x04, 0x1c
        /*00e6*/ 	.short	(.L_146 - .L_145)


	//   ....[0]....
.L_145:
        /*00e8*/ 	.word	0x00003a10


	//   ....[1]....
        /*00ec*/ 	.word	0x00003e70


	//   ....[2]....
        /*00f0*/ 	.word	0x000080a0


	//   ....[3]....
        /*00f4*/ 	.word	0x000080c0


	//   ....[4]....
        /*00f8*/ 	.word	0x00008760


	//   ....[5]....
        /*00fc*/ 	.word	0x00008780


	//----- nvinfo : EIATTR_MAX_THREADS
	.align		4
.L_146:
        /*0100*/ 	.byte	0x04, 0x05
        /*0102*/ 	.short	(.L_148 - .L_147)
.L_147:
        /*0104*/ 	.word	0x00000100
        /*0108*/ 	.word	0x00000001
        /*010c*/ 	.word	0x00000001


	//----- nvinfo : EIATTR_CRS_STACK_SIZE
	.align		4
.L_148:
        /*0110*/ 	.byte	0x04, 0x1e
        /*0112*/ 	.short	(.L_150 - .L_149)
.L_149:
        /*0114*/ 	.word	0x00000000


	//----- nvinfo : EIATTR_CBANK_PARAM_SIZE
	.align		4
.L_150:
        /*0118*/ 	.byte	0x03, 0x19
        /*011a*/ 	.short	0x0050


	//----- nvinfo : EIATTR_PARAM_CBANK
	.align		4
        /*011c*/ 	.byte	0x04, 0x0a
        /*011e*/ 	.short	(.L_152 - .L_151)
	.align		4
.L_151:
        /*0120*/ 	.word	index@(.nv.constant0._ZN3cub18CUB_300001_SM_10006detail10merge_sort26DeviceMergeSortMergeKernelINS2_10policy_hubIN6thrust24THRUST_300001_SM_1000_NS10device_ptrIiEEE9Policy600ES8_PNS0_8NullTypeES8_SC_m20ConfidenceComparatoriSB_EEvbT2_T3_T4_PT6_PT7_T5_PSG_SG_NS1_7vsmem_tE)
        /*0124*/ 	.short	0x0380
        /*0126*/ 	.short	0x0050


	//----- nvinfo : EIATTR_SW_WAR
	.align		4
.L_152:
        /*0128*/ 	.byte	0x04, 0x36
        /*012a*/ 	.short	(.L_154 - .L_153)
.L_153:
        /*012c*/ 	.word	0x00000008
.L_154:


//--------------------- .nv.info._ZN3cub18CUB_300001_SM_10006detail10merge_sort30DeviceMergeSortPartitionKernelIN6thrust24THRUST_300001_SM_1000_NS10device_ptrIiEEm20ConfidenceComparatoriEEvbT_PT2_T0_SC_PSC_T1_SC_i --------------------------
	.section	.nv.info._ZN3cub18CUB_300001_SM_10006detail10merge_sort30DeviceMergeSortPartitionKernelIN6thrust24THRUST_300001_SM_1000_NS10device_ptrIiEEm20ConfidenceComparatoriEEvbT_PT2_T0_SC_PSC_T1_SC_i,"",@"SHT_CUDA_INFO"
	.sectionflags	@""
	.align	4


	//----- nvinfo : EIATTR_CUDA_API_VERSION
	.align		4
        /*0000*/ 	.byte	0x04, 0x37
        /*0002*/ 	.short	(.L_156 - .L_155)
.L_155:
        /*0004*/ 	.word	0x00000082


	//----- nvinfo : EIATTR_KPARAM_INFO
	.align		4
.L_156:
        /*0008*/ 	.byte	0x04, 0x17
        /*000a*/ 	.short	(.L_158 - .L_157)
.L_157:
        /*000c*/ 	.word	0x00000000
        /*0010*/ 	.short	0x0008
        /*0012*/ 	.short	0x0040
        /*0014*/ 	.byte	0x00, 0xf0, 0x11, 0x00


	//----- nvinfo : EIATTR_KPARAM_INFO
	.align		4
.L_158:
        /*0018*/ 	.byte	0x04, 0x17
        /*001a*/ 	.short	(.L_160 - .L_159)
.L_159:
        /*001c*/ 	.word	0x00000000
        /*0020*/ 	.short	0x0007
        /*0022*/ 	.short	0x0038
        /*0024*/ 	.byte	0x00, 0xf0, 0x21, 0x00


	//----- nvinfo : EIATTR_KPARAM_INFO
	.align		4
.L_160:
        /*0028*/ 	.byte	0x04, 0x17
        /*002a*/ 	.short	(.L_162 - .L_161)
.L_161:
        /*002c*/ 	.word	0x00000000
        /*0030*/ 	.short	0x0006
        /*0032*/ 	.short	0x0030
        /*0034*/ 	.byte	0x00, 0xf0, 0x21, 0x00


	//----- nvinfo : EIATTR_KPARAM_INFO
	.align		4
.L_162:
        /*0038*/ 	.byte	0x04, 0x17
        /*003a*/ 	.short	(.L_164 - .L_163)
.L_163:
        /*003c*/ 	.word	0x00000000
        /*0040*/ 	.short	0x0005
        /*0042*/ 	.short	0x0028
        /*0044*/ 	.byte	0x00, 0xf5, 0x21, 0x00


	//----- nvinfo : EIATTR_KPARAM_INFO
	.align		4
.L_164:
        /*0048*/ 	.byte	0x04, 0x17
        /*004a*/ 	.short	(.L_166 - .L_165)
.L_165:
        /*004c*/ 	.word	0x00000000
        /*0050*/ 	.short	0x0004
        /*0052*/ 	.short	0x0020
        /*0054*/ 	.byte	0x00, 0xf0, 0x21, 0x00


	//----- nvinfo : EIATTR_KPARAM_INFO
	.align		4
.L_166:
        /*0058*/ 	.byte	0x04, 0x17
        /*005a*/ 	.short	(.L_168 - .L_167)
.L_167:
        /*005c*/ 	.word	0x00000000
        /*0060*/ 	.short	0x0003
        /*0062*/ 	.short	0x0018
        /*0064*/ 	.byte	0x00, 0xf0, 0x21, 0x00


	//----- nvinfo : EIATTR_KPARAM_INFO
	.align		4
.L_168:
        /*0068*/ 	.byte	0x04, 0x17
        /*006a*/ 	.short	(.L_170 - .L_169)
.L_169:
        /*006c*/ 	.word	0x00000000
        /*0070*/ 	.short	0x0002
        /*0072*/ 	.short	0x0010
        /*0074*/ 	.byte	0x00, 0xf5, 0x21, 0x00


	//----- nvinfo : EIATTR_KPARAM_INFO
	.align		4
.L_170:
        /*0078*/ 	.byte	0x04, 0x17
        /*007a*/ 	.short	(.L_172 - .L_171)
.L_171:
        /*007c*/ 	.word	0x00000000
        /*0080*/ 	.short	0x0001
        /*0082*/ 	.short	0x0008
        /*0084*/ 	.byte	0x00, 0xf0, 0x21, 0x00


	//----- nvinfo : EIATTR_KPARAM_INFO
	.align		4
.L_172:
        /*0088*/ 	.byte	0x04, 0x17
        /*008a*/ 	.short	(.L_174 - .L_173)
.L_173:
        /*008c*/ 	.word	0x00000000
        /*0090*/ 	.short	0x0000
        /*0092*/ 	.short	0x0000
        /*0094*/ 	.byte	0x00, 0xf0, 0x05, 0x00


	//----- nvinfo : EIATTR_SPARSE_MMA_MASK
	.align		4
.L_174:
        /*0098*/ 	.byte	0x03, 0x50
        /*009a*/ 	.short	0x0000


	//----- nvinfo : EIATTR_MAXREG_COUNT
	.align		4
        /*009c*/ 	.byte	0x03, 0x1b
        /*009e*/ 	.short	0x00ff


	//----- nvinfo : EIATTR_MERCURY_ISA_VERSION
	.align		4
        /*00a0*/ 	.byte	0x03, 0x5f
        /*00a2*/ 	.short	0x0101


	//----- nvinfo : EIATTR_VRC_CTA_INIT_COUNT
	.align		4
        /*00a4*/ 	.byte	0x02, 0x4a
	.zero		1
	.zero		1


	//----- nvinfo : EIATTR_EXIT_INSTR_OFFSETS
	.align		4
        /*00a8*/ 	.byte	0x04, 0x1c
        /*00aa*/ 	.short	(.L_176 - .L_175)


	//   ....[0]....
.L_175:
        /*00ac*/ 	.word	0x00000080


	//   ....[1]....
        /*00b0*/ 	.word	0x000003d0


	//   ....[2]....
        /*00b4*/ 	.word	0x00000c60


	//----- nvinfo : EIATTR_CRS_STACK_SIZE
	.align		4
.L_176:
        /*00b8*/ 	.byte	0x04, 0x1e
        /*00ba*/ 	.short	(.L_178 - .L_177)
.L_177:
        /*00bc*/ 	.word	0x00000000


	//----- nvinfo : EIATTR_CBANK_PARAM_SIZE
	.align		4
.L_178:
        /*00c0*/ 	.byte	0x03, 0x19
        /*00c2*/ 	.short	0x0044


	//----- nvinfo : EIATTR_PARAM_CBANK
	.align		4
        /*00c4*/ 	.byte	0x04, 0x0a
        /*00c6*/ 	.short	(.L_180 - .L_179)
	.align		4
.L_179:
        /*00c8*/ 	.word	index@(.nv.constant0._ZN3cub18CUB_300001_SM_10006detail10merge_sort30DeviceMergeSortPartitionKernelIN6thrust24THRUST_300001_SM_1000_NS10device_ptrIiEEm20ConfidenceComparatoriEEvbT_PT2_T0_SC_PSC_T1_SC_i)
        /*00cc*/ 	.short	0x0380
        /*00ce*/ 	.short	0x0044


	//----- nvinfo : EIATTR_SW_WAR
	.align		4
.L_180:
        /*00d0*/ 	.byte	0x04, 0x36
        /*00d2*/ 	.short	(.L_182 - .L_181)
.L_181:
        /*00d4*/ 	.word	0x00000008
.L_182:


//--------------------- .nv.info._ZN3cub18CUB_300001_SM_10006detail10merge_sort30DeviceMergeSortBlockSortKernelINS2_10policy_hubIN6thrust24THRUST_300001_SM_1000_NS10device_ptrIiEEE9Policy600ES8_PNS0_8NullTypeES8_SC_m20ConfidenceComparatoriSB_EEvbT0_T1_T2_T3_T4_PT6_PT7_T5_NS1_7vsmem_tE --------------------------
	.section	.nv.info._ZN3cub18CUB_300001_SM_10006detail10merge_sort30DeviceMergeSortBlockSortKernelINS2_10policy_hubIN6thrust24THRUST_300001_SM_1000_NS10device_ptrIiEEE9Policy600ES8_PNS0_8NullTypeES8_SC_m20ConfidenceComparatoriSB_EEvbT0_T1_T2_T3_T4_PT6_PT7_T5_NS1_7vsmem_tE,"",@"SHT_CUDA_INFO"
	.sectionflags	@""
	.align	4


	//----- nvinfo : EIATTR_CUDA_API_VERSION
	.align		4
        /*0000*/ 	.byte	0x04, 0x37
        /*0002*/ 	.short	(.L_184 - .L_183)
.L_183:
        /*0004*/ 	.word	0x00000082


	//----- nvinfo : EIATTR_KPARAM_INFO
	.align		4
.L_184:
        /*0008*/ 	.byte	0x04, 0x17
        /*000a*/ 	.short	(.L_186 - .L_185)
.L_185:
        /*000c*/ 	.word	0x00000000
        /*0010*/ 	.short	0x0009
        /*0012*/ 	.short	0x0048
        /*0014*/ 	.byte	0x00, 0xf0, 0x21, 0x00


	//----- nvinfo : EIATTR_KPARAM_INFO
	.align		4
.L_186:
        /*0018*/ 	.byte	0x04, 0x17
        /*001a*/ 	.short	(.L_188 - .L_187)
.L_187:
        /*001c*/ 	.word	0x00000000
        /*0020*/ 	.short	0x0008
        /*0022*/ 	.short	0x0040
        /*0024*/ 	.byte	0x00, 0xf0, 0x21, 0x00


	//----- nvinfo : EIATTR_KPARAM_INFO
	.align		4
.L_188:
        /*0028*/ 	.byte	0x04, 0x17
        /*002a*/ 	.short	(.L_190 - .L_189)
.L_189:
        /*002c*/ 	.word	0x00000000
        /*0030*/ 	.short	0x0007
        /*0032*/ 	.short	0x0038
        /*0034*/ 	.byte	0x00, 0xf5, 0x21, 0x00


	//----- nvinfo : EIATTR_KPARAM_INFO
	.align		4
.L_190:
        /*0038*/ 	.byte	0x04, 0x17
        /*003a*/ 	.short	(.L_192 - .L_191)
.L_191:
        /*003c*/ 	.word	0x00000000
        /*0040*/ 	.short	0x0006
        /*0042*/ 	.short	0x0030
        /*0044*/ 	.byte	0x00, 0xf5, 0x21, 0x00


	//----- nvinfo : EIATTR_KPARAM_INFO
	.align		4
.L_192:
        /*0048*/ 	.byte	0x04, 0x17
        /*004a*/ 	.short	(.L_194 - .L_193)
.L_193:
        /*004c*/ 	.word	0x00000000
        /*0050*/ 	.short	0x0005
        /*0052*/ 	.short	0x0028
        /*0054*/ 	.byte	0x00, 0xf0, 0x21, 0x00


	//----- nvinfo : EIATTR_KPARAM_INFO
	.align		4
.L_194:
        /*0058*/ 	.byte	0x04, 0x17
        /*005a*/ 	.short	(.L_196 - .L_195)
.L_195:
        /*005c*/ 	.word	0x00000000
        /*0060*/ 	.short	0x0004
        /*0062*/ 	.short	0x0020
        /*0064*/ 	.byte	0x00, 0xf5, 0x21, 0x00


	//----- nvinfo : EIATTR_KPARAM_INFO
	.align		4
.L_196:
        /*0068*/ 	.byte	0x04, 0x17
        /*006a*/ 	.short	(.L_198 - .L_197)
.L_197:
        /*006c*/ 	.word	0x00000000
        /*0070*/ 	.short	0x0003
        /*0072*/ 	.short	0x0018
        /*0074*/ 	.byte	0x00, 0xf0, 0x21, 0x00


	//----- nvinfo : EIATTR_KPARAM_INFO
	.align		4
.L_198:
        /*0078*/ 	.byte	0x04, 0x17
        /*007a*/ 	.short	(.L_200 - .L_199)
.L_199:
        /*007c*/ 	.word	0x00000000
        /*0080*/ 	.short	0x0002
        /*0082*/ 	.short	0x0010
        /*0084*/ 	.byte	0x00, 0xf5, 0x21, 0x00


	//----- nvinfo : EIATTR_KPARAM_INFO
	.align		4
.L_200:
        /*0088*/ 	.byte	0x04, 0x17
        /*008a*/ 	.short	(.L_202 - .L_201)
.L_201:
        /*008c*/ 	.word	0x00000000
        /*0090*/ 	.short	0x0001
        /*0092*/ 	.short	0x0008
        /*0094*/ 	.byte	0x00, 0xf0, 0x21, 0x00


	//----- nvinfo : EIATTR_KPARAM_INFO
	.align		4
.L_202:
        /*0098*/ 	.byte	0x04, 0x17
        /*009a*/ 	.short	(.L_204 - .L_203)
.L_203:
        /*009c*/ 	.word	0x00000000
        /*00a0*/ 	.short	0x0000
        /*00a2*/ 	.short	0x0000
        /*00a4*/ 	.byte	0x00, 0xf0, 0x05, 0x00


	//----- nvinfo : EIATTR_SPARSE_MMA_MASK
	.align		4
.L_204:
        /*00a8*/ 	.byte	0x03, 0x50
        /*00aa*/ 	.short	0x0000


	//----- nvinfo : EIATTR_MAXREG_COUNT
	.align		4
        /*00ac*/ 	.byte	0x03, 0x1b
        /*00ae*/ 	.short	0x00ff


	//----- nvinfo : EIATTR_NUM_BARRIERS
	.align		4
        /*00b0*/ 	.byte	0x02, 0x4c
        /*00b2*/ 	.byte	0x01
	.zero		1


	//----- nvinfo : EIATTR_ANNOTATIONS
	.align		4
        /*00b4*/ 	.byte	0x04, 0x55
        /*00b6*/ 	.short	(.L_206 - .L_205)


	//   ....[0]....
.L_205:
        /*00b8*/ 	.word	0x00000001
        /*00bc*/ 	.byte	0x20, 0x96, 0x00, 0x00, 0x01, 0x00, 0x00, 0x00, 0x80, 0xe1, 0x00, 0x00


	//----- nvinfo : EIATTR_MERCURY_ISA_VERSION
	.align		4
.L_206:
        /*00c8*/ 	.byte	0x03, 0x5f
        /*00ca*/ 	.short	0x0101


	//----- nvinfo : EIATTR_COOP_GROUP_MASK_REGIDS
	.align		4
        /*00cc*/ 	.byte	0x04, 0x29
        /*00ce*/ 	.short	(.L_208 - .L_207)


	//   ....[0]....
.L_207:
        /*00d0*/ 	.word	0xffffffff


	//   ....[1]....
        /*00d4*/ 	.word	0xffffffff


	//   ....[2]....
        /*00d8*/ 	.word	0xffffffff


	//   ....[3]....
        /*00dc*/ 	.word	0xffffffff


	//   ....[4]....
        /*00e0*/ 	.word	0xffffffff


	//   ....[5]....
        /*00e4*/ 	.word	0xffffffff


	//----- nvinfo : EIATTR_COOP_GROUP_INSTR_OFFSETS
	.align		4
.L_208:
        /*00e8*/ 	.byte	0x04, 0x28
        /*00ea*/ 	.short	(.L_210 - .L_209)


	//   ....[0]....
.L_209:
        /*00ec*/ 	.word	0x00000420


	//   ....[1]....
        /*00f0*/ 	.word	0x000073b0


	//   ....[2]....
        /*00f4*/ 	.word	0x00007730


	//   ....[3]....
        /*00f8*/ 	.word	0x00008540


	//   ....[4]....
        /*00fc*/ 	.word	0x00010390


	//   ....[5]....
        /*0100*/ 	.word	0x00010a00


	//----- nvinfo : EIATTR_VRC_CTA_INIT_COUNT
	.align		4
.L_210:
        /*0104*/ 	.byte	0x02, 0x4a
	.zero		1
	.zero		1


	//----- nvinfo : EIATTR_EXIT_INSTR_OFFSETS
	.align		4
        /*0108*/ 	.byte	0x04, 0x1c
        /*010a*/ 	.short	(.L_212 - .L_211)


	//   ....[0]....
.L_211:
        /*010c*/ 	.word	0x000075e0


	//   ....[1]....
        /*0110*/ 	.word	0x00007960


	//   ....[2]....
        /*0114*/ 	.word	0x000108a0


	//   ....[3]....
        /*0118*/ 	.word	0x000108c0


	//   ....[4]....
        /*011c*/ 	.word	0x000113a0


	//   ....[5]....
        /*0120*/ 	.word	0x00011410


	//----- nvinfo : EIATTR_MAX_THREADS
	.align		4
.L_212:
        /*0124*/ 	.byte	0x04, 0x05
        /*0126*/ 	.short	(.L_214 - .L_213)
.L_213:
        /*0128*/ 	.word	0x00000100
        /*012c*/ 	.word	0x00000001
        /*0130*/ 	.word	0x00000001


	//----- nvinfo : EIATTR_CRS_STACK_SIZE
	.align		4
.L_214:
        /*0134*/ 	.byte	0x04, 0x1e
        /*0136*/ 	.short	(.L_216 - .L_215)
.L_215:
        /*0138*/ 	.word	0x00000000


	//----- nvinfo : EIATTR_CBANK_PARAM_SIZE
	.align		4
.L_216:
        /*013c*/ 	.byte	0x03, 0x19
        /*013e*/ 	.short	0x0050


	//----- nvinfo : EIATTR_PARAM_CBANK
	.align		4
        /*0140*/ 	.byte	0x04, 0x0a
        /*0142*/ 	.short	(.L_218 - .L_217)
	.align		4
.L_217:
        /*0144*/ 	.word	index@(.nv.constant0._ZN3cub18CUB_300001_SM_10006detail10merge_sort30DeviceMergeSortBlockSortKernelINS2_10policy_hubIN6thrust24THRUST_300001_SM_1000_NS10device_ptrIiEEE9Policy600ES8_PNS0_8NullTypeES8_SC_m20ConfidenceComparatoriSB_EEvbT0_T1_T2_T3_T4_PT6_PT7_T5_NS1_7vsmem_tE)
        /*0148*/ 	.short	0x0380
        /*014a*/ 	.short	0x0050


	//----- nvinfo : EIATTR_SW_WAR
	.align		4
.L_218:
        /*014c*/ 	.byte	0x04, 0x36
        /*014e*/ 	.short	(.L_220 - .L_219)
.L_219:
        /*0150*/ 	.word	0x00000008
.L_220:


//--------------------- .nv.info._ZN3cub18CUB_300001_SM_10006detail10merge_sort26DeviceMergeSortMergeKernelINS2_10policy_hubIN6thrust24THRUST_300001_SM_1000_NS10device_ptrIiEEE9Policy600ES8_PNS0_8NullTypeES8_SC_j20ConfidenceComparatoriSB_EEvbT2_T3_T4_PT6_PT7_T5_PSG_SG_NS1_7vsmem_tE --------------------------
	.section	.nv.info._ZN3cub18CUB_300001_SM_10006detail10merge_sort26DeviceMergeSortMergeKernelINS2_10policy_hubIN6thrust24THRUST_300001_SM_1000_NS10device_ptrIiEEE9Policy600ES8_PNS0_8NullTypeES8_SC_j20ConfidenceComparatoriSB_EEvbT2_T3_T4_PT6_PT7_T5_PSG_SG_NS1_7vsmem_tE,"",@"SHT_CUDA_INFO"
	.sectionflags	@""
	.align	4


	//----- nvinfo : EIATTR_CUDA_API_VERSION
	.align		4
        /*0000*/ 	.byte	0x04, 0x37
        /*0002*/ 	.short	(.L_222 - .L_221)
.L_221:
        /*0004*/ 	.word	0x00000082


	//----- nvinfo : EIATTR_KPARAM_INFO
	.align		4
.L_222:
        /*0008*/ 	.byte	0x04, 0x17
        /*000a*/ 	.short	(.L_224 - .L_223)
.L_223:
        /*000c*/ 	.word	0x00000000
        /*0010*/ 	.short	0x0009
        /*0012*/ 	.short	0x0048
        /*0014*/ 	.byte	0x00, 0xf0, 0x21, 0x00


	//----- nvinfo : EIATTR_KPARAM_INFO
	.align		4
.L_224:
        /*0018*/ 	.byte	0x04, 0x17
        /*001a*/ 	.short	(.L_226 - .L_225)
.L_225:
        /*001c*/ 	.word	0x00000000
        /*0020*/ 	.short	0x0008
        /*0022*/ 	.short	0x0040
        /*0024*/ 	.byte	0x00, 0xf0, 0x11, 0x00


	//----- nvinfo : EIATTR_KPARAM_INFO
	.align		4
.L_226:
        /*0028*/ 	.byte	0x04, 0x17
        /*002a*/ 	.short	(.L_228 - .L_227)
.L_227:
        /*002c*/ 	.word	0x00000000
        /*0030*/ 	.short	0x0007
        /*0032*/ 	.short	0x0038
        /*0034*/ 	.byte	0x00, 0xf5, 0x21, 0x00


	//----- nvinfo : EIATTR_KPARAM_INFO
	.align		4
.L_228:
        /*0038*/ 	.byte	0x04, 0x17
        /*003a*/ 	.short	(.L_230 - .L_229)
.L_229:
        /*003c*/ 	.word	0x00000000
        /*0040*/ 	.short	0x0006
        /*0042*/ 	.short	0x0030
        /*0044*/ 	.byte	0x00, 0xf0, 0x21, 0x00


	//----- nvinfo : EIATTR_KPARAM_INFO
	.align		4
.L_230:
        /*0048*/ 	.byte	0x04, 0x17
        /*004a*/ 	.short	(.L_232 - .L_231)
.L_231:
        /*004c*/ 	.word	0x00000000
        /*0050*/ 	.short	0x0005
        /*0052*/ 	.short	0x0028
        /*0054*/ 	.byte	0x00, 0xf5, 0x21, 0x00


	//----- nvinfo : EIATTR_KPARAM_INFO
	.align		4
.L_232:
        /*0058*/ 	.byte	0x04, 0x17
        /*005a*/ 	.short	(.L_234 - .L_233)
.L_233:
        /*005c*/ 	.word	0x00000000
        /*0060*/ 	.short	0x0004
        /*0062*/ 	.short	0x0020
        /*0064*/ 	.byte	0x00, 0xf5, 0x21, 0x00


	//----- nvinfo : EIATTR_KPARAM_INFO
	.align		4
.L_234:
        /*0068*/ 	.byte	0x04, 0x17
        /*006a*/ 	.short	(.L_236 - .L_235)
.L_235:
        /*006c*/ 	.word	0x00000000
        /*0070*/ 	.short	0x0003
        /*0072*/ 	.short	0x0018
        /*0074*/ 	.byte	0x00, 0xf0, 0x11, 0x00


	//----- nvinfo : EIATTR_KPARAM_INFO
	.align		4
.L_236:
        /*0078*/ 	.byte	0x04, 0x17
        /*007a*/ 	.short	(.L_238 - .L_237)
.L_237:
        /*007c*/ 	.word	0x00000000
        /*0080*/ 	.short	0x0002
        /*0082*/ 	.short	0x0010
        /*0084*/ 	.byte	0x00, 0xf5, 0x21, 0x00


	//----- nvinfo : EIATTR_KPARAM_INFO
	.align		4
.L_238:
        /*0088*/ 	.byte	0x04, 0x17
        /*008a*/ 	.short	(.L_240 - .L_239)
.L_239:
        /*008c*/ 	.word	0x00000000
        /*0090*/ 	.short	0x0001
        /*0092*/ 	.short	0x0008
        /*0094*/ 	.byte	0x00, 0xf0, 0x21, 0x00


	//----- nvinfo : EIATTR_KPARAM_INFO
	.align		4
.L_240:
        /*0098*/ 	.byte	0x04, 0x17
        /*009a*/ 	.short	(.L_242 - .L_241)
.L_241:
        /*009c*/ 	.word	0x00000000
        /*00a0*/ 	.short	0x0000
        /*00a2*/ 	.short	0x0000
        /*00a4*/ 	.byte	0x00, 0xf0, 0x05, 0x00


	//----- nvinfo : EIATTR_SPARSE_MMA_MASK
	.align		4
.L_242:
        /*00a8*/ 	.byte	0x03, 0x50
        /*00aa*/ 	.short	0x0000


	//----- nvinfo : EIATTR_MAXREG_COUNT
	.align		4
        /*00ac*/ 	.byte	0x03, 0x1b
        /*00ae*/ 	.short	0x00ff


	//----- nvinfo : EIATTR_NUM_BARRIERS
	.align		4
        /*00b0*/ 	.byte	0x02, 0x4c
        /*00b2*/ 	.byte	0x01
	.zero		1


	//----- nvinfo : EIATTR_MERCURY_ISA_VERSION
	.align		4
        /*00b4*/ 	.byte	0x03, 0x5f
        /*00b6*/ 	.short	0x0101


	//----- nvinfo : EIATTR_COOP_GROUP_MASK_REGIDS
	.align		4
        /*00b8*/ 	.byte	0x04, 0x29
        /*00ba*/ 	.short	(.L_244 - .L_243)


	//   ....[0]....
.L_243:
        /*00bc*/ 	.word	0xffffffff


	//   ....[1]....
        /*00c0*/ 	.word	0xffffffff


	//   ....[2]....
        /*00c4*/ 	.word	0xffffffff


	//   ....[3]....
        /*00c8*/ 	.word	0xffffffff


	//----- nvinfo : EIATTR_COOP_GROUP_INSTR_OFFSETS
	.align		4
.L_244:
        /*00cc*/ 	.byte	0x04, 0x28
        /*00ce*/ 	.short	(.L_246 - .L_245)


	//   ....[0]....
.L_245:
        /*00d0*/ 	.word	0x00003600


	//   ....[1]....
        /*00d4*/ 	.word	0x00003a50


	//   ....[2]....
        /*00d8*/ 	.word	0x00007880


	//   ....[3]....
        /*00dc*/ 	.word	0x00007f50


	//----- nvinfo : EIATTR_VRC_CTA_INIT_COUNT
	.align		4
.L_246:
        /*00e0*/ 	.byte	0x02, 0x4a
	.zero		1
	.zero		1


	//----- nvinfo : EIATTR_EXIT_INSTR_OFFSETS
	.align		4
        /*00e4*/ 	.byte	0x04, 0x1c
        /*00e6*/ 	.short	(.L_248 - .L_247)


	//   ....[0]....
.L_247:
        /*00e8*/ 	.word	0x00003850


	//   ....[1]....
        /*00ec*/ 	.word	0x00003ca0


	//   ....[2]....
        /*00f0*/ 	.word	0x00007d00


	//   ....[3]....
        /*00f4*/ 	.word	0x00007d20


	//   ....[4]....
        /*00f8*/ 	.word	0x000083d0


	//   ....[5]....
        /*00fc*/ 	.word	0x000083f0


	//----- nvinfo : EIATTR_MAX_THREADS
	.align		4
.L_248:
        /*0100*/ 	.byte	0x04, 0x05
        /*0102*/ 	.short	(.L_250 - .L_249)
.L_249:
        /*0104*/ 	.word	0x00000100
        /*0108*/ 	.word	0x00000001
        /*010c*/ 	.word	0x00000001


	//----- nvinfo : EIATTR_CRS_STACK_SIZE
	.align		4
.L_250:
        /*0110*/ 	.byte	0x04, 0x1e
        /*0112*/ 	.short	(.L_252 - .L_251)
.L_251:
        /*0114*/ 	.word	0x00000000


	//----- nvinfo : EIATTR_CBANK_PARAM_SIZE
	.align		4
.L_252:
        /*0118*/ 	.byte	0x03, 0x19
        /*011a*/ 	.short	0x0050


	//----- nvinfo : EIATTR_PARAM_CBANK
	.align		4
        /*011c*/ 	.byte	0x04, 0x0a
        /*011e*/ 	.short	(.L_254 - .L_253)
	.align		4
.L_253:
        /*0120*/ 	.word	index@(.nv.constant0._ZN3cub18CUB_300001_SM_10006detail10merge_sort26DeviceMergeSortMergeKernelINS2_10policy_hubIN6thrust24THRUST_300001_SM_1000_NS10device_ptrIiEEE9Policy600ES8_PNS0_8NullTypeES8_SC_j20ConfidenceComparatoriSB_EEvbT2_T3_T4_PT6_PT7_T5_PSG_SG_NS1_7vsmem_tE)
        /*0124*/ 	.short	0x0380
        /*0126*/ 	.short	0x0050


	//----- nvinfo : EIATTR_SW_WAR
	.align		4
.L_254:
        /*0128*/ 	.byte	0x04, 0x36
        /*012a*/ 	.short	(.L_256 - .L_255)
.L_255:
        /*012c*/ 	.word	0x00000008
.L_256:


//--------------------- .nv.info._ZN3cub18CUB_300001_SM_10006detail10merge_sort30DeviceMergeSortPartitionKernelIN6thrust24THRUST_300001_SM_1000_NS10device_ptrIiEEj20ConfidenceComparatoriEEvbT_PT2_T0_SC_PSC_T1_SC_i --------------------------
	.section	.nv.info._ZN3cub18CUB_300001_SM_10006detail10merge_sort30DeviceMergeSortPartitionKernelIN6thrust24THRUST_300001_SM_1000_NS10device_ptrIiEEj20ConfidenceComparatoriEEvbT_PT2_T0_SC_PSC_T1_SC_i,"",@"SHT_CUDA_INFO"
	.sectionflags	@""
	.align	4


	//----- nvinfo : EIATTR_CUDA_API_VERSION
	.align		4
        /*0000*/ 	.byte	0x04, 0x37
        /*0002*/ 	.short	(.L_258 - .L_257)
.L_257:
        /*0004*/ 	.word	0x00000082


	//----- nvinfo : EIATTR_KPARAM_INFO
	.align		4
.L_258:
        /*0008*/ 	.byte	0x04, 0x17
        /*000a*/ 	.short	(.L_260 - .L_259)
.L_259:
        /*000c*/ 	.word	0x00000000
        /*0010*/ 	.short	0x0008
        /*0012*/ 	.short	0x0034
        /*0014*/ 	.byte	0x00, 0xf0, 0x11, 0x00


	//----- nvinfo : EIATTR_KPARAM_INFO
	.align		4
.L_260:
        /*0018*/ 	.byte	0x04, 0x17
        /*001a*/ 	.short	(.L_262 - .L_261)
.L_261:
        /*001c*/ 	.word	0x00000000
        /*0020*/ 	.short	0x0007
        /*0022*/ 	.short	0x0030
        /*0024*/ 	.byte	0x00, 0xf0, 0x11, 0x00


	//----- nvinfo : EIATTR_KPARAM_INFO
	.align		4
.L_262:
        /*0028*/ 	.byte	0x04, 0x17
        /*002a*/ 	.short	(.L_264 - .L_263)
.L_263:
        /*002c*/ 	.word	0x00000000
        /*0030*/ 	.short	0x0006
        /*0032*/ 	.short	0x0028
        /*0034*/ 	.byte	0x00, 0xf0, 0x21, 0x00


	//----- nvinfo : EIATTR_KPARAM_INFO
	.align		4
.L_264:
        /*0038*/ 	.byte	0x04, 0x17
        /*003a*/ 	.short	(.L_266 - .L_265)
.L_265:
        /*003c*/ 	.word	0x00000000
        /*0040*/ 	.short	0x0005
        /*0042*/ 	.short	0x0020
        /*0044*/ 	.byte	0x00, 0xf5, 0x21, 0x00


	//----- nvinfo : EIATTR_KPARAM_INFO
	.align		4
.L_266:
        /*0048*/ 	.byte	0x04, 0x17
        /*004a*/ 	.short	(.L_268 - .L_267)
.L_267:
        /*004c*/ 	.word	0x00000000
        /*0050*/ 	.short	0x0004
        /*0052*/ 	.short	0x001c
        /*0054*/ 	.byte	0x00, 0xf0, 0x11, 0x00


	//----- nvinfo : EIATTR_KPARAM_INFO
	.align		4
.L_268:
        /*0058*/ 	.byte	0x04, 0x17
        /*005a*/ 	.short	(.L_270 - .L_269)
.L_269:
        /*005c*/ 	.word	0x00000000
        /*0060*/ 	.short	0x0003
        /*0062*/ 	.short	0x0018
        /*0064*/ 	.byte	0x00, 0xf0, 0x11, 0x00


	//----- nvinfo : EIATTR_KPARAM_INFO
	.align		4
.L_270:
        /*0068*/ 	.byte	0x04, 0x17
        /*006a*/ 	.short	(.L_272 - .L_271)
.L_271:
        /*006c*/ 	.word	0x00000000
        /*0070*/ 	.short	0x0002
        /*0072*/ 	.short	0x0010
        /*0074*/ 	.byte	0x00, 0xf5, 0x21, 0x00


	//----- nvinfo : EIATTR_KPARAM_INFO
	.align		4
.L_272:
        /*0078*/ 	.byte	0x04, 0x17
        /*007a*/ 	.short	(.L_274 - .L_273)
.L_273:
        /*007c*/ 	.word	0x00000000
        /*0080*/ 	.short	0x0001
        /*0082*/ 	.short	0x0008
        /*0084*/ 	.byte	0x00, 0xf0, 0x21, 0x00


	//----- nvinfo : EIATTR_KPARAM_INFO
	.align		4
.L_274:
        /*0088*/ 	.byte	0x04, 0x17
        /*008a*/ 	.short	(.L_276 - .L_275)
.L_275:
        /*008c*/ 	.word	0x00000000
        /*0090*/ 	.short	0x0000
        /*0092*/ 	.short	0x0000
        /*0094*/ 	.byte	0x00, 0xf0, 0x05, 0x00


	//----- nvinfo : EIATTR_SPARSE_MMA_MASK
	.align		4
.L_276:
        /*0098*/ 	.byte	0x03, 0x50
        /*009a*/ 	.short	0x0000


	//----- nvinfo : EIATTR_MAXREG_COUNT
	.align		4
        /*009c*/ 	.byte	0x03, 0x1b
        /*009e*/ 	.short	0x00ff


	//----- nvinfo : EIATTR_MERCURY_ISA_VERSION
	.align		4
        /*00a0*/ 	.byte	0x03, 0x5f
        /*00a2*/ 	.short	0x0101


	//----- nvinfo : EIATTR_VRC_CTA_INIT_COUNT
	.align		4
        /*00a4*/ 	.byte	0x02, 0x4a
	.zero		1
	.zero		1


	//----- nvinfo : EIATTR_EXIT_INSTR_OFFSETS
	.align		4
        /*00a8*/ 	.byte	0x04, 0x1c
        /*00aa*/ 	.short	(.L_278 - .L_277)


	//   ....[0]....
.L_277:
        /*00ac*/ 	.word	0x00000070


	//   ....[1]....
        /*00b0*/ 	.word	0x000001d0


	//   ....[2]....
        /*00b4*/ 	.word	0x00000720


	//----- nvinfo : EIATTR_CRS_STACK_SIZE
	.align		4
.L_278:
        /*00b8*/ 	.byte	0x04, 0x1e
        /*00ba*/ 	.short	(.L_280 - .L_279)
.L_279:
        /*00bc*/ 	.word	0x00000000


	//----- nvinfo : EIATTR_CBANK_PARAM_SIZE
	.align		4
.L_280:
        /*00c0*/ 	.byte	0x03, 0x19
        /*00c2*/ 	.short	0x0038


	//----- nvinfo : EIATTR_PARAM_CBANK
	.align		4
        /*00c4*/ 	.byte	0x04, 0x0a
        /*00c6*/ 	.short	(.L_282 - .L_281)
	.align		4
.L_281:
        /*00c8*/ 	.word	index@(.nv.constant0._ZN3cub18CUB_300001_SM_10006detail10merge_sort30DeviceMergeSortPartitionKernelIN6thrust24THRUST_300001_SM_1000_NS10device_ptrIiEEj20ConfidenceComparatoriEEvbT_PT2_T0_SC_PSC_T1_SC_i)
        /*00cc*/ 	.short	0x0380
        /*00ce*/ 	.short	0x0038


	//----- nvinfo : EIATTR_SW_WAR
	.align		4
.L_282:
        /*00d0*/ 	.byte	0x04, 0x36
        /*00d2*/ 	.short	(.L_284 - .L_283)
.L_283:
        /*00d4*/ 	.word	0x00000008
.L_284:


//--------------------- .nv.info._ZN3cub18CUB_300001_SM_10006detail10merge_sort30DeviceMergeSortBlockSortKernelINS2_10policy_hubIN6thrust24THRUST_300001_SM_1000_NS10device_ptrIiEEE9Policy600ES8_PNS0_8NullTypeES8_SC_j20ConfidenceComparatoriSB_EEvbT0_T1_T2_T3_T4_PT6_PT7_T5_NS1_7vsmem_tE --------------------------
	.section	.nv.info._ZN3cub18CUB_300001_SM_10006detail10merge_sort30DeviceMergeSortBlockSortKernelINS2_10policy_hubIN6thrust24THRUST_300001_SM_1000_NS10device_ptrIiEEE9Policy600ES8_PNS0_8NullTypeES8_SC_j20ConfidenceComparatoriSB_EEvbT0_T1_T2_T3_T4_PT6_PT7_T5_NS1_7vsmem_tE,"",@"SHT_CUDA_INFO"
	.sectionflags	@""
	.align	4


	//----- nvinfo : EIATTR_CUDA_API_VERSION
	.align		4
        /*0000*/ 	.byte	0x04, 0x37
        /*0002*/ 	.short	(.L_286 - .L_285)
.L_285:
        /*0004*/ 	.word	0x00000082


	//----- nvinfo : EIATTR_KPARAM_INFO
	.align		4
.L_286:
        /*0008*/ 	.byte	0x04, 0x17
        /*000a*/ 	.short	(.L_288 - .L_287)
.L_287:
        /*000c*/ 	.word	0x00000000
        /*0010*/ 	.short	0x0009
        /*0012*/ 	.short	0x0048
        /*0014*/ 	.byte	0x00, 0xf0, 0x21, 0x00


	//----- nvinfo : EIATTR_KPARAM_INFO
	.align		4
.L_288:
        /*0018*/ 	.byte	0x04, 0x17
        /*001a*/ 	.short	(.L_290 - .L_289)
.L_289:
        /*001c*/ 	.word	0x00000000
        /*0020*/ 	.short	0x0008
        /*0022*/ 	.short	0x0040
        /*0024*/ 	.byte	0x00, 0xf0, 0x21, 0x00


	//----- nvinfo : EIATTR_KPARAM_INFO
	.align		4
.L_290:
        /*0028*/ 	.byte	0x04, 0x17
        /*002a*/ 	.short	(.L_292 - .L_291)
.L_291:
        /*002c*/ 	.word	0x00000000
        /*0030*/ 	.short	0x0007
        /*0032*/ 	.short	0x0038
        /*0034*/ 	.byte	0x00, 0xf5, 0x21, 0x00


	//----- nvinfo : EIATTR_KPARAM_INFO
	.align		4
.L_292:
        /*0038*/ 	.byte	0x04, 0x17
        /*003a*/ 	.short	(.L_294 - .L_293)
.L_293:
        /*003c*/ 	.word	0x00000000
        /*0040*/ 	.short	0x0006
        /*0042*/ 	.short	0x0030
        /*0044*/ 	.byte	0x00, 0xf5, 0x21, 0x00


	//----- nvinfo : EIATTR_KPARAM_INFO
	.align		4
.L_294:
        /*0048*/ 	.byte	0x04, 0x17
        /*004a*/ 	.short	(.L_296 - .L_295)
.L_295:
        /*004c*/ 	.word	0x00000000
        /*0050*/ 	.short	0x0005
        /*0052*/ 	.short	0x0028
        /*0054*/ 	.byte	0x00, 0xf0, 0x11, 0x00


	//----- nvinfo : EIATTR_KPARAM_INFO
	.align		4
.L_296:
        /*0058*/ 	.byte	0x04, 0x17
        /*005a*/ 	.short	(.L_298 - .L_297)
.L_297:
        /*005c*/ 	.word	0x00000000
        /*0060*/ 	.short	0x0004
        /*0062*/ 	.short	0x0020
        /*0064*/ 	.byte	0x00, 0xf5, 0x21, 0x00


	//----- nvinfo : EIATTR_KPARAM_INFO
	.align		4
.L_298:
        /*0068*/ 	.byte	0x04, 0x17
        /*006a*/ 	.short	(.L_300 - .L_299)
.L_299:
        /*006c*/ 	.word	0x00000000
        /*0070*/ 	.short	0x0003
        /*0072*/ 	.short	0x0018
        /*0074*/ 	.byte	0x00, 0xf0, 0x21, 0x00


	//----- nvinfo : EIATTR_KPARAM_INFO
	.align		4
.L_300:
        /*0078*/ 	.byte	0x04, 0x17
        /*007a*/ 	.short	(.L_302 - .L_301)
.L_301:
        /*007c*/ 	.word	0x00000000
        /*0080*/ 	.short	0x0002
        /*0082*/ 	.short	0x0010
        /*0084*/ 	.byte	0x00, 0xf5, 0x21, 0x00


	//----- nvinfo : EIATTR_KPARAM_INFO
	.align		4
.L_302:
        /*0088*/ 	.byte	0x04, 0x17
        /*008a*/ 	.short	(.L_304 - .L_303)
.L_303:
        /*008c*/ 	.word	0x00000000
        /*0090*/ 	.short	0x0001
        /*0092*/ 	.short	0x0008
        /*0094*/ 	.byte	0x00, 0xf0, 0x21, 0x00


	//----- nvinfo : EIATTR_KPARAM_INFO
	.align		4
.L_304:
        /*0098*/ 	.byte	0x04, 0x17
        /*009a*/ 	.short	(.L_306 - .L_305)
.L_305:
        /*009c*/ 	.word	0x00000000
        /*00a0*/ 	.short	0x0000
        /*00a2*/ 	.short	0x0000
        /*00a4*/ 	.byte	0x00, 0xf0, 0x05, 0x00


	//----- nvinfo : EIATTR_SPARSE_MMA_MASK
	.align		4
.L_306:
        /*00a8*/ 	.byte	0x03, 0x50
        /*00aa*/ 	.short	0x0000


	//----- nvinfo : EIATTR_MAXREG_COUNT
	.align		4
        /*00ac*/ 	.byte	0x03, 0x1b
        /*00ae*/ 	.short	0x00ff


	//----- nvinfo : EIATTR_NUM_BARRIERS
	.align		4
        /*00b0*/ 	.byte	0x02, 0x4c
        /*00b2*/ 	.byte	0x01
	.zero		1


	//----- nvinfo : EIATTR_ANNOTATIONS
	.align		4
        /*00b4*/ 	.byte	0x04, 0x55
        /*00b6*/ 	.short	(.L_308 - .L_307)


	//   ....[0]....
.L_307:
        /*00b8*/ 	.word	0x00000001
        /*00bc*/ 	.byte	0x40, 0x05, 0x00, 0x00, 0x01, 0x00, 0x00, 0x00, 0x20, 0x48, 0x00, 0x00


	//----- nvinfo : EIATTR_MERCURY_ISA_VERSION
	.align		4
.L_308:
        /*00c8*/ 	.byte	0x03, 0x5f
        /*00ca*/ 	.short	0x0101


	//----- nvinfo : EIATTR_COOP_GROUP_MASK_REGIDS
	.align		4
        /*00cc*/ 	.byte	0x04, 0x29
        /*00ce*/ 	.short	(.L_310 - .L_309)


	//   ....[0]....
.L_309:
        /*00d0*/ 	.word	0xffffffff


	//   ....[1]....
        /*00d4*/ 	.word	0xffffffff


	//   ....[2]....
        /*00d8*/ 	.word	0xffffffff


	//   ....[3]....
        /*00dc*/ 	.word	0xffffffff


	//   ....[4]....
        /*00e0*/ 	.word	0xffffffff


	//   ....[5]....
        /*00e4*/ 	.word	0xffffffff


	//----- nvinfo : EIATTR_COOP_GROUP_INSTR_OFFSETS
	.align		4
.L_310:
        /*00e8*/ 	.byte	0x04, 0x28
        /*00ea*/ 	.short	(.L_312 - .L_311)


	//   ....[0]....
.L_311:
        /*00ec*/ 	.word	0x000003f0


	//   ....[1]....
        /*00f0*/ 	.word	0x000073d0


	//   ....[2]....
        /*00f4*/ 	.word	0x00007750


	//   ....[3]....
        /*00f8*/ 	.word	0x00008550


	//   ....[4]....
        /*00fc*/ 	.word	0x000103a0


	//   ....[5]....
        /*0100*/ 	.word	0x00010a10


	//----- nvinfo : EIATTR_VRC_CTA_INIT_COUNT
	.align		4
.L_312:
        /*0104*/ 	.byte	0x02, 0x4a
	.zero		1
	.zero		1


	//----- nvinfo : EIATTR_EXIT_INSTR_OFFSETS
	.align		4
        /*0108*/ 	.byte	0x04, 0x1c
        /*010a*/ 	.short	(.L_314 - .L_313)


	//   ....[0]....
.L_313:
        /*010c*/ 	.word	0x00007600


	//   ....[1]....
        /*0110*/ 	.word	0x00007980


	//   ....[2]....
        /*0114*/ 	.word	0x000108c0


	//   ....[3]....
        /*0118*/ 	.word	0x000108e0


	//   ....[4]....
        /*011c*/ 	.word	0x000113c0


	//   ....[5]....
        /*0120*/ 	.word	0x00011430


	//----- nvinfo : EIATTR_MAX_THREADS
	.align		4
.L_314:
        /*0124*/ 	.byte	0x04, 0x05
        /*0126*/ 	.short	(.L_316 - .L_315)
.L_315:
        /*0128*/ 	.word	0x00000100
        /*012c*/ 	.word	0x00000001
        /*0130*/ 	.word	0x00000001


	//----- nvinfo : EIATTR_CRS_STACK_SIZE
	.align		4
.L_316:
        /*0134*/ 	.byte	0x04, 0x1e
        /*0136*/ 	.short	(.L_318 - .L_317)
.L_317:
        /*0138*/ 	.word	0x00000000


	//----- nvinfo : EIATTR_CBANK_PARAM_SIZE
	.align		4
.L_318:
        /*013c*/ 	.byte	0x03, 0x19
        /*013e*/ 	.short	0x0050


	//----- nvinfo : EIATTR_PARAM_CBANK
	.align		4
        /*0140*/ 	.byte	0x04, 0x0a
        /*0142*/ 	.short	(.L_320 - .L_319)
	.align		4
.L_319:
        /*0144*/ 	.word	index@(.nv.constant0._ZN3cub18CUB_300001_SM_10006detail10merge_sort30DeviceMergeSortBlockSortKernelINS2_10policy_hubIN6thrust24THRUST_300001_SM_1000_NS10device_ptrIiEEE9Policy600ES8_PNS0_8NullTypeES8_SC_j20ConfidenceComparatoriSB_EEvbT0_T1_T2_T3_T4_PT6_PT7_T5_NS1_7vsmem_tE)
        /*0148*/ 	.short	0x0380
        /*014a*/ 	.short	0x0050


	//----- nvinfo : EIATTR_SW_WAR
	.align		4
.L_320:
        /*014c*/ 	.byte	0x04, 0x36
        /*014e*/ 	.short	(.L_322 - .L_321)
.L_321:
        /*0150*/ 	.word	0x00000008
.L_322:


//--------------------- .nv.info._ZN3cub18CUB_300001_SM_10006detail11EmptyKernelIvEEvv --------------------------
	.section	.nv.info._ZN3cub18CUB_300001_SM_10006detail11EmptyKernelIvEEvv,"",@"SHT_CUDA_INFO"
	.sectionflags	@""
	.align	4


	//----- nvinfo : EIATTR_CUDA_API_VERSION
	.align		4
        /*0000*/ 	.byte	0x04, 0x37
        /*0002*/ 	.short	(.L_324 - .L_323)
.L_323:
        /*0004*/ 	.word	0x00000082


	//----- nvinfo : EIATTR_SPARSE_MMA_MASK
	.align		4
.L_324:
        /*0008*/ 	.byte	0x03, 0x50
        /*000a*/ 	.short	0x0000


	//----- nvinfo : EIATTR_MAXREG_COUNT
	.align		4
        /*000c*/ 	.byte	0x03, 0x1b
        /*000e*/ 	.short	0x00ff


	//----- nvinfo : EIATTR_MERCURY_ISA_VERSION
	.align		4
        /*0010*/ 	.byte	0x03, 0x5f
        /*0012*/ 	.short	0x0101


	//----- nvinfo : EIATTR_VRC_CTA_INIT_COUNT
	.align		4
        /*0014*/ 	.byte	0x02, 0x4a
	.zero		1
	.zero		1


	//----- nvinfo : EIATTR_EXIT_INSTR_OFFSETS
	.align		4
        /*0018*/ 	.byte	0x04, 0x1c
        /*001a*/ 	.short	(.L_326 - .L_325)


	//   ....[0]....
.L_325:
        /*001c*/ 	.word	0x00000010


	//----- nvinfo : EIATTR_SW_WAR
	.align		4
.L_326:
        /*0020*/ 	.byte	0x04, 0x36
        /*0022*/ 	.short	(.L_328 - .L_327)
.L_327:
        /*0024*/ 	.word	0x00000008
.L_328:


//--------------------- .nv.info._Z25reorder_detections_kernelPKfPKiPfi --------------------------
	.section	.nv.info._Z25reorder_detections_kernelPKfPKiPfi,"",@"SHT_CUDA_INFO"
	.sectionflags	@""
	.align	4


	//----- nvinfo : EIATTR_CUDA_API_VERSION
	.align		4
        /*0000*/ 	.byte	0x04, 0x37
        /*0002*/ 	.short	(.L_330 - .L_329)
.L_329:
        /*0004*/ 	.word	0x00000082


	//----- nvinfo : EIATTR_KPARAM_INFO
	.align		4
.L_330:
        /*0008*/ 	.byte	0x04, 0x17
        /*000a*/ 	.short	(.L_332 - .L_331)
.L_331:
        /*000c*/ 	.word	0x00000000
        /*0010*/ 	.short	0x0003
        /*0012*/ 	.short	0x0018
        /*0014*/ 	.byte	0x00, 0xf0, 0x11, 0x00


	//----- nvinfo : EIATTR_KPARAM_INFO
	.align		4
.L_332:
        /*0018*/ 	.byte	0x04, 0x17
        /*001a*/ 	.short	(.L_334 - .L_333)
.L_333:
        /*001c*/ 	.word	0x00000000
        /*0020*/ 	.short	0x0002
        /*0022*/ 	.short	0x0010
        /*0024*/ 	.byte	0x00, 0xf5, 0x21, 0x00


	//----- nvinfo : EIATTR_KPARAM_INFO
	.align		4
.L_334:
        /*0028*/ 	.byte	0x04, 0x17
        /*002a*/ 	.short	(.L_336 - .L_335)
.L_335:
        /*002c*/ 	.word	0x00000000
        /*0030*/ 	.short	0x0001
        /*0032*/ 	.short	0x0008
        /*0034*/ 	.byte	0x00, 0xf5, 0x21, 0x00


	//----- nvinfo : EIATTR_KPARAM_INFO
	.align		4
.L_336:
        /*0038*/ 	.byte	0x04, 0x17
        /*003a*/ 	.short	(.L_338 - .L_337)
.L_337:
        /*003c*/ 	.word	0x00000000
        /*0040*/ 	.short	0x0000
        /*0042*/ 	.short	0x0000
        /*0044*/ 	.byte	0x00, 0xf5, 0x21, 0x00


	//----- nvinfo : EIATTR_SPARSE_MMA_MASK
	.align		4
.L_338:
        /*0048*/ 	.byte	0x03, 0x50
        /*004a*/ 	.short	0x0000


	//----- nvinfo : EIATTR_MAXREG_COUNT
	.align		4
        /*004c*/ 	.byte	0x03, 0x1b
        /*004e*/ 	.short	0x00ff


	//----- nvinfo : EIATTR_MERCURY_ISA_VERSION
	.align		4
        /*0050*/ 	.byte	0x03, 0x5f
        /*0052*/ 	.short	0x0101


	//----- nvinfo : EIATTR_VRC_CTA_INIT_COUNT
	.align		4
        /*0054*/ 	.byte	0x02, 0x4a
	.zero		1
	.zero		1


	//----- nvinfo : EIATTR_EXIT_INSTR_OFFSETS
	.align		4
        /*0058*/ 	.byte	0x04, 0x1c
        /*005a*/ 	.short	(.L_340 - .L_339)


	//   ....[0]....
.L_339:
        /*005c*/ 	.word	0x00000070


	//   ....[1]....
        /*0060*/ 	.word	0x000001e0


	//----- nvinfo : EIATTR_CBANK_PARAM_SIZE
	.align		4
.L_340:
        /*0064*/ 	.byte	0x03, 0x19
        /*0066*/ 	.short	0x001c


	//----- nvinfo : EIATTR_PARAM_CBANK
	.align		4
        /*0068*/ 	.byte	0x04, 0x0a
        /*006a*/ 	.short	(.L_342 - .L_341)
	.align		4
.L_341:
        /*006c*/ 	.word	index@(.nv.constant0._Z25reorder_detections_kernelPKfPKiPfi)
        /*0070*/ 	.short	0x0380
        /*0072*/ 	.short	0x001c


	//----- nvinfo : EIATTR_SW_WAR
	.align		4
.L_342:
        /*0074*/ 	.byte	0x04, 0x36
        /*0076*/ 	.short	(.L_344 - .L_343)
.L_343:
        /*0078*/ 	.word	0x00000008
.L_344:


//--------------------- .nv.info._Z27prepare_sort_indices_kernelPii --------------------------
	.section	.nv.info._Z27prepare_sort_indices_kernelPii,"",@"SHT_CUDA_INFO"
	.sectionflags	@""
	.align	4


	//----- nvinfo : EIATTR_CUDA_API_VERSION
	.align		4
        /*0000*/ 	.byte	0x04, 0x37
        /*0002*/ 	.short	(.L_346 - .L_345)
.L_345:
        /*0004*/ 	.word	0x00000082


	//----- nvinfo : EIATTR_KPARAM_INFO
	.align		4
.L_346:
        /*0008*/ 	.byte	0x04, 0x17
        /*000a*/ 	.short	(.L_348 - .L_347)
.L_347:
        /*000c*/ 	.word	0x00000000
        /*0010*/ 	.short	0x0001
        /*0012*/ 	.short	0x0008
        /*0014*/ 	.byte	0x00, 0xf0, 0x11, 0x00


	//----- nvinfo : EIATTR_KPARAM_INFO
	.align		4
.L_348:
        /*0018*/ 	.byte	0x04, 0x17
        /*001a*/ 	.short	(.L_350 - .L_349)
.L_349:
        /*001c*/ 	.word	0x00000000
        /*0020*/ 	.short	0x0000
        /*0022*/ 	.short	0x0000
        /*0024*/ 	.byte	0x00, 0xf5, 0x21, 0x00


	//----- nvinfo : EIATTR_SPARSE_MMA_MASK
	.align		4
.L_350:
        /*0028*/ 	.byte	0x03, 0x50
        /*002a*/ 	.short	0x0000


	//----- nvinfo : EIATTR_MAXREG_COUNT
	.align		4
        /*002c*/ 	.byte	0x03, 0x1b
        /*002e*/ 	.short	0x00ff


	//----- nvinfo : EIATTR_MERCURY_ISA_VERSION
	.align		4
        /*0030*/ 	.byte	0x03, 0x5f
        /*0032*/ 	.short	0x0101


	//----- nvinfo : EIATTR_VRC_CTA_INIT_COUNT
	.align		4
        /*0034*/ 	.byte	0x02, 0x4a
	.zero		1
	.zero		1


	//----- nvinfo : EIATTR_EXIT_INSTR_OFFSETS
	.align		4
        /*0038*/ 	.byte	0x04, 0x1c
        /*003a*/ 	.short	(.L_352 - .L_351)


	//   ....[0]....
.L_351:
        /*003c*/ 	.word	0x00000070


	//   ....[1]....
        /*0040*/ 	.word	0x000000c0


	//----- nvinfo : EIATTR_CBANK_PARAM_SIZE
	.align		4
.L_352:
        /*0044*/ 	.byte	0x03, 0x19
        /*0046*/ 	.short	0x000c


	//----- nvinfo : EIATTR_PARAM_CBANK
	.align		4
        /*0048*/ 	.byte	0x04, 0x0a
        /*004a*/ 	.short	(.L_354 - .L_353)
	.align		4
.L_353:
        /*004c*/ 	.word	index@(.nv.constant0._Z27prepare_sort_indices_kernelPii)
        /*0050*/ 	.short	0x0380
        /*0052*/ 	.short	0x000c


	//----- nvinfo : EIATTR_SW_WAR
	.align		4
.L_354:
        /*0054*/ 	.byte	0x04, 0x36
        /*0056*/ 	.short	(.L_356 - .L_355)
.L_355:
        /*0058*/ 	.word	0x00000008
.L_356:


//--------------------- .nv.info._Z24filter_detections_kernelPKfPKbPfPiif --------------------------
	.section	.nv.info._Z24filter_detections_kernelPKfPKbPfPiif,"",@"SHT_CUDA_INFO"
	.sectionflags	@""
	.align	4


	//----- nvinfo : EIATTR_CUDA_API_VERSION
	.align		4
        /*0000*/ 	.byte	0x04, 0x37
        /*0002*/ 	.short	(.L_358 - .L_357)
.L_357:
        /*0004*/ 	.word	0x00000082


	//----- nvinfo : EIATTR_KPARAM_INFO
	.align		4
.L_358:
        /*0008*/ 	.byte	0x04, 0x17
        /*000a*/ 	.short	(.L_360 - .L_359)
.L_359:
        /*000c*/ 	.word	0x00000000
        /*0010*/ 	.short	0x0005
        /*0012*/ 	.short	0x0024
        /*0014*/ 	.byte	0x00, 0xf0, 0x11, 0x00


	//----- nvinfo : EIATTR_KPARAM_INFO
	.align		4
.L_360:
        /*0018*/ 	.byte	0x04, 0x17
        /*001a*/ 	.short	(.L_362 - .L_361)
.L_361:
        /*001c*/ 	.word	0x00000000
        /*0020*/ 	.short	0x0004
        /*0022*/ 	.short	0x0020
        /*0024*/ 	.byte	0x00, 0xf0, 0x11, 0x00


	//----- nvinfo : EIATTR_KPARAM_INFO
	.align		4
.L_362:
        /*0028*/ 	.byte	0x04, 0x17
        /*002a*/ 	.short	(.L_364 - .L_363)
.L_363:
        /*002c*/ 	.word	0x00000000
        /*0030*/ 	.short	0x0003
        /*0032*/ 	.short	0x0018
        /*0034*/ 	.byte	0x00, 0xf5, 0x21, 0x00


	//----- nvinfo : EIATTR_KPARAM_INFO
	.align		4
.L_364:
        /*0038*/ 	.byte	0x04, 0x17
        /*003a*/ 	.short	(.L_366 - .L_365)
.L_365:
        /*003c*/ 	.word	0x00000000
        /*0040*/ 	.short	0x0002
        /*0042*/ 	.short	0x0010
        /*0044*/ 	.byte	0x00, 0xf5, 0x21, 0x00


	//----- nvinfo : EIATTR_KPARAM_INFO
	.align		4
.L_366:
        /*0048*/ 	.byte	0x04, 0x17
        /*004a*/ 	.short	(.L_368 - .L_367)
.L_367:
        /*004c*/ 	.word	0x00000000
        /*0050*/ 	.short	0x0001
        /*0052*/ 	.short	0x0008
        /*0054*/ 	.byte	0x00, 0xf5, 0x21, 0x00


	//----- nvinfo : EIATTR_KPARAM_INFO
	.align		4
.L_368:
        /*0058*/ 	.byte	0x04, 0x17
        /*005a*/ 	.short	(.L_370 - .L_369)
.L_369:
        /*005c*/ 	.word	0x00000000
        /*0060*/ 	.short	0x0000
        /*0062*/ 	.short	0x0000
        /*0064*/ 	.byte	0x00, 0xf5, 0x21, 0x00


	//----- nvinfo : EIATTR_SPARSE_MMA_MASK
	.align		4
.L_370:
        /*0068*/ 	.byte	0x03, 0x50
        /*006a*/ 	.short	0x0000


	//----- nvinfo : EIATTR_MAXREG_COUNT
	.align		4
        /*006c*/ 	.byte	0x03, 0x1b
        /*006e*/ 	.short	0x00ff


	//----- nvinfo : EIATTR_MERCURY_ISA_VERSION
	.align		4
        /*0070*/ 	.byte	0x03, 0x5f
        /*0072*/ 	.short	0x0101


	//----- nvinfo : EIATTR_INT_WARP_WIDE_INSTR_OFFSETS
	.align		4
        /*0074*/ 	.byte	0x04, 0x31
        /*0076*/ 	.short	(.L_372 - .L_371)


	//   ....[0]....
.L_371:
        /*0078*/ 	.word	0x00000170


	//   ....[1]....
        /*007c*/ 	.word	0x00000260


	//----- nvinfo : EIATTR_VRC_CTA_INIT_COUNT
	.align		4
.L_372:
        /*0080*/ 	.byte	0x02, 0x4a
	.zero		1
	.zero		1


	//----- nvinfo : EIATTR_EXIT_INSTR_OFFSETS
	.align		4
        /*0084*/ 	.byte	0x04, 0x1c
        /*0086*/ 	.short	(.L_374 - .L_373)


	//   ....[0]....
.L_373:
        /*0088*/ 	.word	0x00000070


	//   ....[1]....
        /*008c*/ 	.word	0x000000f0


	//   ....[2]....
        /*0090*/ 	.word	0x00000150


	//   ....[3]....
        /*0094*/ 	.word	0x00000300


	//----- nvinfo : EIATTR_CBANK_PARAM_SIZE
	.align		4
.L_374:
        /*0098*/ 	.byte	0x03, 0x19
        /*009a*/ 	.short	0x0028


	//----- nvinfo : EIATTR_PARAM_CBANK
	.align		4
        /*009c*/ 	.byte	0x04, 0x0a
        /*009e*/ 	.short	(.L_376 - .L_375)
	.align		4
.L_375:
        /*00a0*/ 	.word	index@(.nv.constant0._Z24filter_detections_kernelPKfPKbPfPiif)
        /*00a4*/ 	.short	0x0380
        /*00a6*/ 	.short	0x0028


	//----- nvinfo : EIATTR_SW_WAR
	.align		4
.L_376:
        /*00a8*/ 	.byte	0x04, 0x36
        /*00aa*/ 	.short	(.L_378 - .L_377)
.L_377:
        /*00ac*/ 	.word	0x00000008
.L_378:


//--------------------- .nv.info._Z10nms_kernelPKfS0_Pbif --------------------------
	.section	.nv.info._Z10nms_kernelPKfS0_Pbif,"",@"SHT_CUDA_INFO"
	.sectionflags	@""
	.align	4


	//----- nvinfo : EIATTR_CUDA_API_VERSION
	.align		4
        /*0000*/ 	.byte	0x04, 0x37
        /*0002*/ 	.short	(.L_380 - .L_379)
.L_379:
        /*0004*/ 	.word	0x00000082


	//----- nvinfo : EIATTR_KPARAM_INFO
	.align		4
.L_380:
        /*0008*/ 	.byte	0x04, 0x17
        /*000a*/ 	.short	(.L_382 - .L_381)
.L_381:
        /*000c*/ 	.word	0x00000000
        /*0010*/ 	.short	0x0004
        /*0012*/ 	.short	0x001c
        /*0014*/ 	.byte	0x00, 0xf0, 0x11, 0x00


	//----- nvinfo : EIATTR_KPARAM_INFO
	.align		4
.L_382:
        /*0018*/ 	.byte	0x04, 0x17
        /*001a*/ 	.short	(.L_384 - .L_383)
.L_383:
        /*001c*/ 	.word	0x00000000
        /*0020*/ 	.short	0x0003
        /*0022*/ 	.short	0x0018
        /*0024*/ 	.byte	0x00, 0xf0, 0x11, 0x00


	//----- nvinfo : EIATTR_KPARAM_INFO
	.align		4
.L_384:
        /*0028*/ 	.byte	0x04, 0x17
        /*002a*/ 	.short	(.L_386 - .L_385)
.L_385:
        /*002c*/ 	.word	0x00000000
        /*0030*/ 	.short	0x0002
        /*0032*/ 	.short	0x0010
        /*0034*/ 	.byte	0x00, 0xf5, 0x21, 0x00


	//----- nvinfo : EIATTR_KPARAM_INFO
	.align		4
.L_386:
        /*0038*/ 	.byte	0x04, 0x17
        /*003a*/ 	.short	(.L_388 - .L_387)
.L_387:
        /*003c*/ 	.word	0x00000000
        /*0040*/ 	.short	0x0001
        /*0042*/ 	.short	0x0008
        /*0044*/ 	.byte	0x00, 0xf5, 0x21, 0x00


	//----- nvinfo : EIATTR_KPARAM_INFO
	.align		4
.L_388:
        /*0048*/ 	.byte	0x04, 0x17
        /*004a*/ 	.short	(.L_390 - .L_389)
.L_389:
        /*004c*/ 	.word	0x00000000
        /*0050*/ 	.short	0x0000
        /*0052*/ 	.short	0x0000
        /*0054*/ 	.byte	0x00, 0xf5, 0x21, 0x00


	//----- nvinfo : EIATTR_SPARSE_MMA_MASK
	.align		4
.L_390:
        /*0058*/ 	.byte	0x03, 0x50
        /*005a*/ 	.short	0x0000


	//----- nvinfo : EIATTR_MAXREG_COUNT
	.align		4
        /*005c*/ 	.byte	0x03, 0x1b
        /*005e*/ 	.short	0x00ff


	//----- nvinfo : EIATTR_MERCURY_ISA_VERSION
	.align		4
        /*0060*/ 	.byte	0x03, 0x5f
        /*0062*/ 	.short	0x0101


	//----- nvinfo : EIATTR_VRC_CTA_INIT_COUNT
	.align		4
        /*0064*/ 	.byte	0x02, 0x4a
	.zero		1
	.zero		1


	//----- nvinfo : EIATTR_EXIT_INSTR_OFFSETS
	.align		4
        /*0068*/ 	.byte	0x04, 0x1c
        /*006a*/ 	.short	(.L_392 - .L_391)


	//   ....[0]....
.L_391:
        /*006c*/ 	.word	0x00000070


	//   ....[1]....
        /*0070*/ 	.word	0x000000c0


	//   ....[2]....
        /*0074*/ 	.word	0x00000120


	//   ....[3]....
        /*0078*/ 	.word	0x00000260


	//   ....[4]....
        /*007c*/ 	.word	0x00000290


	//----- nvinfo : EIATTR_CRS_STACK_SIZE
	.align		4
.L_392:
        /*0080*/ 	.byte	0x04, 0x1e
        /*0082*/ 	.short	(.L_394 - .L_393)
.L_393:
        /*0084*/ 	.word	0x00000000


	//----- nvinfo : EIATTR_CBANK_PARAM_SIZE
	.align		4
.L_394:
        /*0088*/ 	.byte	0x03, 0x19
        /*008a*/ 	.short	0x0020


	//----- nvinfo : EIATTR_PARAM_CBANK
	.align		4
        /*008c*/ 	.byte	0x04, 0x0a
        /*008e*/ 	.short	(.L_396 - .L_395)
	.align		4
.L_395:
        /*0090*/ 	.word	index@(.nv.constant0._Z10nms_kernelPKfS0_Pbif)
        /*0094*/ 	.short	0x0380
        /*0096*/ 	.short	0x0020


	//----- nvinfo : EIATTR_SW_WAR
	.align		4
.L_396:
        /*0098*/ 	.byte	0x04, 0x36
        /*009a*/ 	.short	(.L_398 - .L_397)
.L_397:
        /*009c*/ 	.word	0x00000008
.L_398:


//--------------------- .nv.info._Z18compute_iou_kernelPKfPfi --------------------------
	.section	.nv.info._Z18compute_iou_kernelPKfPfi,"",@"SHT_CUDA_INFO"
	.sectionflags	@""
	.align	4


	//----- nvinfo : EIATTR_CUDA_API_VERSION
	.align		4
        /*0000*/ 	.byte	0x04, 0x37
        /*0002*/ 	.short	(.L_400 - .L_399)
.L_399:
        /*0004*/ 	.word	0x00000082


	//----- nvinfo : EIATTR_KPARAM_INFO
	.align		4
.L_400:
        /*0008*/ 	.byte	0x04, 0x17
        /*000a*/ 	.short	(.L_402 - .L_401)
.L_401:
        /*000c*/ 	.word	0x00000000
        /*0010*/ 	.short	0x0002
        /*0012*/ 	.short	0x0010
        /*0014*/ 	.byte	0x00, 0xf0, 0x11, 0x00


	//----- nvinfo : EIATTR_KPARAM_INFO
	.align		4
.L_402:
        /*0018*/ 	.byte	0x04, 0x17
        /*001a*/ 	.short	(.L_404 - .L_403)
.L_403:
        /*001c*/ 	.word	0x00000000
        /*0020*/ 	.short	0x0001
        /*0022*/ 	.short	0x0008
        /*0024*/ 	.byte	0x00, 0xf5, 0x21, 0x00


	//----- nvinfo : EIATTR_KPARAM_INFO
	.align		4
.L_404:
        /*0028*/ 	.byte	0x04, 0x17
        /*002a*/ 	.short	(.L_406 - .L_405)
.L_405:
        /*002c*/ 	.word	0x00000000
        /*0030*/ 	.short	0x0000
        /*0032*/ 	.short	0x0000
        /*0034*/ 	.byte	0x00, 0xf5, 0x21, 0x00


	//----- nvinfo : EIATTR_SPARSE_MMA_MASK
	.align		4
.L_406:
        /*0038*/ 	.byte	0x03, 0x50
        /*003a*/ 	.short	0x0000


	//----- nvinfo : EIATTR_MAXREG_COUNT
	.align		4
        /*003c*/ 	.byte	0x03, 0x1b
        /*003e*/ 	.short	0x00ff


	//----- nvinfo : EIATTR_MERCURY_ISA_VERSION
	.align		4
        /*0040*/ 	.byte	0x03, 0x5f
        /*0042*/ 	.short	0x0101


	//----- nvinfo : EIATTR_VRC_CTA_INIT_COUNT
	.align		4
        /*0044*/ 	.byte	0x02, 0x4a
	.zero		1
	.zero		1


	//----- nvinfo : EIATTR_EXIT_INSTR_OFFSETS
	.align		4
        /*0048*/ 	.byte	0x04, 0x1c
        /*004a*/ 	.short	(.L_408 - .L_407)


	//   ....[0]....
.L_407:
        /*004c*/ 	.word	0x000000c0


	//   ....[1]....
        /*0050*/ 	.word	0x00000410


	//----- nvinfo : EIATTR_CRS_STACK_SIZE
	.align		4
.L_408:
        /*0054*/ 	.byte	0x04, 0x1e
        /*0056*/ 	.short	(.L_410 - .L_409)
.L_409:
        /*0058*/ 	.word	0x00000000


	//----- nvinfo : EIATTR_CBANK_PARAM_SIZE
	.align		4
.L_410:
        /*005c*/ 	.byte	0x03, 0x19
        /*005e*/ 	.short	0x0014


	//----- nvinfo : EIATTR_PARAM_CBANK
	.align		4
        /*0060*/ 	.byte	0x04, 0x0a
        /*0062*/ 	.short	(.L_412 - .L_411)
	.align		4
.L_411:
        /*0064*/ 	.word	index@(.nv.constant0._Z18compute_iou_kernelPKfPfi)
        /*0068*/ 	.short	0x0380
        /*006a*/ 	.short	0x0014


	//----- nvinfo : EIATTR_SW_WAR
	.align		4
.L_412:
        /*006c*/ 	.byte	0x04, 0x36
        /*006e*/ 	.short	(.L_414 - .L_413)
.L_413:
        /*0070*/ 	.word	0x00000008
.L_414:


//--------------------- .nv.callgraph             --------------------------
	.section	.nv.callgraph,"",@"SHT_CUDA_CALLGRAPH"
	.align	4
	.sectionentsize	8
	.align		4
        /*0000*/ 	.word	0x00000000
	.align		4
        /*0004*/ 	.word	0xffffffff
	.align		4
        /*0008*/ 	.word	0x00000000
	.align		4
        /*000c*/ 	.word	0xfffffffe
	.align		4
        /*0010*/ 	.word	0x00000000
	.align		4
        /*0014*/ 	.word	0xfffffffd
	.align		4
        /*0018*/ 	.word	0x00000000
	.align		4
        /*001c*/ 	.word	0xfffffffc


//--------------------- .nv.constant4             --------------------------
	.section	.nv.constant4,"a",@progbits
	.align	8
	.align		8
.nv.constant4:
        /*0000*/ 	.dword	_ZN34_INTERNAL_18693778_4_k_cu_a7d828f84cuda3std3__45__cpo5beginE
	.align		8
        /*0008*/ 	.dword	_ZN34_INTERNAL_18693778_4_k_cu_a7d828f84cuda3std3__45__cpo3endE
	.align		8
        /*0010*/ 	.dword	_ZN34_INTERNAL_18693778_4_k_cu_a7d828f84cuda3std3__45__cpo6cbeginE
	.align		8
        /*0018*/ 	.dword	_ZN34_INTERNAL_18693778_4_k_cu_a7d828f84cuda3std3__45__cpo4cendE
	.align		8
        /*0020*/ 	.dword	_ZN34_INTERNAL_18693778_4_k_cu_a7d828f84cuda3std3__45__cpo6rbeginE
	.align		8
        /*0028*/ 	.dword	_ZN34_INTERNAL_18693778_4_k_cu_a7d828f84cuda3std3__45__cpo4rendE
	.align		8
        /*0030*/ 	.dword	_ZN34_INTERNAL_18693778_4_k_cu_a7d828f84cuda3std3__45__cpo7crbeginE
	.align		8
        /*0038*/ 	.dword	_ZN34_INTERNAL_18693778_4_k_cu_a7d828f84cuda3std3__45__cpo5crendE
	.align		8
        /*0040*/ 	.dword	_ZN34_INTERNAL_18693778_4_k_cu_a7d828f84cuda3std3__436_GLOBAL__N__18693778_4_k_cu_a7d828f86ignoreE
	.align		8
        /*0048*/ 	.dword	_ZN34_INTERNAL_18693778_4_k_cu_a7d828f84cuda3std3__419piecewise_constructE
	.align		8
        /*0050*/ 	.dword	_ZN34_INTERNAL_18693778_4_k_cu_a7d828f84cuda3std3__48in_placeE
	.align		8
        /*0058*/ 	.dword	_ZN34_INTERNAL_18693778_4_k_cu_a7d828f84cuda3std3__420unreachable_sentinelE
	.align		8
        /*0060*/ 	.dword	_ZN34_INTERNAL_18693778_4_k_cu_a7d828f84cuda3std3__47nulloptE
	.align		8
        /*0068*/ 	.dword	_ZN34_INTERNAL_18693778_4_k_cu_a7d828f84cuda3std3__48unexpectE
	.align		8
        /*0070*/ 	.dword	_ZN34_INTERNAL_18693778_4_k_cu_a7d828f84cuda3std6ranges3__45__cpo4swapE
	.align		8
        /*0078*/ 	.dword	_ZN34_INTERNAL_18693778_4_k_cu_a7d828f84cuda3std6ranges3__45__cpo9iter_moveE
	.align		8
        /*0080*/ 	.dword	_ZN34_INTERNAL_18693778_4_k_cu_a7d828f84cuda3std6ranges3__45__cpo5beginE
	.align		8
        /*0088*/ 	.dword	_ZN34_INTERNAL_18693778_4_k_cu_a7d828f84cuda3std6ranges3__45__cpo3endE
	.align		8
        /*0090*/ 	.dword	_ZN34_INTERNAL_18693778_4_k_cu_a7d828f84cuda3std6ranges3__45__cpo6cbeginE
	.align		8
        /*0098*/ 	.dword	_ZN34_INTERNAL_18693778_4_k_cu_a7d828f84cuda3std6ranges3__45__cpo4cendE
	.align		8
        /*00a0*/ 	.dword	_ZN34_INTERNAL_18693778_4_k_cu_a7d828f84cuda3std6ranges3__45__cpo7advanceE
	.align		8
        /*00a8*/ 	.dword	_ZN34_INTERNAL_18693778_4_k_cu_a7d828f84cuda3std6ranges3__45__cpo9iter_swapE
	.align		8
        /*00b0*/ 	.dword	_ZN34_INTERNAL_18693778_4_k_cu_a7d828f84cuda3std6ranges3__45__cpo4nextE
	.align		8
        /*00b8*/ 	.dword	_ZN34_INTERNAL_18693778_4_k_cu_a7d828f84cuda3std6ranges3__45__cpo4prevE
	.align		8
        /*00c0*/ 	.dword	_ZN34_INTERNAL_18693778_4_k_cu_a7d828f84cuda3std6ranges3__45__cpo4dataE
	.align		8
        /*00c8*/ 	.dword	_ZN34_INTERNAL_18693778_4_k_cu_a7d828f84cuda3std6ranges3__45__cpo5cdataE
	.align		8
        /*00d0*/ 	.dword	_ZN34_INTERNAL_18693778_4_k_cu_a7d828f84cuda3std6ranges3__45__cpo4sizeE
	.align		8
        /*00d8*/ 	.dword	_ZN34_INTERNAL_18693778_4_k_cu_a7d828f84cuda3std6ranges3__45__cpo5ssizeE
	.align		8
        /*00e0*/ 	.dword	_ZN34_INTERNAL_18693778_4_k_cu_a7d828f84cuda3std6ranges3__45__cpo8distanceE
	.align		8
        /*00e8*/ 	.dword	_ZN34_INTERNAL_18693778_4_k_cu_a7d828f86thrust24THRUST_300001_SM_1000_NS8cuda_cub3parE
	.align		8
        /*00f0*/ 	.dword	_ZN34_INTERNAL_18693778_4_k_cu_a7d828f86thrust24THRUST_300001_SM_1000_NS8cuda_cub10par_nosyncE
	.align		8
        /*00f8*/ 	.dword	_ZN34_INTERNAL_18693778_4_k_cu_a7d828f86thrust24THRUST_300001_SM_1000_NS6system6detail10sequential3seqE
	.align		8
        /*0100*/ 	.dword	_ZN34_INTERNAL_18693778_4_k_cu_a7d828f86thrust24THRUST_300001_SM_1000_NS6system3cpp3parE
	.align		8
        /*0108*/ 	.dword	_ZN34_INTERNAL_18693778_4_k_cu_a7d828f86thrust24THRUST_300001_SM_1000_NS12placeholders2_1E
	.align		8
        /*0110*/ 	.dword	_ZN34_INTERNAL_18693778_4_k_cu_a7d828f86thrust24THRUST_300001_SM_1000_NS12placeholders2_2E
	.align		8
        /*0118*/ 	.dword	_ZN34_INTERNAL_18693778_4_k_cu_a7d828f86thrust24THRUST_300001_SM_1000_NS12placeholders2_3E
	.align		8
        /*0120*/ 	.dword	_ZN34_INTERNAL_18693778_4_k_cu_a7d828f86thrust24THRUST_300001_SM_1000_NS12placeholders2_4E
	.align		8
        /*0128*/ 	.dword	_ZN34_INTERNAL_18693778_4_k_cu_a7d828f86thrust24THRUST_300001_SM_1000_NS12placeholders2_5E
	.align		8
        /*0130*/ 	.dword	_ZN34_INTERNAL_18693778_4_k_cu_a7d828f86thrust24THRUST_300001_SM_1000_NS12placeholders2_6E
	.align		8
        /*0138*/ 	.dword	_ZN34_INTERNAL_18693778_4_k_cu_a7d828f86thrust24THRUST_300001_SM_1000_NS12placeholders2_7E
	.align		8
        /*0140*/ 	.dword	_ZN34_INTERNAL_18693778_4_k_cu_a7d828f86thrust24THRUST_300001_SM_1000_NS12placeholders2_8E
	.align		8
        /*0148*/ 	.dword	_ZN34_INTERNAL_18693778_4_k_cu_a7d828f86thrust24THRUST_300001_SM_1000_NS12placeholders2_9E
	.align		8
        /*0150*/ 	.dword	_ZN34_INTERNAL_18693778_4_k_cu_a7d828f86thrust24THRUST_300001_SM_1000_NS12placeholders3_10E
	.align		8
        /*0158*/ 	.dword	_ZN34_INTERNAL_18693778_4_k_cu_a7d828f86thrust24THRUST_300001_SM_1000_NS3seqE
	.align		8
        /*0160*/ 	.dword	_ZN34_INTERNAL_18693778_4_k_cu_a7d828f86thrust24THRUST_300001_SM_1000_NS6deviceE


//--------------------- .text._ZN3cub18CUB_300001_SM_10006detail10merge_sort26DeviceMergeSortMergeKernelINS2_10policy_hubIN6thrust24THRUST_300001_SM_1000_NS10device_ptrIiEEE9Policy600ES8_PNS0_8NullTypeES8_SC_m20ConfidenceComparatoriSB_EEvbT2_T3_T4_PT6_PT7_T5_PSG_SG_NS1_7vsmem_tE --------------------------
	.section	.text._ZN3cub18CUB_300001_SM_10006detail10merge_sort26DeviceMergeSortMergeKernelINS2_10policy_hubIN6thrust24THRUST_300001_SM_1000_NS10device_ptrIiEEE9Policy600ES8_PNS0_8NullTypeES8_SC_m20ConfidenceComparatoriSB_EEvbT2_T3_T4_PT6_PT7_T5_PSG_SG_NS1_7vsmem_tE,"ax",@progbits
	.align	128
        .global         _ZN3cub18CUB_300001_SM_10006detail10merge_sort26DeviceMergeSortMergeKernelINS2_10policy_hubIN6thrust24THRUST_300001_SM_1000_NS10device_ptrIiEEE9Policy600ES8_PNS0_8NullTypeES8_SC_m20ConfidenceComparatoriSB_EEvbT2_T3_T4_PT6_PT7_T5_PSG_SG_NS1_7vsmem_tE
        .type           _ZN3cub18CUB_300001_SM_10006detail10merge_sort26DeviceMergeSortMergeKernelINS2_10policy_hubIN6thrust24THRUST_300001_SM_1000_NS10device_ptrIiEEE9Policy600ES8_PNS0_8NullTypeES8_SC_m20ConfidenceComparatoriSB_EEvbT2_T3_T4_PT6_PT7_T5_PSG_SG_NS1_7vsmem_tE,@function
        .size           _ZN3cub18CUB_300001_SM_10006detail10merge_sort26DeviceMergeSortMergeKernelINS2_10policy_hubIN6thrust24THRUST_300001_SM_1000_NS10device_ptrIiEEE9Policy600ES8_PNS0_8NullTypeES8_SC_m20ConfidenceComparatoriSB_EEvbT2_T3_T4_PT6_PT7_T5_PSG_SG_NS1_7vsmem_tE,(.L_x_494 - _ZN3cub18CUB_300001_SM_10006detail10merge_sort26DeviceMergeSortMergeKernelINS2_10policy_hubIN6thrust24THRUST_300001_SM_1000_NS10device_ptrIiEEE9Policy600ES8_PNS0_8NullTypeES8_SC_m20ConfidenceComparatoriSB_EEvbT2_T3_T4_PT6_PT7_T5_PSG_SG_NS1_7vsmem_tE)
        .other          _ZN3cub18CUB_300001_SM_10006detail10merge_sort26DeviceMergeSortMergeKernelINS2_10policy_hubIN6thrust24THRUST_300001_SM_1000_NS10device_ptrIiEEE9Policy600ES8_PNS0_8NullTypeES8_SC_m20ConfidenceComparatoriSB_EEvbT2_T3_T4_PT6_PT7_T5_PSG_SG_NS1_7vsmem_tE,@"STO_CUDA_ENTRY STV_DEFAULT"
_ZN3cub18CUB_300001_SM_10006detail10merge_sort26DeviceMergeSortMergeKernelINS2_10policy_hubIN6thrust24THRUST_300001_SM_1000_NS10device_ptrIiEEE9Policy600ES8_PNS0_8NullTypeES8_SC_m20ConfidenceComparatoriSB_EEvbT2_T3_T4_PT6_PT7_T5_PSG_SG_NS1_7vsmem_tE:
.text._ZN3cub18CUB_300001_SM_10006detail10merge_sort26DeviceMergeSortMergeKernelINS2_10policy_hubIN6thrust24THRUST_300001_SM_1000_NS10device_ptrIiEEE9Policy600ES8_PNS0_8NullTypeES8_SC_m20ConfidenceComparatoriSB_EEvbT2_T3_T4_PT6_PT7_T5_PSG_SG_NS1_7vsmem_tE:
[----:B------:R-:W-:Y:S01]  /*0000*/  LDC R1, c[0x0][0x37c] ;  /* 0x0000df00ff017b82 */ /* 0x000fe20000000800 */
[----:B------:R-:W0:Y:S01]  /*0010*/  S2R R0, SR_CTAID.X ;  /* 0x0000000000007919 */ /* 0x000e220000002500 */
[----:B------:R-:W1:Y:S01]  /*0020*/  LDCU UR4, c[0x0][0x370] ;  /* 0x00006e00ff0477ac */ /* 0x000e620008000800 */
[----:B------:R-:W2:Y:S01]  /*0030*/  S2R R2, SR_TID.X ;  /* 0x0000000000027919 */ /* 0x000ea20000002100 */
[----:B------:R-:W3:Y:S01]  /*0040*/  LDCU.64 UR6, c[0x0][0x358] ;  /* 0x00006b00ff0677ac */ /* 0x000ee20008000a00 */
[----:B-1----:R-:W-:-:S06]  /*0050*/  UIADD3 UR4, UPT, UPT, UR4, -0x1, URZ ;  /* 0xffffffff04047890 */ /* 0x002fcc000fffe0ff */
[----:B0-----:R-:W-:-:S13]  /*0060*/  ISETP.GE.U32.AND P0, PT, R0, UR4, PT ;  /* 0x0000000400007c0c */ /* 0x001fda000bf06070 */
[----:B--23--:R-:W-:Y:S05]  /*0070*/  @P0 BRA `(.L_x_0) ;  /* 0x0000003c00800947 */ /* 0x00cfea0003800000 */
[----:B------:R-:W0:Y:S01]  /*0080*/  LDC.64 R4, c[0x0][0x3b8] ;  /* 0x0000ee00ff047b82 */ /* 0x000e220000000a00 */
[----:B------:R-:W1:Y:S07]  /*0090*/  LDCU.U8 UR4, c[0x0][0x380] ;  /* 0x00007000ff0477ac */ /* 0x000e6e0008000000 */
[----:B------:R-:W2:Y:S08]  /*00a0*/  LDC.64 R6, c[0x0][0x3c0] ;  /* 0x0000f000ff067b82 */ /* 0x000eb00000000a00 */
[----:B------:R-:W3:Y:S01]  /*00b0*/  LDC.64 R14, c[0x0][0x398] ;  /* 0x0000e600ff0e7b82 */ /* 0x000ee20000000a00 */
[----:B0-----:R-:W-:-:S05]  /*00c0*/  IMAD.WIDE.U32 R4, R0, 0x8, R4 ;  /* 0x0000000800047825 */ /* 0x001fca00078e0004 */
[----:B------:R-:W4:Y:S04]  /*00d0*/  LDG.E.64 R10, desc[UR6][R4.64] ;  /* 0x00000006040a7981 */ /* 0x000f28000c1e1b00 */
[----:B------:R0:W5:Y:S01]  /*00e0*/  LDG.E.64 R16, desc[UR6][R4.64+0x8] ;  /* 0x0000080604107981 */ /* 0x000162000c1e1b00 */
[----:B--2---:R-:W-:Y:S01]  /*00f0*/  IADD3 R13, P1, PT, RZ, -R6, RZ ;  /* 0x80000006ff0d7210 */ /* 0x004fe20007f3e0ff */
[----:B-1----:R-:W-:Y:S01]  /*0100*/  UPRMT UR4, UR4, 0x8880, URZ ;  /* 0x0000888004047896 */ /* 0x002fe200080000ff */
[----:B------:R-:W-:Y:S02]  /*0110*/  ACQBULK ;  /* 0x000000000000782e */ /* 0x000fe40000000000 */
[CC--:B------:R-:W-:Y:S01]  /*0120*/  LOP3.LUT R3, R13.reuse, R0.reuse, RZ, 0xc0, !PT ;  /* 0x000000000d037212 */ /* 0x0c0fe200078ec0ff */
[----:B------:R-:W-:Y:S01]  /*0130*/  UISETP.NE.AND UP0, UPT, UR4, URZ, UPT ;  /* 0x000000ff0400728c */ /* 0x000fe2000bf05270 */
[----:B------:R-:W-:-:S02]  /*0140*/  LOP3.LUT R8, R13, R0, RZ, 0xfc, !PT ;  /* 0x000000000d087212 */ /* 0x000fc400078efcff */
[----:B------:R-:W-:Y:S01]  /*0150*/  IADD3 R12, P0, PT, R0, -R3, RZ ;  /* 0x80000003000c7210 */ /* 0x000fe20007f1e0ff */
[----:B---3--:R-:W-:Y:S01]  /*0160*/  IMAD.WIDE.U32 R14, R3, -0x1100, R14 ;  /* 0xffffef00030e7825 */ /* 0x008fe200078e000e */
[--C-:B0-----:R-:W-:Y:S02]  /*0170*/  SHF.R.U32.HI R5, RZ, 0x1, R7.reuse ;  /* 0x00000001ff057819 */ /* 0x101fe40000011607 */
[----:B------:R-:W-:Y:S01]  /*0180*/  SHF.R.U64 R4, R6, 0x1, R7 ;  /* 0x0000000106047819 */ /* 0x000fe20000001207 */
[----:B------:R-:W-:Y:S01]  /*0190*/  IMAD.X R9, RZ, RZ, -0x1, P0 ;  /* 0xffffffffff097424 */ /* 0x000fe200000e06ff */
[----:B------:R-:W-:Y:S01]  /*01a0*/  ISETP.NE.U32.AND P0, PT, R8, -0x1, PT ;  /* 0xffffffff0800780c */ /* 0x000fe20003f05070 */
[----:B------:R-:W-:-:S04]  /*01b0*/  IMAD.WIDE.U32 R12, R12, 0x1100, RZ ;  /* 0x000011000c0c7825 */ /* 0x000fc800078e00ff */
[----:B------:R-:W-:Y:S01]  /*01c0*/  IMAD R9, R9, 0x1100, RZ ;  /* 0x0000110009097824 */ /* 0x000fe200078e02ff */
[----:B------:R-:W-:Y:S01]  /*01d0*/  ISETP.GT.U32.AND P2, PT, R12, -0x1101, PT ;  /* 0xffffeeff0c00780c */ /* 0x000fe20003f44070 */
[----:B------:R-:W-:Y:S02]  /*01e0*/  IMAD.X R7, RZ, RZ, ~R7, P1 ;  /* 0x000000ffff077224 */ /* 0x000fe400008e0e07 */
[----:B------:R-:W-:Y:S02]  /*01f0*/  IMAD.IADD R18, R13, 0x1, R9 ;  /* 0x000000010d127824 */ /* 0x000fe400078e0209 */
[----:B------:R-:W-:Y:S01]  /*0200*/  IMAD R13, R5, 0x1100, RZ ;  /* 0x00001100050d7824 */ /* 0x000fe200078e02ff */
[----:B------:R-:W-:Y:S01]  /*0210*/  ISETP.NE.AND.EX P0, PT, R7, -0x1, PT, P0 ;  /* 0xffffffff0700780c */ /* 0x000fe20003f05300 */
[----:B------:R-:W-:Y:S01]  /*0220*/  IMAD.WIDE.U32 R4, R4, 0x1100, RZ ;  /* 0x0000110004047825 */ /* 0x000fe200078e00ff */
[----:B------:R-:W-:-:S03]  /*0230*/  ISETP.GT.U32.AND.EX P2, PT, R18, -0x1, PT, P2 ;  /* 0xffffffff1200780c */ /* 0x000fc60003f44120 */
[----:B------:R-:W-:Y:S01]  /*0240*/  IMAD.IADD R13, R5, 0x1, R13 ;  /* 0x00000001050d7824 */ /* 0x000fe200078e020d */
[----:B------:R-:W-:Y:S01]  /*0250*/  ISETP.GT.U32.AND P1, PT, R14, R4, PT ;  /* 0x000000040e00720c */ /* 0x000fe20003f24070 */
[----:B------:R-:W-:Y:S01]  /*0260*/  IMAD.IADD R19, R15, 0x1, -R3 ;  /* 0x000000010f137824 */ /* 0x000fe200078e0a03 */
[----:B------:R-:W-:Y:S02]  /*0270*/  SEL R7, R12, 0xffffeeff, P2 ;  /* 0xffffeeff0c077807 */ /* 0x000fe40001000000 */
[----:B------:R-:W-:Y:S02]  /*0280*/  SEL R15, R18, 0xffffffff, P2 ;  /* 0xffffffff120f7807 */ /* 0x000fe40001000000 */
[----:B------:R-:W-:Y:S02]  /*0290*/  ISETP.GT.U32.AND.EX P1, PT, R19, R13, PT, P1 ;  /* 0x0000000d1300720c */ /* 0x000fe40003f24110 */
[----:B------:R-:W-:Y:S02]  /*02a0*/  LOP3.LUT R7, RZ, R7, RZ, 0x33, !PT ;  /* 0x00000007ff077212 */ /* 0x000fe400078e33ff */
[----:B------:R-:W-:-:S02]  /*02b0*/  LOP3.LUT R15, RZ, R15, RZ, 0x33, !PT ;  /* 0x0000000fff0f7212 */ /* 0x000fc400078e33ff */
[----:B------:R-:W-:-:S04]  /*02c0*/  ISETP.LT.U32.AND P3, PT, R4, R14, PT ;  /* 0x0000000e0400720c */ /* 0x000fc80003f61070 */
[----:B------:R-:W-:Y:S01]  /*02d0*/  ISETP.LT.U32.AND.EX P3, PT, R13, R19, PT, P3 ;  /* 0x000000130d00720c */ /* 0x000fe20003f61130 */
[----:B----4-:R-:W-:-:S04]  /*02e0*/  IMAD.WIDE.U32 R8, R3, -0x1100, R10 ;  /* 0xffffef0003087825 */ /* 0x010fc800078e000a */
[----:B-----5:R-:W-:Y:S01]  /*02f0*/  IMAD.WIDE.U32 R16, R3, -0x1100, R16 ;  /* 0xffffef0003107825 */ /* 0x020fe200078e0010 */
[----:B------:R-:W-:-:S03]  /*0300*/  IADD3 R33, P4, PT, R12, -R8, RZ ;  /* 0x800000080c217210 */ /* 0x000fc60007f9e0ff */
[--C-:B------:R-:W-:Y:S01]  /*0310*/  IMAD.IADD R31, R9, 0x1, -R3.reuse ;  /* 0x00000001091f7824 */ /* 0x100fe200078e0a03 */
[----:B------:R-:W-:Y:S01]  /*0320*/  SEL R9, R14, R4, P1 ;  /* 0x000000040e097207 */ /* 0x000fe20000800000 */
[----:B------:R-:W-:Y:S01]  /*0330*/  IMAD.IADD R21, R17, 0x1, -R3 ;  /* 0x0000000111157824 */ /* 0x000fe200078e0a03 */
[----:B------:R-:W-:Y:S01]  /*0340*/  IADD3 R7, P5, P6, -R16, R12, R7 ;  /* 0x0000000c10077210 */ /* 0x000fe20007ebe107 */
[----:B------:R-:W-:Y:S01]  /*0350*/  IMAD.X R31, R18, 0x1, ~R31, P4 ;  /* 0x00000001121f7824 */ /* 0x000fe200020e0e1f */
[----:B------:R-:W-:Y:S02]  /*0360*/  SEL R17, R19, R13, P1 ;  /* 0x0000000d13117207 */ /* 0x000fe40000800000 */
[----:B------:R-:W-:Y:S02]  /*0370*/  IADD3 R20, P1, PT, R9, -R4, RZ ;  /* 0x8000000409147210 */ /* 0x000fe40007f3e0ff */
[----:B------:R-:W-:Y:S02]  /*0380*/  IADD3.X R15, PT, PT, ~R21, R18, R15, P5, P6 ;  /* 0x00000012150f7210 */ /* 0x000fe40002fec50f */
[----:B------:R-:W-:Y:S01]  /*0390*/  SEL R9, R4, R7, !P0 ;  /* 0x0000000704097207 */ /* 0x000fe20004000000 */
[----:B------:R-:W-:Y:S01]  /*03a0*/  IMAD.X R18, R17, 0x1, ~R13, P1 ;  /* 0x0000000111127824 */ /* 0x000fe200008e0e0d */
[----:B------:R-:W-:-:S02]  /*03b0*/  ISETP.LT.U32.AND P1, PT, R33, R20, PT ;  /* 0x000000142100720c */ /* 0x000fc40003f21070 */
[----:B------:R-:W-:Y:S02]  /*03c0*/  SEL R7, R13, R15, !P0 ;  /* 0x0000000f0d077207 */ /* 0x000fe40004000000 */
[----:B------:R-:W-:Y:S02]  /*03d0*/  ISETP.LT.U32.AND P2, PT, R9, R20, PT ;  /* 0x000000140900720c */ /* 0x000fe40003f41070 */
[----:B------:R-:W-:Y:S02]  /*03e0*/  SEL R15, R4, R14, P3 ;  /* 0x0000000e040f7207 */ /* 0x000fe40001800000 */
[-C--:B------:R-:W-:Y:S02]  /*03f0*/  ISETP.LT.U32.AND.EX P1, PT, R31, R18.reuse, PT, P1 ;  /* 0x000000121f00720c */ /* 0x080fe40003f21110 */
[----:B------:R-:W-:Y:S02]  /*0400*/  ISETP.LT.U32.AND.EX P2, PT, R7, R18, PT, P2 ;  /* 0x000000120700720c */ /* 0x000fe40003f41120 */
[----:B------:R-:W-:-:S02]  /*0410*/  SEL R7, R15, R16, !P0 ;  /* 0x000000100f077207 */ /* 0x000fc40004000000 */
[-C--:B------:R-:W-:Y:S02]  /*0420*/  SEL R33, R33, R20.reuse, P1 ;  /* 0x0000001421217207 */ /* 0x080fe40000800000 */
[----:B------:R-:W-:Y:S01]  /*0430*/  SEL R9, R9, R20, P2 ;  /* 0x0000001409097207 */ /* 0x000fe20001000000 */
[----:B------:R-:W-:Y:S01]  /*0440*/  IMAD.IADD R7, R7, 0x1, -R8 ;  /* 0x0000000107077824 */ /* 0x000fe200078e0a08 */
[----:B------:R-:W-:-:S03]  /*0450*/  SEL R31, R31, R18, P1 ;  /* 0x000000121f1f7207 */ /* 0x000fc60000800000 */
[----:B------:R-:W-:Y:S01]  /*0460*/  IMAD.IADD R8, R9, 0x1, -R33 ;  /* 0x0000000109087824 */ /* 0x000fe200078e0a21 */
[----:B------:R-:W-:Y:S06]  /*0470*/  BRA.U !UP0, `(.L_x_1) ;  /* 0x00000005084c7547 */ /* 0x000fec000b800000 */
[----:B------:R-:W0:Y:S01]  /*0480*/  LDCU.64 UR8, c[0x0][0x388] ;  /* 0x00007100ff0877ac */ /* 0x000e220008000a00 */
[----:B------:R-:W-:Y:S01]  /*0490*/  IMAD.MOV.U32 R12, RZ, RZ, R4 ;  /* 0x000000ffff0c7224 */ /* 0x000fe200078e0004 */
[----:B------:R-:W-:Y:S01]  /*04a0*/  IADD3 R9, P0, PT, R10, R2, RZ ;  /* 0x000000020a097210 */ /* 0x000fe20007f1e0ff */
[C---:B------:R-:W-:Y:S01]  /*04b0*/  VIADD R4, R2.reuse, 0x100 ;  /* 0x0000010002047836 */ /* 0x040fe20000000000 */
[----:B------:R-:W-:Y:S01]  /*04c0*/  UMOV UR4, URZ ;  /* 0x000000ff00047c82 */ /* 0x000fe20008000000 */
[----:B------:R-:W-:Y:S01]  /*04d0*/  IMAD.WIDE.U32 R12, R3, 0x1100, R12 ;  /* 0x00001100030c7825 */ /* 0x000fe200078e000c */
[-C--:B------:R-:W-:Y:S02]  /*04e0*/  ISETP.GE.AND P2, PT, R2, R7.reuse, PT ;  /* 0x000000070200720c */ /* 0x080fe40003f46270 */
[----:B------:R-:W-:Y:S01]  /*04f0*/  ISETP.GE.AND P3, PT, R4, R7, PT ;  /* 0x000000070400720c */ /* 0x000fe20003f66270 */
[C---:B------:R-:W-:Y:S02]  /*0500*/  IMAD.IADD R3, R2.reuse, 0x1, -R7 ;  /* 0x0000000102037824 */ /* 0x040fe400078e0a07 */
[----:B------:R-:W-:-:S02]  /*0510*/  VIADD R4, R2, 0x200 ;  /* 0x0000020002047836 */ /* 0x000fc40000000000 */
[----:B------:R-:W-:Y:S01]  /*0520*/  IMAD.X R14, RZ, RZ, R11, P0 ;  /* 0x000000ffff0e7224 */ /* 0x000fe200000e060b */
[----:B------:R-:W-:Y:S01]  /*0530*/  IADD3 R5, P1, P4, R3, R12, R33 ;  /* 0x0000000c03057210 */ /* 0x000fe20007c3e021 */
[----:B------:R-:W-:Y:S01]  /*0540*/  VIADD R12, R13, UR4 ;  /* 0x000000040d0c7c36 */ /* 0x000fe20008000000 */
[----:B------:R-:W-:Y:S02]  /*0550*/  SHF.R.S32.HI R6, RZ, 0x1f, R3 ;  /* 0x0000001fff067819 */ /* 0x000fe40000011403 */
[C---:B0-----:R-:W-:Y:S02]  /*0560*/  LEA R10, P0, R9.reuse, UR8, 0x2 ;  /* 0x00000008090a7c11 */ /* 0x041fe4000f8010ff */
[----:B------:R-:W-:Y:S02]  /*0570*/  IADD3.X R6, PT, PT, R6, R12, R31, P1, P4 ;  /* 0x0000000c06067210 */ /* 0x000fe40000fe841f */
[----:B------:R-:W-:Y:S02]  /*0580*/  ISETP.GE.AND P4, PT, R4, R7, PT ;  /* 0x000000070400720c */ /* 0x000fe40003f86270 */
[----:B------:R-:W-:-:S02]  /*0590*/  LEA.HI.X R11, R9, UR9, R14, 0x2, P0 ;  /* 0x00000009090b7c11 */ /* 0x000fc400080f140e */
[----:B------:R-:W-:-:S03]  /*05a0*/  LEA R14, P0, R5, UR8, 0x2 ;  /* 0x00000008050e7c11 */ /* 0x000fc6000f8010ff */
[----:B------:R0:W5:Y:S01]  /*05b0*/  @!P2 LDG.E R9, desc[UR6][R10.64] ;  /* 0x000000060a09a981 */ /* 0x000162000c1e1900 */
[----:B------:R-:W-:-:S05]  /*05c0*/  LEA.HI.X R15, R5, UR9, R6, 0x2, P0 ;  /* 0x00000009050f7c11 */ /* 0x000fca00080f1406 */
[----:B------:R0:W5:Y:S04]  /*05d0*/  @P3 LDG.E R28, desc[UR6][R14.64+0x400] ;  /* 0x000400060e1c3981 */ /* 0x000168000c1e1900 */
[----:B------:R0:W5:Y:S01]  /*05e0*/  @P4 LDG.E R29, desc[UR6][R14.64+0x800] ;  /* 0x000800060e1d4981 */ /* 0x000162000c1e1900 */
[C---:B------:R-:W-:Y:S01]  /*05f0*/  VIADD R4, R2.reuse, 0x300 ;  /* 0x0000030002047836 */ /* 0x040fe20000000000 */
[----:B------:R-:W-:-:S04]  /*0600*/  LOP3.LUT R6, R2, 0x400, RZ, 0xfc, !PT ;  /* 0x0000040002067812 */ /* 0x000fc800078efcff */
[-C--:B------:R-:W-:Y:S01]  /*0610*/  ISETP.GE.AND P5, PT, R4, R7.reuse, PT ;  /* 0x000000070400720c */ /* 0x080fe20003fa6270 */
[----:B------:R-:W-:Y:S01]  /*0620*/  VIADD R4, R2, 0x500 ;  /* 0x0000050002047836 */ /* 0x000fe20000000000 */
[-C--:B------:R-:W-:Y:S01]  /*0630*/  ISETP.GE.AND P6, PT, R6, R7.reuse, PT ;  /* 0x000000070600720c */ /* 0x080fe20003fc6270 */
[C---:B------:R-:W-:Y:S02]  /*0640*/  VIADD R6, R2.reuse, 0x600 ;  /* 0x0000060002067836 */ /* 0x040fe40000000000 */
[----:B------:R-:W-:Y:S01]  /*0650*/  VIADD R12, R2, 0x700 ;  /* 0x00000700020c7836 */ /* 0x000fe20000000000 */
[-C--:B------:R-:W-:Y:S02]  /*0660*/  ISETP.GE.AND P0, PT, R4, R7.reuse, PT ;  /* 0x000000070400720c */ /* 0x080fe40003f06270 */
[----:B------:R-:W-:Y:S02]  /*0670*/  ISETP.GE.AND P1, PT, R6, R7, PT ;  /* 0x000000070600720c */ /* 0x000fe40003f26270 */
[----:B------:R-:W-:-:S03]  /*0680*/  LOP3.LUT R4, R2, 0x800, RZ, 0xfc, !PT ;  /* 0x0000080002047812 */ /* 0x000fc600078efcff */
[----:B------:R0:W5:Y:S04]  /*0690*/  @P5 LDG.E R6, desc[UR6][R14.64+0xc00] ;  /* 0x000c00060e065981 */ /* 0x000168000c1e1900 */
[----:B------:R0:W5:Y:S04]  /*06a0*/  @P6 LDG.E R5, desc[UR6][R14.64+0x1000] ;  /* 0x001000060e056981 */ /* 0x000168000c1e1900 */
[----:B------:R0:W5:Y:S04]  /*06b0*/  @P1 LDG.E R3, desc[UR6][R14.64+0x1800] ;  /* 0x001800060e031981 */ /* 0x000168000c1e1900 */
[----:B------:R0:W5:Y:S01]  /*06c0*/  @P2 LDG.E R9, desc[UR6][R14.64] ;  /* 0x000000060e092981 */ /* 0x000162000c1e1900 */
[----:B------:R-:W-:Y:S01]  /*06d0*/  ISETP.GE.AND P2, PT, R12, R7, PT ;  /* 0x000000070c00720c */ /* 0x000fe20003f46270 */
[----:B------:R-:W-:-:S02]  /*06e0*/  VIADD R12, R2, 0x900 ;  /* 0x00000900020c7836 */ /* 0x000fc40000000000 */
[----:B------:R0:W5:Y:S01]  /*06f0*/  @!P3 LDG.E R28, desc[UR6][R10.64+0x400] ;  /* 0x000400060a1cb981 */ /* 0x000162000c1e1900 */
[----:B------:R-:W-:-:S03]  /*0700*/  ISETP.GE.AND P3, PT, R4, R7, PT ;  /* 0x000000070400720c */ /* 0x000fc60003f66270 */
[----:B------:R0:W5:Y:S01]  /*0710*/  @!P4 LDG.E R29, desc[UR6][R10.64+0x800] ;  /* 0x000800060a1dc981 */ /* 0x000162000c1e1900 */
[----:B------:R-:W-:-:S03]  /*0720*/  ISETP.GE.AND P4, PT, R12, R7, PT ;  /* 0x000000070c00720c */ /* 0x000fc60003f86270 */
[----:B------:R0:W5:Y:S04]  /*0730*/  @P0 LDG.E R4, desc[UR6][R14.64+0x1400] ;  /* 0x001400060e040981 */ /* 0x000168000c1e1900 */
[----:B------:R0:W5:Y:S04]  /*0740*/  @P2 LDG.E R12, desc[UR6][R14.64+0x1c00] ;  /* 0x001c00060e0c2981 */ /* 0x000168000c1e1900 */
[----:B------:R0:W5:Y:S04]  /*0750*/  @P3 LDG.E R30, desc[UR6][R14.64+0x2000] ;  /* 0x002000060e1e3981 */ /* 0x000168000c1e1900 */
[----:B------:R0:W5:Y:S01]  /*0760*/  @P4 LDG.E R16, desc[UR6][R14.64+0x2400] ;  /* 0x002400060e104981 */ /* 0x000162000c1e1900 */
[----:B------:R-:W-:-:S02]  /*0770*/  VIADD R18, R2, 0xa00 ;  /* 0x00000a0002127836 */ /* 0x000fc40000000000 */
[----:B------:R-:W-:Y:S01]  /*0780*/  VIADD R20, R2, 0xb00 ;  /* 0x00000b0002147836 */ /* 0x000fe20000000000 */
[----:B------:R0:W5:Y:S02]  /*0790*/  @!P5 LDG.E R6, desc[UR6][R10.64+0xc00] ;  /* 0x000c00060a06d981 */ /* 0x000164000c1e1900 */
[-C--:B------:R-:W-:Y:S02]  /*07a0*/  ISETP.GE.AND P5, PT, R18, R7.reuse, PT ;  /* 0x000000071200720c */ /* 0x080fe40003fa6270 */
[----:B------:R-:W-:Y:S01]  /*07b0*/  LOP3.LUT R18, R2, 0xc00, RZ, 0xfc, !PT ;  /* 0x00000c0002127812 */ /* 0x000fe200078efcff */
[----:B------:R0:W5:Y:S01]  /*07c0*/  @!P6 LDG.E R5, desc[UR6][R10.64+0x1000] ;  /* 0x001000060a05e981 */ /* 0x000162000c1e1900 */
[-C--:B------:R-:W-:Y:S01]  /*07d0*/  ISETP.GE.AND P6, PT, R20, R7.reuse, PT ;  /* 0x000000071400720c */ /* 0x080fe20003fc6270 */
[----:B------:R-:W-:Y:S02]  /*07e0*/  VIADD R20, R2, 0xd00 ;  /* 0x00000d0002147836 */ /* 0x000fe40000000000 */
[----:B------:R0:W5:Y:S03]  /*07f0*/  @!P1 LDG.E R3, desc[UR6][R10.64+0x1800] ;  /* 0x001800060a039981 */ /* 0x000166000c1e1900 */
[----:B------:R-:W-:Y:S01]  /*0800*/  ISETP.GE.AND P1, PT, R20, R7, PT ;  /* 0x000000071400720c */ /* 0x000fe20003f26270 */
[----:B------:R-:W-:-:S12]  /*0810*/  VIADD R20, R2, 0xf00 ;  /* 0x00000f0002147836 */ /* 0x000fd80000000000 */
[----:B------:R0:W5:Y:S04]  /*0820*/  @P1 LDG.E R24, desc[UR6][R14.64+0x3400] ;  /* 0x003400060e181981 */ /* 0x000168000c1e1900 */
[----:B------:R0:W5:Y:S01]  /*0830*/  @!P0 LDG.E R4, desc[UR6][R10.64+0x1400] ;  /* 0x001400060a048981 */ /* 0x000162000c1e1900 */
[-C--:B------:R-:W-:Y:S01]  /*0840*/  ISETP.GE.AND P0, PT, R18, R7.reuse, PT ;  /* 0x000000071200720c */ /* 0x080fe20003f06270 */
[----:B------:R-:W-:Y:S02]  /*0850*/  VIADD R18, R2, 0xe00 ;  /* 0x00000e0002127836 */ /* 0x000fe40000000000 */
[----:B------:R0:W5:Y:S03]  /*0860*/  @!P2 LDG.E R12, desc[UR6][R10.64+0x1c00] ;  /* 0x001c00060a0ca981 */ /* 0x000166000c1e1900 */
[----:B------:R-:W-:Y:S01]  /*0870*/  ISETP.GE.AND P2, PT, R18, R7, PT ;  /* 0x000000071200720c */ /* 0x000fe20003f46270 */
[----:B------:R0:W5:Y:S01]  /*0880*/  @!P3 LDG.E R30, desc[UR6][R10.64+0x2000] ;  /* 0x002000060a1eb981 */ /* 0x000162000c1e1900 */
[----:B------:R-:W-:-:S02]  /*0890*/  LOP3.LUT R18, R2, 0x1000, RZ, 0xfc, !PT ;  /* 0x0000100002127812 */ /* 0x000fc400078efcff */
[-C--:B------:R-:W-:Y:S01]  /*08a0*/  ISETP.GE.AND P3, PT, R20, R7.reuse, PT ;  /* 0x000000071400720c */ /* 0x080fe20003f66270 */
[----:B------:R0:W5:Y:S01]  /*08b0*/  @!P4 LDG.E R16, desc[UR6][R10.64+0x2400] ;  /* 0x002400060a10c981 */ /* 0x000162000c1e1900 */
[----:B------:R-:W-:-:S03]  /*08c0*/  ISETP.GE.AND P4, PT, R18, R7, PT ;  /* 0x000000071200720c */ /* 0x000fc60003f86270 */
[----:B------:R0:W5:Y:S04]  /*08d0*/  @P5 LDG.E R18, desc[UR6][R14.64+0x2800] ;  /* 0x002800060e125981 */ /* 0x000168000c1e1900 */
[----:B------:R0:W5:Y:S04]  /*08e0*/  @P6 LDG.E R20, desc[UR6][R14.64+0x2c00] ;  /* 0x002c00060e146981 */ /* 0x000168000c1e1900 */
[----:B------:R0:W5:Y:S04]  /*08f0*/  @P0 LDG.E R22, desc[UR6][R14.64+0x3000] ;  /* 0x003000060e160981 */ /* 0x000168000c1e1900 */
[----:B------:R0:W5:Y:S04]  /*0900*/  @P2 LDG.E R26, desc[UR6][R14.64+0x3800] ;  /* 0x003800060e1a2981 */ /* 0x000168000c1e1900 */
[----:B------:R0:W5:Y:S04]  /*0910*/  @P3 LDG.E R34, desc[UR6][R14.64+0x3c00] ;  /* 0x003c00060e223981 */ /* 0x000168000c1e1900 */
[----:B------:R0:W5:Y:S04]  /*0920*/  @P4 LDG.E R31, desc[UR6][R14.64+0x4000] ;  /* 0x004000060e1f4981 */ /* 0x000168000c1e1900 */
[----:B------:R0:W5:Y:S04]  /*0930*/  @!P1 LDG.E R24, desc[UR6][R10.64+0x3400] ;  /* 0x003400060a189981 */ /* 0x000168000c1e1900 */
[----:B------:R0:W5:Y:S04]  /*0940*/  @!P5 LDG.E R18, desc[UR6][R10.64+0x2800] ;  /* 0x002800060a12d981 */ /* 0x000168000c1e1900 */
[----:B------:R0:W5:Y:S04]  /*0950*/  @!P6 LDG.E R20, desc[UR6][R10.64+0x2c00] ;  /* 0x002c00060a14e981 */ /* 0x000168000c1e1900 */
[----:B------:R0:W5:Y:S04]  /*0960*/  @!P0 LDG.E R22, desc[UR6][R10.64+0x3000] ;  /* 0x003000060a168981 */ /* 0x000168000c1e1900 */
[----:B------:R0:W5:Y:S04]  /*0970*/  @!P2 LDG.E R26, desc[UR6][R10.64+0x3800] ;  /* 0x003800060a1aa981 */ /* 0x000168000c1e1900 */
[----:B------:R0:W5:Y:S04]  /*0980*/  @!P3 LDG.E R34, desc[UR6][R10.64+0x3c00] ;  /* 0x003c00060a22b981 */ /* 0x000168000c1e1900 */
[----:B------:R0:W5:Y:S01]  /*0990*/  @!P4 LDG.E R31, desc[UR6][R10.64+0x4000] ;  /* 0x004000060a1fc981 */ /* 0x000162000c1e1900 */
[----:B------:R-:W-:Y:S05]  /*09a0*/  BRA `(.L_x_2) ;  /* 0x0000000c00907947 */ /* 0x000fea0003800000 */
.L_x_1:
[----:B------:R-:W-:Y:S01]  /*09b0*/  IMAD.MOV R3, RZ, RZ, -R6 ;  /* 0x000000ffff037224 */ /* 0x000fe200078e0a06 */
[----:B------:R-:W-:Y:S01]  /*09c0*/  UMOV UR4, URZ ;  /* 0x000000ff00047c82 */ /* 0x000fe20008000000 */
[----:B------:R-:W-:Y:S01]  /*09d0*/  IMAD.MOV.U32 R5, RZ, RZ, R13 ;  /* 0x000000ffff057224 */ /* 0x000fe200078e000d */
[CC--:B------:R-:W-:Y:S01]  /*09e0*/  ISETP.GE.AND P1, PT, R2.reuse, R7.reuse, PT ;  /* 0x000000070200720c */ /* 0x0c0fe20003f26270 */
[C---:B------:R-:W-:Y:S01]  /*09f0*/  VIADD R16, R2.reuse, 0x200 ;  /* 0x0000020002107836 */ /* 0x040fe20000000000 */
[----:B------:R-:W-:Y:S01]  /*0a00*/  LOP3.LUT R3, R3, R0, RZ, 0xc0, !PT ;  /* 0x0000000003037212 */ /* 0x000fe200078ec0ff */
[C-C-:B------:R-:W-:Y:S01]  /*0a10*/  IMAD.IADD R15, R2.reuse, 0x1, -R7.reuse ;  /* 0x00000001020f7824 */ /* 0x140fe200078e0a07 */
[----:B------:R-:W-:Y:S01]  /*0a20*/  LOP3.LUT R26, R2, 0x400, RZ, 0xfc, !PT ;  /* 0x00000400021a7812 */ /* 0x000fe200078efcff */
[C---:B------:R-:W-:Y:S01]  /*0a30*/  IMAD.IADD R13, R16.reuse, 0x1, -R7 ;  /* 0x00000001100d7824 */ /* 0x040fe200078e0a07 */
[----:B------:R-:W-:Y:S01]  /*0a40*/  ISETP.GE.AND P6, PT, R16, R7, PT ;  /* 0x000000071000720c */ /* 0x000fe20003fc6270 */
[----:B------:R-:W-:Y:S01]  /*0a50*/  IMAD.WIDE.U32 R4, R3, 0x1100, R4 ;  /* 0x0000110003047825 */ /* 0x000fe200078e0004 */
[----:B------:R-:W-:-:S02]  /*0a60*/  SEL R3, R2, R15, !P1 ;  /* 0x0000000f02037207 */ /* 0x000fc40004800000 */
[----:B------:R-:W-:Y:S01]  /*0a70*/  SHF.R.S32.HI R20, RZ, 0x1f, R15 ;  /* 0x0000001fff147819 */ /* 0x000fe2000001140f */
[C---:B------:R-:W-:Y:S01]  /*0a80*/  VIADD R24, R2.reuse, 0x500 ;  /* 0x0000050002187836 */ /* 0x040fe20000000000 */
[----:B------:R-:W-:Y:S01]  /*0a90*/  IADD3 R33, P0, PT, R33, R4, RZ ;  /* 0x0000000421217210 */ /* 0x000fe20007f1e0ff */
[----:B------:R-:W-:Y:S01]  /*0aa0*/  VIADD R4, R2, 0x100 ;  /* 0x0000010002047836 */ /* 0x000fe20000000000 */
[----:B------:R-:W-:Y:S01]  /*0ab0*/  SEL R9, R16, R13, !P6 ;  /* 0x0000000d10097207 */ /* 0x000fe20007000000 */
[----:B------:R-:W-:Y:S01]  /*0ac0*/  VIADD R28, R2, 0xa00 ;  /* 0x00000a00021c7836 */ /* 0x000fe20000000000 */
[----:B------:R-:W-:Y:S01]  /*0ad0*/  IADD3.X R31, PT, PT, R31, UR4, R5, P0, !PT ;  /* 0x000000041f1f7c10 */ /* 0x000fe200087fe405 */
[----:B------:R-:W0:Y:S01]  /*0ae0*/  LDCU.64 UR4, c[0x0][0x3a0] ;  /* 0x00007400ff0477ac */ /* 0x000e220008000a00 */
[C-C-:B------:R-:W-:Y:S01]  /*0af0*/  IMAD.IADD R12, R4.reuse, 0x1, -R7.reuse ;  /* 0x00000001040c7824 */ /* 0x140fe200078e0a07 */
[----:B------:R-:W-:Y:S01]  /*0b00*/  ISETP.GE.AND P2, PT, R4, R7, PT ;  /* 0x000000070400720c */ /* 0x000fe20003f46270 */
[----:B------:R-:W-:Y:S01]  /*0b10*/  IMAD.IADD R34, R28, 0x1, -R7 ;  /* 0x000000011c227824 */ /* 0x000fe200078e0a07 */
[----:B------:R-:W-:-:S02]  /*0b20*/  SEL R14, R10, R33, !P1 ;  /* 0x000000210a0e7207 */ /* 0x000fc40004800000 */
[----:B------:R-:W-:Y:S02]  /*0b30*/  SEL R5, R4, R12, !P2 ;  /* 0x0000000c04057207 */ /* 0x000fe40005000000 */
[CC--:B------:R-:W-:Y:S02]  /*0b40*/  SEL R6, R10.reuse, R33.reuse, !P2 ;  /* 0x000000210a067207 */ /* 0x0c0fe40005000000 */
[----:B------:R-:W-:Y:S02]  /*0b50*/  SHF.R.S32.HI R12, RZ, 0x1f, R12 ;  /* 0x0000001fff0c7819 */ /* 0x000fe4000001140c */
[----:B------:R-:W-:Y:S02]  /*0b60*/  SEL R4, R10, R33, !P6 ;  /* 0x000000210a047207 */ /* 0x000fe40007000000 */
[----:B------:R-:W-:Y:S01]  /*0b70*/  IADD3 R5, P3, PT, R5, R6, RZ ;  /* 0x0000000605057210 */ /* 0x000fe20007f7e0ff */
[----:B------:R-:W-:Y:S01]  /*0b80*/  VIADD R6, R2, 0x300 ;  /* 0x0000030002067836 */ /* 0x000fe20000000000 */
[----:B------:R-:W-:-:S02]  /*0b90*/  IADD3 R3, P4, PT, R3, R14, RZ ;  /* 0x0000000e03037210 */ /* 0x000fc40007f9e0ff */
[CC--:B------:R-:W-:Y:S02]  /*0ba0*/  SEL R15, R11.reuse, R31.reuse, !P1 ;  /* 0x0000001f0b0f7207 */ /* 0x0c0fe40004800000 */
[----:B------:R-:W-:Y:S02]  /*0bb0*/  SEL R20, R20, RZ, P1 ;  /* 0x000000ff14147207 */ /* 0x000fe40000800000 */
[----:B------:R-:W-:Y:S02]  /*0bc0*/  SHF.R.S32.HI R13, RZ, 0x1f, R13 ;  /* 0x0000001fff0d7819 */ /* 0x000fe4000001140d */
[-C--:B------:R-:W-:Y:S01]  /*0bd0*/  SEL R17, R11, R31.reuse, !P2 ;  /* 0x0000001f0b117207 */ /* 0x080fe20005000000 */
[----:B------:R-:W-:Y:S01]  /*0be0*/  IMAD.X R20, R20, 0x1, R15, P4 ;  /* 0x0000000114147824 */ /* 0x000fe200020e060f */
[----:B------:R-:W-:Y:S02]  /*0bf0*/  SEL R12, R12, RZ, P2 ;  /* 0x000000ff0c0c7207 */ /* 0x000fe40001000000 */
[----:B------:R-:W-:Y:S01]  /*0c00*/  IADD3 R9, P5, PT, R9, R4, RZ ;  /* 0x0000000409097210 */ /* 0x000fe20007fbe0ff */
[----:B------:R-:W-:Y:S01]  /*0c10*/  IMAD.IADD R4, R6, 0x1, -R7 ;  /* 0x0000000106047824 */ /* 0x000fe200078e0a07 */
[----:B------:R-:W-:Y:S01]  /*0c20*/  SEL R13, R13, RZ, P6 ;  /* 0x000000ff0d0d7207 */ /* 0x000fe20003000000 */
[----:B------:R-:W-:Y:S01]  /*0c30*/  IMAD.X R12, R12, 0x1, R17, P3 ;  /* 0x000000010c0c7824 */ /* 0x000fe200018e0611 */
[----:B------:R-:W-:-:S02]  /*0c40*/  SEL R18, R11, R31, !P6 ;  /* 0x0000001f0b127207 */ /* 0x000fc40007000000 */
[C---:B------:R-:W-:Y:S02]  /*0c50*/  ISETP.GE.AND P0, PT, R6.reuse, R7, PT ;  /* 0x000000070600720c */ /* 0x040fe40003f06270 */
[----:B0-----:R-:W-:Y:S01]  /*0c60*/  LEA R22, P3, R3, UR4, 0x2 ;  /* 0x0000000403167c11 */ /* 0x001fe2000f8610ff */
[----:B------:R-:W-:Y:S01]  /*0c70*/  IMAD.X R18, R13, 0x1, R18, P5 ;  /* 0x000000010d127824 */ /* 0x000fe200028e0612 */
[----:B------:R-:W-:Y:S01]  /*0c80*/  SEL R25, R6, R4, !P0 ;  /* 0x0000000406197207 */ /* 0x000fe20004000000 */
[--C-:B------:R-:W-:Y:S01]  /*0c90*/  IMAD.IADD R6, R26, 0x1, -R7.reuse ;  /* 0x000000011a067824 */ /* 0x100fe200078e0a07 */
[----:B------:R-:W-:Y:S02]  /*0ca0*/  SEL R14, R10, R33, !P0 ;  /* 0x000000210a0e7207 */ /* 0x000fe40004000000 */
[----:B------:R-:W-:Y:S02]  /*0cb0*/  LEA R16, P5, R5, UR4, 0x2 ;  /* 0x0000000405107c11 */ /* 0x000fe4000f8a10ff */
[----:B------:R-:W-:Y:S01]  /*0cc0*/  LEA.HI.X R23, R3, UR5, R20, 0x2, P3 ;  /* 0x0000000503177c11 */ /* 0x000fe200098f1414 */
[----:B------:R-:W-:Y:S01]  /*0cd0*/  VIADD R20, R2, 0x600 ;  /* 0x0000060002147836 */ /* 0x000fe20000000000 */
[----:B------:R-:W-:Y:S01]  /*0ce0*/  IADD3 R25, P4, PT, R25, R14, RZ ;  /* 0x0000000e19197210 */ /* 0x000fe20007f9e0ff */
[----:B------:R-:W-:Y:S01]  /*0cf0*/  IMAD.IADD R14, R24, 0x1, -R7 ;  /* 0x00000001180e7824 */ /* 0x000fe200078e0a07 */
[----:B------:R-:W-:-:S02]  /*0d00*/  ISETP.GE.AND P1, PT, R26, R7, PT ;  /* 0x000000071a00720c */ /* 0x000fc40003f26270 */
[----:B------:R-:W-:Y:S01]  /*0d10*/  LEA.HI.X R17, R5, UR5, R12, 0x2, P5 ;  /* 0x0000000505117c11 */ /* 0x000fe2000a8f140c */
[----:B------:R-:W-:Y:S01]  /*0d20*/  IMAD.IADD R5, R20, 0x1, -R7 ;  /* 0x0000000114057824 */ /* 0x000fe200078e0a07 */
[-C--:B------:R-:W-:Y:S02]  /*0d30*/  ISETP.GE.AND P3, PT, R24, R7.reuse, PT ;  /* 0x000000071800720c */ /* 0x080fe40003f66270 */
[----:B------:R-:W-:Y:S02]  /*0d40*/  LEA R12, P6, R9, UR4, 0x2 ;  /* 0x00000004090c7c11 */ /* 0x000fe4000f8c10ff */
[----:B------:R-:W-:Y:S02]  /*0d50*/  ISETP.GE.AND P5, PT, R20, R7, PT ;  /* 0x000000071400720c */ /* 0x000fe40003fa6270 */
[----:B------:R-:W-:Y:S02]  /*0d60*/  SEL R26, R26, R6, !P1 ;  /* 0x000000061a1a7207 */ /* 0x000fe40004800000 */
[----:B------:R-:W-:-:S02]  /*0d70*/  SEL R15, R10, R33, !P1 ;  /* 0x000000210a0f7207 */ /* 0x000fc40004800000 */
[----:B------:R-:W-:Y:S02]  /*0d80*/  LEA.HI.X R13, R9, UR5, R18, 0x2, P6 ;  /* 0x00000005090d7c11 */ /* 0x000fe4000b0f1412 */
[----:B------:R-:W-:Y:S02]  /*0d90*/  SHF.R.S32.HI R4, RZ, 0x1f, R4 ;  /* 0x0000001fff047819 */ /* 0x000fe40000011404 */
[----:B------:R-:W-:Y:S01]  /*0da0*/  SEL R3, R24, R14, !P3 ;  /* 0x0000000e18037207 */ /* 0x000fe20005800000 */
[----:B------:R-:W5:Y:S01]  /*0db0*/  LDG.E R29, desc[UR6][R12.64] ;  /* 0x000000060c1d7981 */ /* 0x000f62000c1e1900 */
[----:B------:R-:W-:Y:S02]  /*0dc0*/  SEL R9, R20, R5, !P5 ;  /* 0x0000000514097207 */ /* 0x000fe40006800000 */
[----:B------:R-:W-:Y:S02]  /*0dd0*/  SEL R18, R10, R33, !P5 ;  /* 0x000000210a127207 */ /* 0x000fe40006800000 */
[----:B------:R-:W-:-:S02]  /*0de0*/  SHF.R.S32.HI R6, RZ, 0x1f, R6 ;  /* 0x0000001fff067819 */ /* 0x000fc40000011406 */
[----:B------:R-:W-:Y:S02]  /*0df0*/  LOP3.LUT R24, R2, 0x800, RZ, 0xfc, !PT ;  /* 0x0000080002187812 */ /* 0x000fe400078efcff */
[----:B------:R-:W-:Y:S02]  /*0e00*/  SEL R20, R10, R33, !P3 ;  /* 0x000000210a147207 */ /* 0x000fe40005800000 */
[----:B------:R-:W-:Y:S02]  /*0e10*/  IADD3 R26, P2, PT, R26, R15, RZ ;  /* 0x0000000f1a1a7210 */ /* 0x000fe40007f5e0ff */
[----:B------:R-:W-:Y:S02]  /*0e20*/  SEL R32, R4, RZ, P0 ;  /* 0x000000ff04207207 */ /* 0x000fe40000000000 */
[-C--:B------:R-:W-:Y:S02]  /*0e30*/  SEL R15, R11, R31.reuse, !P0 ;  /* 0x0000001f0b0f7207 */ /* 0x080fe40004000000 */
[----:B------:R-:W-:Y:S01]  /*0e40*/  IADD3 R4, P0, PT, R9, R18, RZ ;  /* 0x0000001209047210 */ /* 0x000fe20007f1e0ff */
[----:B------:R-:W-:Y:S01]  /*0e50*/  IMAD.IADD R18, R24, 0x1, -R7 ;  /* 0x0000000118127824 */ /* 0x000fe200078e0a07 */
[----:B------:R-:W-:Y:S01]  /*0e60*/  SEL R27, R11, R31, !P1 ;  /* 0x0000001f0b1b7207 */ /* 0x000fe20004800000 */
[----:B------:R-:W-:Y:S01]  /*0e70*/  IMAD.X R32, R32, 0x1, R15, P4 ;  /* 0x0000000120207824 */ /* 0x000fe200020e060f */
[----:B------:R-:W-:-:S02]  /*0e80*/  SEL R6, R6, RZ, P1 ;  /* 0x000000ff06067207 */ /* 0x000fc40000800000 */
[----:B------:R-:W-:Y:S01]  /*0e90*/  IADD3 R3, P6, PT, R3, R20, RZ ;  /* 0x0000001403037210 */ /* 0x000fe20007fde0ff */
[----:B------:R-:W-:Y:S01]  /*0ea0*/  VIADD R20, R2, 0x700 ;  /* 0x0000070002147836 */ /* 0x000fe20000000000 */
[----:B------:R-:W-:Y:S01]  /*0eb0*/  ISETP.GE.AND P1, PT, R24, R7, PT ;  /* 0x000000071800720c */ /* 0x000fe20003f26270 */
[----:B------:R-:W-:Y:S01]  /*0ec0*/  IMAD.X R27, R6, 0x1, R27, P2 ;  /* 0x00000001061b7824 */ /* 0x000fe200010e061b */
[----:B------:R-:W-:Y:S01]  /*0ed0*/  SHF.R.S32.HI R14, RZ, 0x1f, R14 ;  /* 0x0000001fff0e7819 */ /* 0x000fe2000001140e */
[----:B------:R-:W-:Y:S01]  /*0ee0*/  IMAD.IADD R9, R20, 0x1, -R7 ;  /* 0x0000000114097824 */ /* 0x000fe200078e0a07 */
[----:B------:R-:W-:Y:S02]  /*0ef0*/  SEL R15, R24, R18, !P1 ;  /* 0x00000012180f7207 */ /* 0x000fe40004800000 */
[----:B------:R-:W-:Y:S02]  /*0f00*/  SEL R6, R10, R33, !P1 ;  /* 0x000000210a067207 */ /* 0x000fe40004800000 */
[----:B------:R-:W-:-:S02]  /*0f10*/  SEL R14, R14, RZ, P3 ;  /* 0x000000ff0e0e7207 */ /* 0x000fc40001800000 */
[----:B------:R-:W-:Y:S02]  /*0f20*/  SEL R19, R11, R31, !P3 ;  /* 0x0000001f0b137207 */ /* 0x000fe40005800000 */
[----:B------:R-:W-:Y:S02]  /*0f30*/  ISETP.GE.AND P4, PT, R20, R7, PT ;  /* 0x000000071400720c */ /* 0x000fe40003f86270 */
[----:B------:R-:W-:Y:S02]  /*0f40*/  SHF.R.S32.HI R5, RZ, 0x1f, R5 ;  /* 0x0000001fff057819 */ /* 0x000fe40000011405 */
[----:B------:R-:W-:Y:S01]  /*0f50*/  IADD3 R15, P2, PT, R15, R6, RZ ;  /* 0x000000060f0f7210 */ /* 0x000fe20007f5e0ff */
[----:B------:R-:W-:Y:S01]  /*0f60*/  IMAD.X R6, R14, 0x1, R19, P6 ;  /* 0x000000010e067824 */ /* 0x000fe200030e0613 */
[----:B------:R-:W-:Y:S02]  /*0f70*/  SEL R35, R20, R9, !P4 ;  /* 0x0000000914237207 */ /* 0x000fe40006000000 */
[----:B------:R-:W-:-:S02]  /*0f80*/  SEL R20, R10, R33, !P4 ;  /* 0x000000210a147207 */ /* 0x000fc40006000000 */
[----:B------:R-:W-:Y:S02]  /*0f90*/  SEL R14, R11, R31, !P5 ;  /* 0x0000001f0b0e7207 */ /* 0x000fe40006800000 */
[----:B------:R-:W-:Y:S02]  /*0fa0*/  SEL R5, R5, RZ, P5 ;  /* 0x000000ff05057207 */ /* 0x000fe40002800000 */
[----:B------:R-:W-:Y:S02]  /*0fb0*/  ISETP.GE.AND P5, PT, R28, R7, PT ;  /* 0x000000071c00720c */ /* 0x000fe40003fa6270 */
[----:B------:R-:W-:Y:S01]  /*0fc0*/  SHF.R.S32.HI R9, RZ, 0x1f, R9 ;  /* 0x0000001fff097819 */ /* 0x000fe20000011409 */
[----:B------:R-:W-:Y:S01]  /*0fd0*/  IMAD.X R5, R5, 0x1, R14, P0 ;  /* 0x0000000105057824 */ /* 0x000fe200000e060e */
[----:B------:R-:W-:Y:S01]  /*0fe0*/  IADD3 R35, P3, PT, R35, R20, RZ ;  /* 0x0000001423237210 */ /* 0x000fe20007f7e0ff */
[----:B------:R-:W-:Y:S01]  /*0ff0*/  VIADD R20, R2, 0x900 ;  /* 0x0000090002147836 */ /* 0x000fe20000000000 */
[----:B------:R-:W-:-:S02]  /*1000*/  SEL R19, R28, R34, !P5 ;  /* 0x000000221c137207 */ /* 0x000fc40006800000 */
[----:B------:R-:W-:Y:S01]  /*1010*/  SEL R21, R9, RZ, P4 ;  /* 0x000000ff09157207 */ /* 0x000fe20002000000 */
[--C-:B------:R-:W-:Y:S01]  /*1020*/  IMAD.IADD R24, R20, 0x1, -R7.reuse ;  /* 0x0000000114187824 */ /* 0x100fe200078e0a07 */
[----:B------:R-:W-:Y:S02]  /*1030*/  SEL R14, R10, R33, !P5 ;  /* 0x000000210a0e7207 */ /* 0x000fe40006800000 */
[----:B------:R-:W-:Y:S02]  /*1040*/  SEL R28, R11, R31, !P4 ;  /* 0x0000001f0b1c7207 */ /* 0x000fe40006000000 */
[----:B------:R-:W-:Y:S02]  /*1050*/  ISETP.GE.AND P6, PT, R20, R7, PT ;  /* 0x000000071400720c */ /* 0x000fe40003fc6270 */
[----:B------:R-:W-:Y:S01]  /*1060*/  IADD3 R19, P4, PT, R19, R14, RZ ;  /* 0x0000000e13137210 */ /* 0x000fe20007f9e0ff */
[----:B------:R-:W-:Y:S01]  /*1070*/  IMAD.X R14, R21, 0x1, R28, P3 ;  /* 0x00000001150e7824 */ /* 0x000fe200018e061c */
[----:B------:R-:W-:Y:S01]  /*1080*/  SHF.R.S32.HI R18, RZ, 0x1f, R18 ;  /* 0x0000001fff127819 */ /* 0x000fe20000011412 */
[----:B------:R-:W-:Y:S01]  /*1090*/  VIADD R21, R2, 0xb00 ;  /* 0x00000b0002157836 */ /* 0x000fe20000000000 */
[----:B------:R-:W-:Y:S01]  /*10a0*/  SEL R9, R10, R33, !P6 ;  /* 0x000000210a097207 */ /* 0x000fe20007000000 */
[----:B------:R0:W5:Y:S01]  /*10b0*/  LDG.E R28, desc[UR6][R16.64] ;  /* 0x00000006101c7981 */ /* 0x000162000c1e1900 */
[----:B------:R-:W-:Y:S01]  /*10c0*/  SEL R20, R20, R24, !P6 ;  /* 0x0000001814147207 */ /* 0x000fe20007000000 */
[----:B------:R-:W-:Y:S01]  /*10d0*/  IMAD.IADD R30, R21, 0x1, -R7 ;  /* 0x00000001151e7824 */ /* 0x000fe200078e0a07 */
[----:B------:R-:W-:-:S02]  /*10e0*/  SEL R37, R11, R31, !P1 ;  /* 0x0000001f0b257207 */ /* 0x000fc40004800000 */
[----:B------:R-:W-:Y:S02]  /*10f0*/  SEL R18, R18, RZ, P1 ;  /* 0x000000ff12127207 */ /* 0x000fe40000800000 */
[----:B------:R-:W-:Y:S02]  /*1100*/  LOP3.LUT R36, R2, 0xc00, RZ, 0xfc, !PT ;  /* 0x00000c0002247812 */ /* 0x000fe400078efcff */
[C---:B------:R-:W-:Y:S01]  /*1110*/  ISETP.GE.AND P3, PT, R21.reuse, R7, PT ;  /* 0x000000071500720c */ /* 0x040fe20003f66270 */
[----:B------:R-:W-:Y:S01]  /*1120*/  IMAD.X R18, R18, 0x1, R37, P2 ;  /* 0x0000000112127824 */ /* 0x000fe200010e0625 */
[----:B------:R-:W-:Y:S01]  /*1130*/  IADD3 R20, P0, PT, R20, R9, RZ ;  /* 0x0000000914147210 */ /* 0x000fe20007f1e0ff */
[C---:B0-----:R-:W-:Y:S01]  /*1140*/  IMAD.IADD R16, R36.reuse, 0x1, -R7 ;  /* 0x0000000124107824 */ /* 0x041fe200078e0a07 */
[----:B------:R0:W5:Y:S01]  /*1150*/  LDG.E R9, desc[UR6][R22.64] ;  /* 0x0000000616097981 */ /* 0x000162000c1e1900 */
[----:B------:R-:W-:Y:S02]  /*1160*/  SEL R21, R21, R30, !P3 ;  /* 0x0000001e15157207 */ /* 0x000fe40005800000 */
[----:B------:R-:W-:-:S02]  /*1170*/  ISETP.GE.AND P2, PT, R36, R7, PT ;  /* 0x000000072400720c */ /* 0x000fc40003f46270 */
[----:B------:R-:W-:Y:S02]  /*1180*/  SHF.R.S32.HI R24, RZ, 0x1f, R24 ;  /* 0x0000001fff187819 */ /* 0x000fe40000011418 */
[----:B------:R-:W-:Y:S02]  /*1190*/  SHF.R.S32.HI R34, RZ, 0x1f, R34 ;  /* 0x0000001fff227819 */ /* 0x000fe40000011422 */
[----:B0-----:R-:W-:Y:S02]  /*11a0*/  SEL R22, R10, R33, !P3 ;  /* 0x000000210a167207 */ /* 0x001fe40005800000 */
[----:B------:R-:W-:Y:S02]  /*11b0*/  SEL R23, R36, R16, !P2 ;  /* 0x0000001024177207 */ /* 0x000fe40005000000 */
[----:B------:R-:W-:Y:S02]  /*11c0*/  IADD3 R21, P1, PT, R21, R22, RZ ;  /* 0x0000001615157210 */ /* 0x000fe40007f3e0ff */
[----:B------:R-:W-:-:S02]  /*11d0*/  SEL R36, R11, R31, !P6 ;  /* 0x0000001f0b247207 */ /* 0x000fc40007000000 */
[----:B------:R-:W-:Y:S02]  /*11e0*/  SEL R17, R24, RZ, P6 ;  /* 0x000000ff18117207 */ /* 0x000fe40003000000 */
[----:B------:R-:W-:Y:S02]  /*11f0*/  SEL R22, R34, RZ, P5 ;  /* 0x000000ff22167207 */ /* 0x000fe40002800000 */
[----:B------:R-:W-:Y:S01]  /*1200*/  SEL R13, R11, R31, !P5 ;  /* 0x0000001f0b0d7207 */ /* 0x000fe20006800000 */
[----:B------:R-:W-:Y:S01]  /*1210*/  IMAD.X R17, R17, 0x1, R36, P0 ;  /* 0x0000000111117824 */ /* 0x000fe200000e0624 */
[----:B------:R-:W-:-:S03]  /*1220*/  LEA R24, P0, R25, UR4, 0x2 ;  /* 0x0000000419187c11 */ /* 0x000fc6000f8010ff */
[----:B------:R-:W-:Y:S01]  /*1230*/  IMAD.X R22, R22, 0x1, R13, P4 ;  /* 0x0000000116167824 */ /* 0x000fe200020e060d */
[----:B------:R-:W-:Y:S02]  /*1240*/  LEA R36, P4, R26, UR4, 0x2 ;  /* 0x000000041a247c11 */ /* 0x000fe4000f8810ff */
[----:B------:R-:W-:Y:S01]  /*1250*/  SEL R12, R10, R33, !P2 ;  /* 0x000000210a0c7207 */ /* 0x000fe20005000000 */
[----:B------:R-:W-:Y:S01]  /*1260*/  VIADD R34, R2, 0xd00 ;  /* 0x00000d0002227836 */ /* 0x000fe20000000000 */
[----:B------:R-:W-:Y:S02]  /*1270*/  LEA.HI.X R25, R25, UR5, R32, 0x2, P0 ;  /* 0x0000000519197c11 */ /* 0x000fe400080f1420 */
[----:B------:R-:W-:Y:S02]  /*1280*/  LEA.HI.X R37, R26, UR5, R27, 0x2, P4 ;  /* 0x000000051a257c11 */ /* 0x000fe4000a0f141b */
[----:B------:R-:W-:Y:S02]  /*1290*/  LEA R26, P0, R3, UR4, 0x2 ;  /* 0x00000004031a7c11 */ /* 0x000fe4000f8010ff */
[----:B------:R-:W-:-:S02]  /*12a0*/  IADD3 R23, P5, PT, R23, R12, RZ ;  /* 0x0000000c17177210 */ /* 0x000fc40007fbe0ff */
[----:B------:R-:W-:Y:S01]  /*12b0*/  LEA R12, P4, R4, UR4, 0x2 ;  /* 0x00000004040c7c11 */ /* 0x000fe2000f8810ff */
[C---:B------:R-:W-:Y:S01]  /*12c0*/  IMAD.IADD R32, R34.reuse, 0x1, -R7 ;  /* 0x0000000122207824 */ /* 0x040fe200078e0a07 */
[----:B------:R-:W-:Y:S02]  /*12d0*/  LEA.HI.X R27, R3, UR5, R6, 0x2, P0 ;  /* 0x00000005031b7c11 */ /* 0x000fe400080f1406 */
[----:B------:R0:W5:Y:S01]  /*12e0*/  LDG.E R6, desc[UR6][R24.64] ;  /* 0x0000000618067981 */ /* 0x000162000c1e1900 */
[----:B------:R-:W-:Y:S02]  /*12f0*/  ISETP.GE.AND P6, PT, R34, R7, PT ;  /* 0x000000072200720c */ /* 0x000fe40003fc6270 */
[----:B------:R-:W-:Y:S02]  /*1300*/  LEA.HI.X R13, R4, UR5, R5, 0x2, P4 ;  /* 0x00000005040d7c11 */ /* 0x000fe4000a0f1405 */
[----:B------:R-:W-:Y:S01]  /*1310*/  SHF.R.S32.HI R30, RZ, 0x1f, R30 ;  /* 0x0000001fff1e7819 */ /* 0x000fe2000001141e */
[----:B------:R1:W5:Y:S01]  /*1320*/  LDG.E R4, desc[UR6][R26.64] ;  /* 0x000000061a047981 */ /* 0x000362000c1e1900 */
[----:B0-----:R-:W-:Y:S01]  /*1330*/  VIADD R24, R2, 0xe00 ;  /* 0x00000e0002187836 */ /* 0x001fe20000000000 */
[----:B------:R-:W-:-:S02]  /*1340*/  SEL R25, R34, R32, !P6 ;  /* 0x0000002022197207 */ /* 0x000fc40007000000 */
[----:B------:R0:W5:Y:S01]  /*1350*/  LDG.E R3, desc[UR6][R12.64] ;  /* 0x000000060c037981 */ /* 0x000162000c1e1900 */
[C---:B------:R-:W-:Y:S01]  /*1360*/  IMAD.IADD R34, R24.reuse, 0x1, -R7 ;  /* 0x0000000118227824 */ /* 0x040fe200078e0a07 */
[C---:B------:R-:W-:Y:S02]  /*1370*/  ISETP.GE.AND P0, PT, R24.reuse, R7, PT ;  /* 0x000000071800720c */ /* 0x040fe40003f06270 */
[----:B------:R2:W5:Y:S01]  /*1380*/  LDG.E R5, desc[UR6][R36.64] ;  /* 0x0000000624057981 */ /* 0x000562000c1e1900 */
[----:B------:R-:W-:Y:S02]  /*1390*/  SHF.R.S32.HI R32, RZ, 0x1f, R32 ;  /* 0x0000001fff207819 */ /* 0x000fe40000011420 */
[----:B-1----:R-:W-:Y:S02]  /*13a0*/  SEL R27, R24, R34, !P0 ;  /* 0x00000022181b7207 */ /* 0x002fe40004000000 */
[CC--:B0-----:R-:W-:Y:S02]  /*13b0*/  SEL R12, R10.reuse, R33.reuse, !P6 ;  /* 0x000000210a0c7207 */ /* 0x0c1fe40007000000 */
[----:B------:R-:W-:-:S02]  /*13c0*/  SEL R24, R10, R33, !P0 ;  /* 0x000000210a187207 */ /* 0x000fc40004000000 */
[----:B------:R-:W-:Y:S02]  /*13d0*/  IADD3 R25, P4, PT, R25, R12, RZ ;  /* 0x0000000c19197210 */ /* 0x000fe40007f9e0ff */
[CC--:B--2---:R-:W-:Y:S02]  /*13e0*/  SEL R37, R11.reuse, R31.reuse, !P3 ;  /* 0x0000001f0b257207 */ /* 0x0c4fe40005800000 */
[----:B------:R-:W-:Y:S02]  /*13f0*/  SEL R30, R30, RZ, P3 ;  /* 0x000000ff1e1e7207 */ /* 0x000fe40001800000 */
[----:B------:R-:W-:Y:S02]  /*1400*/  SEL R32, R32, RZ, P6 ;  /* 0x000000ff20207207 */ /* 0x000fe40003000000 */
[----:B------:R-:W-:Y:S02]  /*1410*/  SEL R13, R11, R31, !P6 ;  /* 0x0000001f0b0d7207 */ /* 0x000fe40007000000 */
[----:B------:R-:W-:-:S02]  /*1420*/  SHF.R.S32.HI R34, RZ, 0x1f, R34 ;  /* 0x0000001fff227819 */ /* 0x000fc40000011422 */
[----:B------:R-:W-:Y:S01]  /*1430*/  IADD3 R27, P3, PT, R27, R24, RZ ;  /* 0x000000181b1b7210 */ /* 0x000fe20007f7e0ff */
[----:B------:R-:W-:Y:S01]  /*1440*/  IMAD.X R24, R30, 0x1, R37, P1 ;  /* 0x000000011e187824 */ /* 0x000fe200008e0625 */
[----:B------:R-:W-:Y:S01]  /*1450*/  SEL R30, R34, RZ, P0 ;  /* 0x000000ff221e7207 */ /* 0x000fe20000000000 */
[----:B------:R-:W-:Y:S01]  /*1460*/  IMAD.X R32, R32, 0x1, R13, P4 ;  /* 0x0000000120207824 */ /* 0x000fe200020e060d */
[----:B------:R-:W-:Y:S02]  /*1470*/  SEL R13, R11, R31, !P0 ;  /* 0x0000001f0b0d7207 */ /* 0x000fe40004000000 */
[C---:B------:R-:W-:Y:S02]  /*1480*/  LEA R12, P0, R35.reuse, UR4, 0x2 ;  /* 0x00000004230c7c11 */ /* 0x040fe4000f8010ff */
[----:B------:R-:W-:Y:S01]  /*1490*/  SHF.R.S32.HI R16, RZ, 0x1f, R16 ;  /* 0x0000001fff107819 */ /* 0x000fe20000011410 */
[----:B------:R-:W-:Y:S01]  /*14a0*/  IMAD.X R30, R30, 0x1, R13, P3 ;  /* 0x000000011e1e7824 */ /* 0x000fe200018e060d */
[----:B------:R-:W-:-:S02]  /*14b0*/  LEA.HI.X R13, R35, UR5, R14, 0x2, P0 ;  /* 0x00000005230d7c11 */ /* 0x000fc400080f140e */
[----:B------:R-:W-:Y:S02]  /*14c0*/  SEL R16, R16, RZ, P2 ;  /* 0x000000ff10107207 */ /* 0x000fe40001000000 */
[----:B------:R-:W-:Y:S01]  /*14d0*/  SEL R37, R11, R31, !P2 ;  /* 0x0000001f0b257207 */ /* 0x000fe20005000000 */
[----:B------:R-:W-:Y:S01]  /*14e0*/  VIADD R34, R2, 0xf00 ;  /* 0x00000f0002227836 */ /* 0x000fe20000000000 */
[C---:B------:R-:W-:Y:S01]  /*14f0*/  LEA R14, P0, R15.reuse, UR4, 0x2 ;  /* 0x000000040f0e7c11 */ /* 0x040fe2000f8010ff */
[----:B------:R1:W5:Y:S02]  /*1500*/  LDG.E R12, desc[UR6][R12.64] ;  /* 0x000000060c0c7981 */ /* 0x000364000c1e1900 */
[----:B------:R-:W-:Y:S01]  /*1510*/  IMAD.X R26, R16, 0x1, R37, P5 ;  /* 0x00000001101a7824 */ /* 0x000fe200028e0625 */
[----:B------:R-:W-:Y:S02]  /*1520*/  LEA.HI.X R15, R15, UR5, R18, 0x2, P0 ;  /* 0x000000050f0f7c11 */ /* 0x000fe400080f1412 */
[----:B------:R-:W-:-:S02]  /*1530*/  LEA R18, P0, R19, UR4, 0x2 ;  /* 0x0000000413127c11 */ /* 0x000fc4000f8010ff */
[C---:B------:R-:W-:Y:S02]  /*1540*/  LEA R16, P1, R20.reuse, UR4, 0x2 ;  /* 0x0000000414107c11 */ /* 0x040fe4000f8210ff */
[----:B------:R-:W-:Y:S02]  /*1550*/  LEA.HI.X R19, R19, UR5, R22, 0x2, P0 ;  /* 0x0000000513137c11 */ /* 0x000fe400080f1416 */
[----:B------:R-:W-:Y:S02]  /*1560*/  LEA.HI.X R17, R20, UR5, R17, 0x2, P1 ;  /* 0x0000000514117c11 */ /* 0x000fe400088f1411 */
[----:B------:R-:W-:Y:S01]  /*1570*/  LEA R22, P0, R23, UR4, 0x2 ;  /* 0x0000000417167c11 */ /* 0x000fe2000f8010ff */
[----:B------:R1:W5:Y:S01]  /*1580*/  LDG.E R18, desc[UR6][R18.64] ;  /* 0x0000000612127981 */ /* 0x000362000c1e1900 */
[----:B------:R-:W-:Y:S02]  /*1590*/  LEA R20, P1, R21, UR4, 0x2 ;  /* 0x0000000415147c11 */ /* 0x000fe4000f8210ff */
[----:B------:R-:W-:Y:S01]  /*15a0*/  LEA.HI.X R23, R23, UR5, R26, 0x2, P0 ;  /* 0x0000000517177c11 */ /* 0x000fe200080f141a */
[----:B------:R1:W5:Y:S01]  /*15b0*/  LDG.E R16, desc[UR6][R16.64] ;  /* 0x0000000610107981 */ /* 0x000362000c1e1900 */
[----:B------:R-:W-:-:S02]  /*15c0*/  LEA.HI.X R21, R21, UR5, R24, 0x2, P1 ;  /* 0x0000000515157c11 */ /* 0x000fc400088f1418 */
[----:B------:R-:W-:Y:S01]  /*15d0*/  LEA R26, P0, R27, UR4, 0x2 ;  /* 0x000000041b1a7c11 */ /* 0x000fe2000f8010ff */
[----:B------:R1:W5:Y:S01]  /*15e0*/  LDG.E R22, desc[UR6][R22.64] ;  /* 0x0000000616167981 */ /* 0x000362000c1e1900 */
[----:B------:R-:W-:Y:S02]  /*15f0*/  LEA R24, P1, R25, UR4, 0x2 ;  /* 0x0000000419187c11 */ /* 0x000fe4000f8210ff */
[----:B------:R-:W-:Y:S01]  /*1600*/  LEA.HI.X R27, R27, UR5, R30, 0x2, P0 ;  /* 0x000000051b1b7c11 */ /* 0x000fe200080f141e */
[C---:B------:R-:W-:Y:S01]  /*1610*/  IMAD.IADD R30, R34.reuse, 0x1, -R7 ;  /* 0x00000001221e7824 */ /* 0x040fe200078e0a07 */
[----:B------:R-:W-:Y:S01]  /*1620*/  LEA.HI.X R25, R25, UR5, R32, 0x2, P1 ;  /* 0x0000000519197c11 */ /* 0x000fe200088f1420 */
[----:B------:R1:W5:Y:S01]  /*1630*/  LDG.E R20, desc[UR6][R20.64] ;  /* 0x0000000614147981 */ /* 0x000362000c1e1900 */
[C---:B------:R-:W-:Y:S02]  /*1640*/  ISETP.GE.AND P1, PT, R34.reuse, R7, PT ;  /* 0x000000072200720c */ /* 0x040fe40003f26270 */
[----:B------:R-:W-:Y:S01]  /*1650*/  SHF.R.S32.HI R32, RZ, 0x1f, R30 ;  /* 0x0000001fff207819 */ /* 0x000fe2000001141e */
[----:B------:R1:W5:Y:S01]  /*1660*/  LDG.E R24, desc[UR6][R24.64] ;  /* 0x0000000618187981 */ /* 0x000362000c1e1900 */
[----:B------:R-:W-:-:S02]  /*1670*/  SEL R34, R34, R30, !P1 ;  /* 0x0000001e22227207 */ /* 0x000fc40004800000 */
[----:B------:R-:W-:Y:S01]  /*1680*/  SEL R35, R10, R33, !P1 ;  /* 0x000000210a237207 */ /* 0x000fe20004800000 */
[----:B------:R1:W5:Y:S01]  /*1690*/  LDG.E R26, desc[UR6][R26.64] ;  /* 0x000000061a1a7981 */ /* 0x000362000c1e1900 */
[----:B------:R-:W-:Y:S02]  /*16a0*/  SEL R32, R32, RZ, P1 ;  /* 0x000000ff20207207 */ /* 0x000fe40000800000 */
[----:B------:R-:W-:Y:S02]  /*16b0*/  IADD3 R30, P0, PT, R34, R35, RZ ;  /* 0x00000023221e7210 */ /* 0x000fe40007f1e0ff */
[----:B------:R-:W-:-:S05]  /*16c0*/  SEL R35, R11, R31, !P1 ;  /* 0x0000001f0b237207 */ /* 0x000fca0004800000 */
[----:B------:R-:W-:Y:S01]  /*16d0*/  IMAD.X R35, R32, 0x1, R35, P0 ;  /* 0x0000000120237824 */ /* 0x000fe200000e0623 */
[----:B------:R-:W-:-:S04]  /*16e0*/  LEA R34, P0, R30, UR4, 0x2 ;  /* 0x000000041e227c11 */ /* 0x000fc8000f8010ff */
[----:B------:R-:W-:Y:S02]  /*16f0*/  LEA.HI.X R35, R30, UR5, R35, 0x2, P0 ;  /* 0x000000051e237c11 */ /* 0x000fe400080f1423 */
[----:B------:R-:W-:-:S03]  /*1700*/  LOP3.LUT R30, R2, 0x1000, RZ, 0xfc, !PT ;  /* 0x00001000021e7812 */ /* 0x000fc600078efcff */
[----:B------:R1:W5:Y:S01]  /*1710*/  LDG.E R34, desc[UR6][R34.64] ;  /* 0x0000000622227981 */ /* 0x000362000c1e1900 */
[----:B------:R-:W-:-:S04]  /*1720*/  ISETP.GE.AND P1, PT, R30, R7, PT ;  /* 0x000000071e00720c */ /* 0x000fc80003f26270 */
[----:B------:R-:W-:Y:S01]  /*1730*/  SEL R33, R10, R33, !P1 ;  /* 0x000000210a217207 */ /* 0x000fe20004800000 */
[----:B------:R-:W-:-:S05]  /*1740*/  IMAD.IADD R10, R30, 0x1, -R7 ;  /* 0x000000011e0a7824 */ /* 0x000fca00078e0a07 */
[----:B------:R-:W-:Y:S02]  /*1750*/  SEL R30, R30, R10, !P1 ;  /* 0x0000000a1e1e7207 */ /* 0x000fe40004800000 */
[----:B------:R-:W-:Y:S02]  /*1760*/  SHF.R.S32.HI R10, RZ, 0x1f, R10 ;  /* 0x0000001fff0a7819 */ /* 0x000fe4000001140a */
[----:B------:R-:W-:Y:S02]  /*1770*/  SEL R11, R11, R31, !P1 ;  /* 0x0000001f0b0b7207 */ /* 0x000fe40004800000 */
[----:B------:R-:W-:Y:S02]  /*1780*/  IADD3 R33, P0, PT, R30, R33, RZ ;  /* 0x000000211e217210 */ /* 0x000fe40007f1e0ff */
[----:B------:R-:W-:-:S05]  /*1790*/  SEL R10, R10, RZ, P1 ;  /* 0x000000ff0a0a7207 */ /* 0x000fca0000800000 */
[----:B------:R-:W-:Y:S01]  /*17a0*/  IMAD.X R30, R10, 0x1, R11, P0 ;  /* 0x000000010a1e7824 */ /* 0x000fe200000e060b */
[----:B------:R-:W-:-:S04]  /*17b0*/  LEA R10, P0, R33, UR4, 0x2 ;  /* 0x00000004210a7c11 */ /* 0x000fc8000f8010ff */
[----:B------:R-:W-:Y:S02]  /*17c0*/  LEA.HI.X R11, R33, UR5, R30, 0x2, P0 ;  /* 0x00000005210b7c11 */ /* 0x000fe400080f141e */
[----:B------:R1:W5:Y:S04]  /*17d0*/  LDG.E R30, desc[UR6][R14.64] ;  /* 0x000000060e1e7981 */ /* 0x000368000c1e1900 */
[----:B------:R1:W5:Y:S03]  /*17e0*/  LDG.E R31, desc[UR6][R10.64] ;  /* 0x000000060a1f7981 */ /* 0x000366000c1e1900 */
.L_x_2:
[----:B01----:R-:W0:Y:S01]  /*17f0*/  S2R R11, SR_CgaCtaId ;  /* 0x00000000000b7919 */ /* 0x003e220000008800 */
[----:B------:R-:W-:-:S04]  /*1800*/  MOV R10, 0x400 ;  /* 0x00000400000a7802 */ /* 0x000fc80000000f00 */
[----:B0-----:R-:W-:-:S05]  /*1810*/  LEA R10, R11, R10, 0x18 ;  /* 0x0000000a0b0a7211 */ /* 0x001fca00078ec0ff */
[----:B------:R-:W-:-:S05]  /*1820*/  IMAD R11, R2, 0x4, R10 ;  /* 0x00000004020b7824 */ /* 0x000fca00078e020a */
[----:B-----5:R-:W-:Y:S04]  /*1830*/  STS [R11], R9 ;  /* 0x000000090b007388 */ /* 0x020fe80000000800 */
[----:B------:R-:W-:Y:S04]  /*1840*/  STS [R11+0x400], R28 ;  /* 0x0004001c0b007388 */ /* 0x000fe80000000800 */
[----:B------:R-:W-:Y:S04]  /*1850*/  STS [R11+0x800], R29 ;  /* 0x0008001d0b007388 */ /* 0x000fe80000000800 */
[----:B------:R-:W-:Y:S04]  /*1860*/  STS [R11+0xc00], R6 ;  /* 0x000c00060b007388 */ /* 0x000fe80000000800 */
[----:B------:R-:W-:Y:S04]  /*1870*/  STS [R11+0x1000], R5 ;  /* 0x001000050b007388 */ /* 0x000fe80000000800 */
[----:B------:R0:W-:Y:S04]  /*1880*/  STS [R11+0x1400], R4 ;  /* 0x001400040b007388 */ /* 0x0001e80000000800 */
[----:B------:R1:W-:Y:S04]  /*1890*/  STS [R11+0x1800], R3 ;  /* 0x001800030b007388 */ /* 0x0003e80000000800 */
[----:B------:R-:W-:Y:S04]  /*18a0*/  STS [R11+0x1c00], R12 ;  /* 0x001c000c0b007388 */ /* 0x000fe80000000800 */
        /* <DEDUP_REMOVED lines=8> */
[----:B------:R2:W-:Y:S01]  /*1930*/  STS [R11+0x4000], R31 ;  /* 0x0040001f0b007388 */ /* 0x0005e20000000800 */
[----:B------:R-:W-:Y:S01]  /*1940*/  BAR.SYNC.DEFER_BLOCKING 0x0 ;  /* 0x0000000000007b1d */ /* 0x000fe20000010000 */
[----:B0-----:R-:W-:-:S07]  /*1950*/  IMAD R4, R2, 0x11, RZ ;  /* 0x0000001102047824 */ /* 0x001fce00078e02ff */
[----:B------:R-:W-:Y:S01]  /*1960*/  PREEXIT ;  /* 0x000000000000782d */ /* 0x000fe20000000000 */
[C---:B-1----:R-:W-:Y:S01]  /*1970*/  IMAD.IADD R3, R7.reuse, 0x1, R8 ;  /* 0x0000000107037824 */ /* 0x042fe200078e0208 */
[----:B------:R-:W-:Y:S01]  /*1980*/  BSSY.RECONVERGENT B0, `(.L_x_3) ;  /* 0x000001e000007945 */ /* 0x000fe20003800200 */
[----:B------:R-:W-:-:S03]  /*1990*/  IMAD R6, R7, 0x4, R10 ;  /* 0x0000000407067824 */ /* 0x000fc600078e020a */
[----:B------:R-:W-:-:S04]  /*19a0*/  VIMNMX R9, PT, PT, R3, R4, PT ;  /* 0x0000000403097248 */ /* 0x000fc80003fe0100 */
[C---:B------:R-:W-:Y:S01]  /*19b0*/  ISETP.GE.AND P0, PT, R9.reuse, R8, PT ;  /* 0x000000080900720c */ /* 0x040fe20003f06270 */
[----:B------:R-:W-:Y:S01]  /*19c0*/  IMAD.IADD R8, R9, 0x1, -R8 ;  /* 0x0000000109087824 */ /* 0x000fe200078e0a08 */
[----:B--2---:R-:W-:-:S04]  /*19d0*/  VIMNMX R11, PT, PT, R7, R9, PT ;  /* 0x00000009070b7248 */ /* 0x004fc80003fe0100 */
[----:B------:R-:W-:-:S04]  /*19e0*/  SEL R8, R8, RZ, P0 ;  /* 0x000000ff08087207 */ /* 0x000fc80000000000 */
[----:B------:R-:W-:-:S13]  /*19f0*/  ISETP.GE.AND P0, PT, R8, R11, PT ;  /* 0x0000000b0800720c */ /* 0x000fda0003f06270 */
[----:B------:R-:W-:Y:S05]  /*1a00*/  @P0 BRA `(.L_x_4) ;  /* 0x0000000000540947 */ /* 0x000fea0003800000 */
[----:B------:R-:W0:Y:S02]  /*1a10*/  LDC.64 R4, c[0x0][0x3b0] ;  /* 0x0000ec00ff047b82 */ /* 0x000e240000000a00 */
.L_x_5:
[----:B------:R-:W-:-:S05]  /*1a20*/  IMAD.IADD R12, R11, 0x1, -R8 ;  /* 0x000000010b0c7824 */ /* 0x000fca00078e0a08 */
[----:B------:R-:W-:-:S04]  /*1a30*/  LEA.HI R13, R12, R12, RZ, 0x1 ;  /* 0x0000000c0c0d7211 */ /* 0x000fc800078f08ff */
[----:B------:R-:W-:-:S04]  /*1a40*/  LEA.HI.SX32 R16, R13, R8, 0x1f ;  /* 0x000000080d107211 */ /* 0x000fc800078ffaff */
[----:B------:R-:W-:Y:S01]  /*1a50*/  LOP3.LUT R12, RZ, R16, RZ, 0x33, !PT ;  /* 0x00000010ff0c7212 */ /* 0x000fe200078e33ff */
[----:B------:R-:W-:-:S04]  /*1a60*/  IMAD R17, R16, 0x4, R10 ;  /* 0x0000000410117824 */ /* 0x000fc800078e020a */
[----:B------:R-:W-:Y:S02]  /*1a70*/  IMAD.IADD R13, R9, 0x1, R12 ;  /* 0x00000001090d7824 */ /* 0x000fe400078e020c */
[----:B------:R-:W1:Y:S02]  /*1a80*/  LDS R17, [R17] ;  /* 0x0000000011117984 */ /* 0x000e640000000800 */
[----:B------:R-:W-:-:S06]  /*1a90*/  IMAD R18, R13, 0x4, R6 ;  /* 0x000000040d127824 */ /* 0x000fcc00078e0206 */
[----:B------:R-:W2:Y:S01]  /*1aa0*/  LDS R18, [R18] ;  /* 0x0000000012127984 */ /* 0x000ea20000000800 */
[----:B-1----:R-:W-:-:S04]  /*1ab0*/  IMAD R15, R17, 0x6, RZ ;  /* 0x00000006110f7824 */ /* 0x002fc800078e02ff */
[----:B0-----:R-:W-:-:S04]  /*1ac0*/  IMAD.WIDE R14, R15, 0x4, R4 ;  /* 0x000000040f0e7825 */ /* 0x001fc800078e0204 */
[----:B--2---:R-:W-:Y:S02]  /*1ad0*/  IMAD R13, R18, 0x6, RZ ;  /* 0x00000006120d7824 */ /* 0x004fe400078e02ff */
[----:B------:R-:W2:Y:S02]  /*1ae0*/  LDG.E R15, desc[UR6][R14.64+0x10] ;  /* 0x000010060e0f7981 */ /* 0x000ea4000c1e1900 */
[----:B------:R-:W-:-:S06]  /*1af0*/  IMAD.WIDE R12, R13, 0x4, R4 ;  /* 0x000000040d0c7825 */ /* 0x000fcc00078e0204 */
[----:B------:R-:W2:Y:S02]  /*1b00*/  LDG.E R12, desc[UR6][R12.64+0x10] ;  /* 0x000010060c0c7981 */ /* 0x000ea4000c1e1900 */
[----:B--2---:R-:W-:-:S04]  /*1b10*/  FSETP.GT.AND P0, PT, R12, R15, PT ;  /* 0x0000000f0c00720b */ /* 0x004fc80003f04000 */
[----:B------:R-:W-:-:S09]  /*1b20*/  SEL R11, R11, R16, !P0 ;  /* 0x000000100b0b7207 */ /* 0x000fd20004000000 */
[----:B------:R-:W-:-:S05]  /*1b30*/  @!P0 VIADD R8, R16, 0x1 ;  /* 0x0000000110088836 */ /* 0x000fca0000000000 */
[----:B------:R-:W-:-:S13]  /*1b40*/  ISETP.GE.AND P0, PT, R8, R11, PT ;  /* 0x0000000b0800720c */ /* 0x000fda0003f06270 */
[----:B------:R-:W-:Y:S05]  /*1b50*/  @!P0 BRA `(.L_x_5) ;  /* 0xfffffffc00b08947 */ /* 0x000fea000383ffff */
.L_x_4:
[----:B------:R-:W-:Y:S05]  /*1b60*/  BSYNC.RECONVERGENT B0 ;  /* 0x0000000000007941 */ /* 0x000fea0003800200 */
.L_x_3:
[----:B------:R-:W-:Y:S01]  /*1b70*/  IMAD.IADD R9, R9, 0x1, -R8 ;  /* 0x0000000109097824 */ /* 0x000fe200078e0a08 */
[----:B------:R-:W-:Y:S01]  /*1b80*/  BSSY.RECONVERGENT B0, `(.L_x_6) ;  /* 0x0000014000007945 */ /* 0x000fe20003800200 */
[----:B------:R-:W-:Y:S01]  /*1b90*/  IMAD R17, R8, 0x4, R10 ;  /* 0x0000000408117824 */ /* 0x000fe200078e020a */
[----:B------:R-:W-:Y:S01]  /*1ba0*/  PLOP3.LUT P0, PT, PT, PT, PT, 0x8, 0x80 ;  /* 0x000000000080781c */ /* 0x000fe20003f0e170 */
[----:B------:R-:W-:Y:S02]  /*1bb0*/  IMAD R11, R9, 0x4, R6 ;  /* 0x00000004090b7824 */ /* 0x000fe400078e0206 */
[----:B------:R-:W-:Y:S01]  /*1bc0*/  IMAD.IADD R16, R7, 0x1, R9 ;  /* 0x0000000107107824 */ /* 0x000fe200078e0209 */
[----:B------:R0:W1:Y:S04]  /*1bd0*/  LDS R4, [R17] ;  /* 0x0000000011047984 */ /* 0x0000680000000800 */
[----:B------:R0:W2:Y:S01]  /*1be0*/  LDS R5, [R11] ;  /* 0x000000000b057984 */ /* 0x0000a20000000800 */
[----:B------:R-:W-:-:S13]  /*1bf0*/  ISETP.GE.AND P1, PT, R16, R3, PT ;  /* 0x000000031000720c */ /* 0x000fda0003f26270 */
[----:B0-----:R-:W-:Y:S05]  /*1c00*/  @P1 BRA `(.L_x_7) ;  /* 0x00000000002c1947 */ /* 0x001fea0003800000 */
[----:B------:R-:W-:Y:S02]  /*1c10*/  ISETP.GE.AND P1, PT, R8, R7, PT ;  /* 0x000000070800720c */ /* 0x000fe40003f26270 */
[----:B------:R-:W-:-:S11]  /*1c20*/  PLOP3.LUT P0, PT, PT, PT, PT, 0x80, 0x8 ;  /* 0x000000000008781c */ /* 0x000fd60003f0f070 */
[----:B------:R-:W-:Y:S05]  /*1c30*/  @P1 BRA `(.L_x_7) ;  /* 0x0000000000201947 */ /* 0x000fea0003800000 */
[----:B------:R-:W0:Y:S01]  /*1c40*/  LDC.64 R14, c[0x0][0x3b0] ;  /* 0x0000ec00ff0e7b82 */ /* 0x000e220000000a00 */
[----:B--2---:R-:W-:Y:S02]  /*1c50*/  IMAD R13, R5, 0x6, RZ ;  /* 0x00000006050d7824 */ /* 0x004fe400078e02ff */
[----:B-1----:R-:W-:Y:S02]  /*1c60*/  IMAD R9, R4, 0x6, RZ ;  /* 0x0000000604097824 */ /* 0x002fe400078e02ff */
[----:B0-----:R-:W-:-:S04]  /*1c70*/  IMAD.WIDE R12, R13, 0x4, R14 ;  /* 0x000000040d0c7825 */ /* 0x001fc800078e020e */
[----:B------:R-:W-:Y:S02]  /*1c80*/  IMAD.WIDE R14, R9, 0x4, R14 ;  /* 0x00000004090e7825 */ /* 0x000fe400078e020e */
[----:B------:R-:W2:Y:S04]  /*1c90*/  LDG.E R12, desc[UR6][R12.64+0x10] ;  /* 0x000010060c0c7981 */ /* 0x000ea8000c1e1900 */
[----:B------:R-:W2:Y:S02]  /*1ca0*/  LDG.E R15, desc[UR6][R14.64+0x10] ;  /* 0x000010060e0f7981 */ /* 0x000ea4000c1e1900 */
[----:B--2---:R-:W-:-:S13]  /*1cb0*/  FSETP.GT.AND P0, PT, R12, R15, PT ;  /* 0x0000000f0c00720b */ /* 0x004fda0003f04000 */
.L_x_7:
[----:B------:R-:W-:Y:S05]  /*1cc0*/  BSYNC.RECONVERGENT B0 ;  /* 0x0000000000007941 */ /* 0x000fea0003800200 */
.L_x_6:
[----:B------:R-:W-:Y:S01]  /*1cd0*/  VIADD R14, R16, 0x1 ;  /* 0x00000001100e7836 */ /* 0x000fe20000000000 */
[----:B------:R-:W-:Y:S01]  /*1ce0*/  BSSY.RECONVERGENT B0, `(.L_x_8) ;  /* 0x0000017000007945 */ /* 0x000fe20003800200 */
[----:B------:R-:W-:Y:S01]  /*1cf0*/  @!P0 IMAD.MOV R14, RZ, RZ, R16 ;  /* 0x000000ffff0e8224 */ /* 0x000fe200078e0210 */
[----:B-12---:R-:W-:Y:S01]  /*1d00*/  SEL R6, R5, R4, P0 ;  /* 0x0000000405067207 */ /* 0x006fe20000000000 */
[----:B------:R-:W-:Y:S01]  /*1d10*/  VIADD R16, R8, 0x1 ;  /* 0x0000000108107836 */ /* 0x000fe20000000000 */
[----:B------:R0:W1:Y:S01]  /*1d20*/  @P0 LDS R5, [R11+0x4] ;  /* 0x000004000b050984 */ /* 0x0000620000000800 */
[----:B------:R-:W-:Y:S01]  /*1d30*/  @P0 IMAD.MOV R16, RZ, RZ, R8 ;  /* 0x000000ffff100224 */ /* 0x000fe200078e0208 */
[C---:B------:R-:W-:Y:S01]  /*1d40*/  ISETP.GE.AND P1, PT, R14.reuse, R3, PT ;  /* 0x000000030e00720c */ /* 0x040fe20003f26270 */
[----:B------:R-:W-:Y:S01]  /*1d50*/  VIADD R18, R14, 0x1 ;  /* 0x000000010e127836 */ /* 0x000fe20000000000 */
[----:B------:R0:W2:Y:S01]  /*1d60*/  @!P0 LDS R4, [R17+0x4] ;  /* 0x0000040011048984 */ /* 0x0000a20000000800 */
[----:B------:R-:W-:Y:S01]  /*1d70*/  VIADD R19, R16, 0x1 ;  /* 0x0000000110137836 */ /* 0x000fe20000000000 */
[----:B------:R-:W-:-:S09]  /*1d80*/  PLOP3.LUT P0, PT, PT, PT, PT, 0x8, 0x80 ;  /* 0x000000000080781c */ /* 0x000fd20003f0e170 */
[----:B0-----:R-:W-:Y:S05]  /*1d90*/  @P1 BRA `(.L_x_9) ;  /* 0x00000000002c1947 */ /* 0x001fea0003800000 */
[----:B------:R-:W-:Y:S02]  /*1da0*/  ISETP.GE.AND P1, PT, R16, R7, PT ;  /* 0x000000071000720c */ /* 0x000fe40003f26270 */
[----:B------:R-:W-:-:S11]  /*1db0*/  PLOP3.LUT P0, PT, PT, PT, PT, 0x80, 0x8 ;  /* 0x000000000008781c */ /* 0x000fd60003f0f070 */
[----:B------:R-:W-:Y:S05]  /*1dc0*/  @P1 BRA `(.L_x_9) ;  /* 0x0000000000201947 */ /* 0x000fea0003800000 */
[----:B------:R-:W0:Y:S01]  /*1dd0*/  LDC.64 R8, c[0x0][0x3b0] ;  /* 0x0000ec00ff087b82 */ /* 0x000e220000000a00 */
[----:B-1----:R-:W-:Y:S02]  /*1de0*/  IMAD R13, R5, 0x6, RZ ;  /* 0x00000006050d7824 */ /* 0x002fe400078e02ff */
[----:B--2---:R-:W-:Y:S02]  /*1df0*/  IMAD R11, R4, 0x6, RZ ;  /* 0x00000006040b7824 */ /* 0x004fe400078e02ff */
[----:B0-----:R-:W-:-:S04]  /*1e00*/  IMAD.WIDE R12, R13, 0x4, R8 ;  /* 0x000000040d0c7825 */ /* 0x001fc800078e0208 */
[----:B------:R-:W-:Y:S02]  /*1e10*/  IMAD.WIDE R8, R11, 0x4, R8 ;  /* 0x000000040b087825 */ /* 0x000fe400078e0208 */
[----:B------:R-:W2:Y:S04]  /*1e20*/  LDG.E R12, desc[UR6][R12.64+0x10] ;  /* 0x000010060c0c7981 */ /* 0x000ea8000c1e1900 */
[----:B------:R-:W2:Y:S02]  /*1e30*/  LDG.E R9, desc[UR6][R8.64+0x10] ;  /* 0x0000100608097981 */ /* 0x000ea4000c1e1900 */
[----:B--2---:R-:W-:-:S13]  /*1e40*/  FSETP.GT.AND P0, PT, R12, R9, PT ;  /* 0x000000090c00720b */ /* 0x004fda0003f04000 */
.L_x_9:
[----:B------:R-:W-:Y:S05]  /*1e50*/  BSYNC.RECONVERGENT B0 ;  /* 0x0000000000007941 */ /* 0x000fea0003800200 */
.L_x_8:
[----:B------:R-:W-:Y:S01]  /*1e60*/  @!P0 IMAD.MOV R18, RZ, RZ, R14 ;  /* 0x000000ffff128224 */ /* 0x000fe200078e020e */
[----:B------:R-:W-:Y:S01]  /*1e70*/  BSSY.RECONVERGENT B0, `(.L_x_10) ;  /* 0x0000017000007945 */ /* 0x000fe20003800200 */
[----:B------:R-:W-:Y:S01]  /*1e80*/  @P0 IMAD.MOV R19, RZ, RZ, R16 ;  /* 0x000000ffff130224 */ /* 0x000fe200078e0210 */
[----:B-12---:R-:W-:Y:S01]  /*1e90*/  SEL R8, R5, R4, P0 ;  /* 0x0000000405087207 */ /* 0x006fe20000000000 */
[C-C-:B------:R-:W-:Y:S01]  /*1ea0*/  @P0 IMAD R13, R18.reuse, 0x4, R10.reuse ;  /* 0x00000004120d0824 */ /* 0x140fe200078e020a */
[C---:B------:R-:W-:Y:S01]  /*1eb0*/  ISETP.GE.AND P1, PT, R18.reuse, R3, PT ;  /* 0x000000031200720c */ /* 0x040fe20003f26270 */
[C---:B------:R-:W-:Y:S02]  /*1ec0*/  @!P0 IMAD R9, R19.reuse, 0x4, R10 ;  /* 0x0000000413098824 */ /* 0x040fe400078e020a */
[----:B------:R-:W-:Y:S01]  /*1ed0*/  VIADD R11, R18, 0x1 ;  /* 0x00000001120b7836 */ /* 0x000fe20000000000 */
[----:B------:R0:W1:Y:S01]  /*1ee0*/  @P0 LDS R5, [R13] ;  /* 0x000000000d050984 */ /* 0x0000620000000800 */
[----:B------:R-:W-:-:S03]  /*1ef0*/  VIADD R12, R19, 0x1 ;  /* 0x00000001130c7836 */ /* 0x000fc60000000000 */
[----:B------:R0:W2:Y:S01]  /*1f00*/  @!P0 LDS R4, [R9] ;  /* 0x0000000009048984 */ /* 0x0000a20000000800 */
[----:B------:R-:W-:-:S04]  /*1f10*/  PLOP3.LUT P0, PT, PT, PT, PT, 0x8, 0x80 ;  /* 0x000000000080781c */ /* 0x000fc80003f0e170 */
[----:B------:R-:W-:Y:S09]  /*1f20*/  @P1 BRA `(.L_x_11) ;  /* 0x00000000002c1947 */ /* 0x000ff20003800000 */
[----:B------:R-:W-:Y:S02]  /*1f30*/  ISETP.GE.AND P1, PT, R19, R7, PT ;  /* 0x000000071300720c */ /* 0x000fe40003f26270 */
[----:B------:R-:W-:-:S11]  /*1f40*/  PLOP3.LUT P0, PT, PT, PT, PT, 0x80, 0x8 ;  /* 0x000000000008781c */ /* 0x000fd60003f0f070 */
[----:B------:R-:W-:Y:S05]  /*1f50*/  @P1 BRA `(.L_x_11) ;  /* 0x0000000000201947 */ /* 0x000fea0003800000 */
[----:B------:R-:W3:Y:S01]  /*1f60*/  LDC.64 R14, c[0x0][0x3b0] ;  /* 0x0000ec00ff0e7b82 */ /* 0x000ee20000000a00 */
[----:B-1----:R-:W-:Y:S02]  /*1f70*/  IMAD R17, R5, 0x6, RZ ;  /* 0x0000000605117824 */ /* 0x002fe400078e02ff */
[----:B0-2---:R-:W-:Y:S02]  /*1f80*/  IMAD R9, R4, 0x6, RZ ;  /* 0x0000000604097824 */ /* 0x005fe400078e02ff */
[----:B---3--:R-:W-:-:S04]  /*1f90*/  IMAD.WIDE R16, R17, 0x4, R14 ;  /* 0x0000000411107825 */ /* 0x008fc800078e020e */
[----:B------:R-:W-:Y:S02]  /*1fa0*/  IMAD.WIDE R14, R9, 0x4, R14 ;  /* 0x00000004090e7825 */ /* 0x000fe400078e020e */
[----:B------:R-:W2:Y:S04]  /*1fb0*/  LDG.E R16, desc[UR6][R16.64+0x10] ;  /* 0x0000100610107981 */ /* 0x000ea8000c1e1900 */
[----:B------:R-:W2:Y:S02]  /*1fc0*/  LDG.E R15, desc[UR6][R14.64+0x10] ;  /* 0x000010060e0f7981 */ /* 0x000ea4000c1e1900 */
[----:B--2---:R-:W-:-:S13]  /*1fd0*/  FSETP.GT.AND P0, PT, R16, R15, PT ;  /* 0x0000000f1000720b */ /* 0x004fda0003f04000 */
.L_x_11:
[----:B------:R-:W-:Y:S05]  /*1fe0*/  BSYNC.RECONVERGENT B0 ;  /* 0x0000000000007941 */ /* 0x000fea0003800200 */
.L_x_10:
[----:B------:R-:W-:Y:S01]  /*1ff0*/  @!P0 IMAD.MOV R11, RZ, RZ, R18 ;  /* 0x000000ffff0b8224 */ /* 0x000fe200078e0212 */
[----:B------:R-:W-:Y:S01]  /*2000*/  BSSY.RECONVERGENT B0, `(.L_x_12) ;  /* 0x0000017000007945 */ /* 0x000fe20003800200 */
[----:B------:R-:W-:Y:S01]  /*2010*/  @P0 IMAD.MOV R12, RZ, RZ, R19 ;  /* 0x000000ffff0c0224 */ /* 0x000fe200078e0213 */
[----:B012---:R-:W-:Y:S01]  /*2020*/  SEL R9, R5, R4, P0 ;  /* 0x0000000405097207 */ /* 0x007fe20000000000 */
        /* <DEDUP_REMOVED lines=12> */
[----:B0-----:R-:W0:Y:S01]  /*20f0*/  LDC.64 R16, c[0x0][0x3b0] ;  /* 0x0000ec00ff107b82 */ /* 0x001e220000000a00 */
[----:B-1----:R-:W-:Y:S02]  /*2100*/  IMAD R19, R5, 0x6, RZ ;  /* 0x0000000605137824 */ /* 0x002fe400078e02ff */
[----:B--2---:R-:W-:Y:S02]  /*2110*/  IMAD R15, R4, 0x6, RZ ;  /* 0x00000006040f7824 */ /* 0x004fe400078e02ff */
[----:B0-----:R-:W-:-:S04]  /*2120*/  IMAD.WIDE R18, R19, 0x4, R16 ;  /* 0x0000000413127825 */ /* 0x001fc800078e0210 */
[----:B------:R-:W-:Y:S02]  /*2130*/  IMAD.WIDE R16, R15, 0x4, R16 ;  /* 0x000000040f107825 */ /* 0x000fe400078e0210 */
[----:B------:R-:W2:Y:S04]  /*2140*/  LDG.E R18, desc[UR6][R18.64+0x10] ;  /* 0x0000100612127981 */ /* 0x000ea8000c1e1900 */
[----:B------:R-:W2:Y:S02]  /*2150*/  LDG.E R17, desc[UR6][R16.64+0x10] ;  /* 0x0000100610117981 */ /* 0x000ea4000c1e1900 */
[----:B--2---:R-:W-:-:S13]  /*2160*/  FSETP.GT.AND P0, PT, R18, R17, PT ;  /* 0x000000111200720b */ /* 0x004fda0003f04000 */
.L_x_13:
[----:B------:R-:W-:Y:S05]  /*2170*/  BSYNC.RECONVERGENT B0 ;  /* 0x0000000000007941 */ /* 0x000fea0003800200 */
.L_x_12:
[----:B------:R-:W-:Y:S01]  /*2180*/  @!P0 IMAD.MOV R13, RZ, RZ, R11 ;  /* 0x000000ffff0d8224 */ /* 0x000fe200078e020b */
[----:B------:R-:W-:Y:S01]  /*2190*/  BSSY.RECONVERGENT B0, `(.L_x_14) ;  /* 0x0000017000007945 */ /* 0x000fe20003800200 */
[----:B------:R-:W-:Y:S01]  /*21a0*/  @P0 IMAD.MOV R14, RZ, RZ, R12 ;  /* 0x000000ffff0e0224 */ /* 0x000fe200078e020c */
[----:B-12---:R-:W-:Y:S01]  /*21b0*/  SEL R11, R5, R4, P0 ;  /* 0x00000004050b7207 */ /* 0x006fe20000000000 */
[C-C-:B0-----:R-:W-:Y:S01]  /*21c0*/  @P0 IMAD R15, R13.reuse, 0x4, R10.reuse ;  /* 0x000000040d0f0824 */ /* 0x141fe200078e020a */
        /* <DEDUP_REMOVED lines=19> */
.L_x_15:
[----:B------:R-:W-:Y:S05]  /*2300*/  BSYNC.RECONVERGENT B0 ;  /* 0x0000000000007941 */ /* 0x000fea0003800200 */
.L_x_14:
        /* <DEDUP_REMOVED lines=24> */
.L_x_17:
[----:B------:R-:W-:Y:S05]  /*2490*/  BSYNC.RECONVERGENT B0 ;  /* 0x0000000000007941 */ /* 0x000fea0003800200 */
.L_x_16:
        /* <DEDUP_REMOVED lines=17> */
[----:B01----:R-:W-:Y:S02]  /*25b0*/  IMAD R15, R5, 0x6, RZ ;  /* 0x00000006050f7824 */ /* 0x003fe400078e02ff */
[----:B--2---:R-:W-:Y:S02]  /*25c0*/  IMAD R23, R4, 0x6, RZ ;  /* 0x0000000604177824 */ /* 0x004fe400078e02ff */
[----:B---3--:R-:W-:-:S04]  /*25d0*/  IMAD.WIDE R14, R15, 0x4, R16 ;  /* 0x000000040f0e7825 */ /* 0x008fc800078e0210 */
[----:B------:R-:W-:Y:S02]  /*25e0*/  IMAD.WIDE R16, R23, 0x4, R16 ;  /* 0x0000000417107825 */ /* 0x000fe400078e0210 */
[----:B------:R-:W2:Y:S04]  /*25f0*/  LDG.E R14, desc[UR6][R14.64+0x10] ;  /* 0x000010060e0e7981 */ /* 0x000ea8000c1e1900 */
[----:B------:R-:W2:Y:S02]  /*2600*/  LDG.E R17, desc[UR6][R16.64+0x10] ;  /* 0x0000100610117981 */ /* 0x000ea4000c1e1900 */
[----:B--2---:R-:W-:-:S13]  /*2610*/  FSETP.GT.AND P0, PT, R14, R17, PT ;  /* 0x000000110e00720b */ /* 0x004fda0003f04000 */
.L_x_19:
[----:B------:R-:W-:Y:S05]  /*2620*/  BSYNC.RECONVERGENT B0 ;  /* 0x0000000000007941 */ /* 0x000fea0003800200 */
.L_x_18:
        /* <DEDUP_REMOVED lines=24> */
.L_x_21:
[----:B------:R-:W-:Y:S05]  /*27b0*/  BSYNC.RECONVERGENT B0 ;  /* 0x0000000000007941 */ /* 0x000fea0003800200 */
.L_x_20:
        /* <DEDUP_REMOVED lines=24> */
.L_x_23:
[----:B------:R-:W-:Y:S05]  /*2940*/  BSYNC.RECONVERGENT B0 ;  /* 0x0000000000007941 */ /* 0x000fea0003800200 */
.L_x_22:
        /* <DEDUP_REMOVED lines=24> */
.L_x_25:
[----:B------:R-:W-:Y:S05]  /*2ad0*/  BSYNC.RECONVERGENT B0 ;  /* 0x0000000000007941 */ /* 0x000fea0003800200 */
.L_x_24:
[----:B------:R-:W-:Y:S01]  /*2ae0*/  @!P0 IMAD.MOV R22, RZ, RZ, R24 ;  /* 0x000000ffff168224 */ /* 0x000fe200078e0218 */
[----:B------:R-:W-:Y:S01]  /*2af0*/  BSSY.RECONVERGENT B0, `(.L_x_26) ;  /* 0x0000017000007945 */ /* 0x000fe20003800200 */
[----:B------:R-:W-:Y:S01]  /*2b00*/  @P0 IMAD.MOV R26, RZ, RZ, R25 ;  /* 0x000000ffff1a0224 */ /* 0x000fe200078e0219 */
[----:B012---:R-:W-:Y:S01]  /*2b10*/  SEL R17, R5, R4, P0 ;  /* 0x0000000405117207 */ /* 0x007fe20000000000 */
[C-C-:B------:R-:W-:Y:S01]  /*2b20*/  @P0 IMAD R19, R22.reuse, 0x4, R10.reuse ;  /* 0x0000000416130824 */ /* 0x140fe200078e020a */
[----:B------:R-:W-:Y:S01]  /*2b30*/  ISETP.GE.AND P1, PT, R22, R3, PT ;  /* 0x000000031600720c */ /* 0x000fe20003f26270 */
[----:B------:R-:W-:Y:S02]  /*2b40*/  @!P0 IMAD R18, R26, 0x4, R10 ;  /* 0x000000041a128824 */ /* 0x000fe400078e020a */
        /* <DEDUP_REMOVED lines=17> */
.L_x_27:
[----:B------:R-:W-:Y:S05]  /*2c60*/  BSYNC.RECONVERGENT B0 ;  /* 0x0000000000007941 */ /* 0x000fea0003800200 */
.L_x_26:
        /* <DEDUP_REMOVED lines=24> */
.L_x_29:
[----:B------:R-:W-:Y:S05]  /*2df0*/  BSYNC.RECONVERGENT B0 ;  /* 0x0000000000007941 */ /* 0x000fea0003800200 */
.L_x_28:
        /* <DEDUP_REMOVED lines=24> */
.L_x_31:
[----:B------:R-:W-:Y:S05]  /*2f80*/  BSYNC.RECONVERGENT B0 ;  /* 0x0000000000007941 */ /* 0x000fea0003800200 */
.L_x_30:
        /* <DEDUP_REMOVED lines=24> */
.L_x_33:
[----:B------:R-:W-:Y:S05]  /*3110*/  BSYNC.RECONVERGENT B0 ;  /* 0x0000000000007941 */ /* 0x000fea0003800200 */
.L_x_32:
        /* <DEDUP_REMOVED lines=24> */
.L_x_35:
[----:B------:R-:W-:Y:S05]  /*32a0*/  BSYNC.RECONVERGENT B0 ;  /* 0x0000000000007941 */ /* 0x000fea0003800200 */
.L_x_34:
[----:B------:R-:W-:Y:S01]  /*32b0*/  @!P0 IMAD.MOV R29, RZ, RZ, R26 ;  /* 0x000000ffff1d8224 */ /* 0x000fe200078e021a */
[----:B------:R-:W-:Y:S01]  /*32c0*/  BSSY.RECONVERGENT B0, `(.L_x_36) ;  /* 0x0000016000007945 */ /* 0x000fe20003800200 */
[----:B------:R-:W-:Y:S01]  /*32d0*/  @P0 IMAD.MOV R28, RZ, RZ, R27 ;  /* 0x000000ffff1c0224 */ /* 0x000fe200078e021b */
[----:B-12---:R-:W-:Y:S01]  /*32e0*/  SEL R26, R5, R4, P0 ;  /* 0x00000004051a7207 */ /* 0x006fe20000000000 */
[C-C-:B0-----:R-:W-:Y:S01]  /*32f0*/  @P0 IMAD R19, R29.reuse, 0x4, R10.reuse ;  /* 0x000000041d130824 */ /* 0x141fe200078e020a */
[----:B------:R-:W-:Y:S01]  /*3300*/  ISETP.GE.AND P1, PT, R29, R3, PT ;  /* 0x000000031d00720c */ /* 0x000fe20003f26270 */
[C---:B------:R-:W-:Y:S02]  /*3310*/  @!P0 IMAD R18, R28.reuse, 0x4, R10 ;  /* 0x000000041c128824 */ /* 0x040fe400078e020a */
[----:B------:R-:W-:Y:S01]  /*3320*/  VIADD R30, R28, 0x1 ;  /* 0x000000011c1e7836 */ /* 0x000fe20000000000 */
[----:B------:R0:W1:Y:S04]  /*3330*/  @P0 LDS R5, [R19] ;  /* 0x0000000013050984 */ /* 0x0000680000000800 */
        /* <DEDUP_REMOVED lines=14> */
.L_x_37:
[----:B------:R-:W-:Y:S05]  /*3420*/  BSYNC.RECONVERGENT B0 ;  /* 0x0000000000007941 */ /* 0x000fea0003800200 */
.L_x_36:
[----:B------:R-:W-:Y:S01]  /*3430*/  @P0 IMAD.MOV R30, RZ, RZ, R28 ;  /* 0x000000ffff1e0224 */ /* 0x000fe200078e021c */
[----:B-12---:R-:W-:Y:S01]  /*3440*/  SEL R27, R5, R4, P0 ;  /* 0x00000004051b7207 */ /* 0x006fe20000000000 */
[----:B0-----:R-:W-:Y:S01]  /*3450*/  VIADD R18, R29, 0x1 ;  /* 0x000000011d127836 */ /* 0x001fe20000000000 */
[----:B------:R-:W-:Y:S01]  /*3460*/  BSSY.RECONVERGENT B0, `(.L_x_38) ;  /* 0x0000015000007945 */ /* 0x000fe20003800200 */
[----:B------:R-:W-:Y:S02]  /*3470*/  @!P0 IMAD.MOV R18, RZ, RZ, R29 ;  /* 0x000000ffff128224 */ /* 0x000fe400078e021d */
[----:B------:R-:W-:-:S03]  /*3480*/  @!P0 IMAD R19, R30, 0x4, R10 ;  /* 0x000000041e138824 */ /* 0x000fc600078e020a */
[C---:B------:R-:W-:Y:S01]  /*3490*/  ISETP.GE.AND P1, PT, R18.reuse, R3, PT ;  /* 0x000000031200720c */ /* 0x040fe20003f26270 */
[----:B------:R-:W-:Y:S01]  /*34a0*/  @P0 IMAD R18, R18, 0x4, R10 ;  /* 0x0000000412120824 */ /* 0x000fe200078e020a */
[----:B------:R-:W0:Y:S04]  /*34b0*/  @!P0 LDS R4, [R19] ;  /* 0x0000000013048984 */ /* 0x000e280000000800 */
[----:B------:R1:W2:Y:S01]  /*34c0*/  @P0 LDS R5, [R18] ;  /* 0x0000000012050984 */ /* 0x0002a20000000800 */
[----:B0-----:R-:W-:-:S06]  /*34d0*/  IMAD.MOV.U32 R28, RZ, RZ, R4 ;  /* 0x000000ffff1c7224 */ /* 0x001fcc00078e0004 */
[----:B-1----:R-:W-:Y:S05]  /*34e0*/  @P1 BRA `(.L_x_39) ;  /* 0x0000000000301947 */ /* 0x002fea0003800000 */
[----:B------:R-:W-:Y:S01]  /*34f0*/  ISETP.GE.AND P0, PT, R30, R7, PT ;  /* 0x000000071e00720c */ /* 0x000fe20003f06270 */
[----:B--2---:R-:W-:-:S12]  /*3500*/  IMAD.MOV.U32 R28, RZ, RZ, R5 ;  /* 0x000000ffff1c7224 */ /* 0x004fd800078e0005 */
[----:B------:R-:W-:Y:S05]  /*3510*/  @P0 BRA `(.L_x_39) ;  /* 0x0000000000240947 */ /* 0x000fea0003800000 */
[----:B------:R-:W0:Y:S01]  /*3520*/  LDC.64 R18, c[0x0][0x3b0] ;  /* 0x0000ec00ff127b82 */ /* 0x000e220000000a00 */
[----:B------:R-:W-:Y:S02]  /*3530*/  IMAD R21, R5, 0x6, RZ ;  /* 0x0000000605157824 */ /* 0x000fe400078e02ff */
[----:B------:R-:W-:Y:S02]  /*3540*/  IMAD R3, R4, 0x6, RZ ;  /* 0x0000000604037824 */ /* 0x000fe400078e02ff */
[----:B0-----:R-:W-:-:S04]  /*3550*/  IMAD.WIDE R20, R21, 0x4, R18 ;  /* 0x0000000415147825 */ /* 0x001fc800078e0212 */
[----:B------:R-:W-:Y:S02]  /*3560*/  IMAD.WIDE R18, R3, 0x4, R18 ;  /* 0x0000000403127825 */ /* 0x000fe400078e0212 */
[----:B------:R-:W2:Y:S04]  /*3570*/  LDG.E R20, desc[UR6][R20.64+0x10] ;  /* 0x0000100614147981 */ /* 0x000ea8000c1e1900 */
[----:B------:R-:W2:Y:S02]  /*3580*/  LDG.E R19, desc[UR6][R18.64+0x10] ;  /* 0x0000100612137981 */ /* 0x000ea4000c1e1900 */
[----:B--2---:R-:W-:-:S04]  /*3590*/  FSETP.GT.AND P0, PT, R20, R19, PT ;  /* 0x000000131400720b */ /* 0x004fc80003f04000 */
[----:B------:R-:W-:-:S09]  /*35a0*/  SEL R28, R5, R4, P0 ;  /* 0x00000004051c7207 */ /* 0x000fd20000000000 */
.L_x_39:
[----:B------:R-:W-:Y:S05]  /*35b0*/  BSYNC.RECONVERGENT B0 ;  /* 0x0000000000007941 */ /* 0x000fea0003800200 */
.L_x_38:
[----:B------:R-:W-:Y:S06]  /*35c0*/  BAR.SYNC.DEFER_BLOCKING 0x0 ;  /* 0x0000000000007b1d */ /* 0x000fec0000010000 */
[----:B------:R-:W-:Y:S05]  /*35d0*/  BRA.U !UP0, `(.L_x_40) ;  /* 0x0000000508107547 */ /* 0x000fea000b800000 */
[----:B------:R-:W0:Y:S01]  /*35e0*/  S2R R4, SR_LANEID ;  /* 0x0000000000047919 */ /* 0x000e220000000000 */
[----:B------:R-:W-:Y:S01]  /*35f0*/  SHF.R.U32.HI R3, RZ, 0x5, R2 ;  /* 0x00000005ff037819 */ /* 0x000fe20000011602 */
[----:B------:R-:W1:Y:S04]  /*3600*/  LDCU.64 UR4, c[0x0][0x3a0] ;  /* 0x00007400ff0477ac */ /* 0x000e680008000a00 */
[----:B0-----:R-:W-:-:S04]  /*3610*/  IMAD R3, R3, 0x20, R4 ;  /* 0x0000002003037824 */ /* 0x001fc800078e0204 */
[----:B------:R-:W-:-:S04]  /*3620*/  IMAD R3, R3, 0x11, RZ ;  /* 0x0000001103037824 */ /* 0x000fc800078e02ff */
[----:B--2---:R-:W-:Y:S02]  /*3630*/  IMAD R5, R3, 0x4, R10 ;  /* 0x0000000403057824 */ /* 0x004fe400078e020a */
[----:B------:R-:W-:-:S03]  /*3640*/  IMAD R3, R4, -0x10, R3 ;  /* 0xfffffff004037824 */ /* 0x000fc600078e0203 */
[----:B------:R-:W-:Y:S01]  /*3650*/  STS [R5], R6 ;  /* 0x0000000605007388 */ /* 0x000fe20000000800 */
[----:B------:R-:W-:Y:S01]  /*3660*/  IMAD R10, R3, 0x4, R10 ;  /* 0x00000004030a7824 */ /* 0x000fe200078e020a */
[C---:B------:R-:W-:Y:S02]  /*3670*/  LOP3.LUT R3, R2.reuse, 0x3e0, RZ, 0xc0, !PT ;  /* 0x000003e002037812 */ /* 0x040fe400078ec0ff */
[----:B------:R-:W-:Y:S01]  /*3680*/  STS [R5+0x4], R8 ;  /* 0x0000040805007388 */ /* 0x000fe20000000800 */
[----:B------:R-:W-:-:S03]  /*3690*/  LOP3.LUT R2, R2, 0x1f, RZ, 0xc0, !PT ;  /* 0x0000001f02027812 */ /* 0x000fc600078ec0ff */
[----:B------:R-:W-:Y:S02]  /*36a0*/  STS [R5+0x8], R9 ;  /* 0x0000080905007388 */ /* 0x000fe40000000800 */
[----:B------:R-:W-:Y:S02]  /*36b0*/  IMAD R2, R3, 0x11, R2 ;  /* 0x0000001103027824 */ /* 0x000fe400078e0202 */
[----:B------:R-:W-:Y:S01]  /*36c0*/  STS [R5+0xc], R11 ;  /* 0x00000c0b05007388 */ /* 0x000fe20000000800 */
[----:B------:R-:W-:-:S03]  /*36d0*/  IMAD.MOV.U32 R3, RZ, RZ, RZ ;  /* 0x000000ffff037224 */ /* 0x000fc600078e00ff */
[----:B------:R-:W-:Y:S01]  /*36e0*/  STS [R5+0x10], R12 ;  /* 0x0000100c05007388 */ /* 0x000fe20000000800 */
[----:B------:R-:W-:-:S03]  /*36f0*/  IMAD.WIDE.U32 R2, R0, 0x1100, R2 ;  /* 0x0000110000027825 */ /* 0x000fc600078e0002 */
[----:B------:R-:W-:Y:S01]  /*3700*/  STS [R5+0x14], R13 ;  /* 0x0000140d05007388 */ /* 0x000fe20000000800 */
[----:B-1----:R-:W-:-:S03]  /*3710*/  LEA R4, P0, R2, UR4, 0x2 ;  /* 0x0000000402047c11 */ /* 0x002fc6000f8010ff */
        /* <DEDUP_REMOVED lines=11> */
[----:B------:R-:W-:-:S03]  /*37d0*/  NOP ;  /* 0x0000000000007918 */ /* 0x000fc60000000000 */
[----:B------:R-:W1:Y:S01]  /*37e0*/  LDS R7, [R10] ;  /* 0x000000000a077984 */ /* 0x000e620000000800 */
[----:B0-----:R-:W-:-:S03]  /*37f0*/  LEA.HI.X R5, R2, UR5, R3, 0x2, P0 ;  /* 0x0000000502057c11 */ /* 0x001fc600080f1403 */
[----:B------:R-:W0:Y:S04]  /*3800*/  LDS R9, [R10+0x80] ;  /* 0x000080000a097984 */ /* 0x000e280000000800 */
[----:B------:R-:W2:Y:S04]  /*3810*/  LDS R11, [R10+0x100] ;  /* 0x000100000a0b7984 */ /* 0x000ea80000000800 */
[----:B------:R-:W3:Y:S04]  /*3820*/  LDS R13, [R10+0x180] ;  /* 0x000180000a0d7984 */ /* 0x000ee80000000800 */
[----:B------:R-:W4:Y:S04]  /*3830*/  LDS R15, [R10+0x200] ;  /* 0x000200000a0f7984 */ /* 0x000f280000000800 */
[----:B------:R-:W5:Y:S04]  /*3840*/  LDS R17, [R10+0x280] ;  /* 0x000280000a117984 */ /* 0x000f680000000800 */
        /* <DEDUP_REMOVED lines=11> */
[----:B-1----:R-:W-:Y:S04]  /*3900*/  STG.E desc[UR6][R4.64], R7 ;  /* 0x0000000704007986 */ /* 0x002fe8000c101906 */
[----:B0-----:R-:W-:Y:S04]  /*3910*/  STG.E desc[UR6][R4.64+0x80], R9 ;  /* 0x0000800904007986 */ /* 0x001fe8000c101906 */
[----:B--2---:R-:W-:Y:S04]  /*3920*/  STG.E desc[UR6][R4.64+0x100], R11 ;  /* 0x0001000b04007986 */ /* 0x004fe8000c101906 */
[----:B---3--:R-:W-:Y:S04]  /*3930*/  STG.E desc[UR6][R4.64+0x180], R13 ;  /* 0x0001800d04007986 */ /* 0x008fe8000c101906 */
[----:B----4-:R-:W-:Y:S04]  /*3940*/  STG.E desc[UR6][R4.64+0x200], R15 ;  /* 0x0002000f04007986 */ /* 0x010fe8000c101906 */
[----:B-----5:R-:W-:Y:S04]  /*3950*/  STG.E desc[UR6][R4.64+0x280], R17 ;  /* 0x0002801104007986 */ /* 0x020fe8000c101906 */
[----:B------:R-:W-:Y:S04]  /*3960*/  STG.E desc[UR6][R4.64+0x300], R19 ;  /* 0x0003001304007986 */ /* 0x000fe8000c101906 */
        /* <DEDUP_REMOVED lines=9> */
[----:B------:R-:W-:Y:S01]  /*3a00*/  STG.E desc[UR6][R4.64+0x800], R6 ;  /* 0x0008000604007986 */ /* 0x000fe2000c101906 */
[----:B------:R-:W-:Y:S05]  /*3a10*/  EXIT ;  /* 0x000000000000794d */ /* 0x000fea0003800000 */
.L_x_40:
[----:B------:R-:W0:Y:S01]  /*3a20*/  S2R R3, SR_LANEID ;  /* 0x0000000000037919 */ /* 0x000e220000000000 */
[----:B------:R-:W-:Y:S01]  /*3a30*/  SHF.R.U32.HI R4, RZ, 0x5, R2 ;  /* 0x00000005ff047819 */ /* 0x000fe20000011602 */
[----:B------:R-:W1:Y:S04]  /*3a40*/  LDCU.64 UR4, c[0x0][0x388] ;  /* 0x00007100ff0477ac */ /* 0x000e680008000a00 */
[----:B0-----:R-:W-:-:S04]  /*3a50*/  IMAD R4, R4, 0x20, R3 ;  /* 0x0000002004047824 */ /* 0x001fc800078e0203 */
[----:B------:R-:W-:-:S04]  /*3a60*/  IMAD R4, R4, 0x11, RZ ;  /* 0x0000001104047824 */ /* 0x000fc800078e02ff */
[----:B------:R-:W-:Y:S02]  /*3a70*/  IMAD R3, R3, -0x10, R4 ;  /* 0xfffffff003037824 */ /* 0x000fe400078e0204 */
[--C-:B------:R-:W-:Y:S01]  /*3a80*/  IMAD R19, R4, 0x4, R10.reuse ;  /* 0x0000000404137824 */ /* 0x100fe200078e020a */
[C---:B------:R-:W-:Y:S01]  /*3a90*/  LOP3.LUT R4, R2.reuse, 0x3e0, RZ, 0xc0, !PT ;  /* 0x000003e002047812 */ /* 0x040fe200078ec0ff */
[----:B------:R-:W-:Y:S01]  /*3aa0*/  IMAD R10, R3, 0x4, R10 ;  /* 0x00000004030a7824 */ /* 0x000fe200078e020a */
[----:B------:R-:W-:Y:S01]  /*3ab0*/  LOP3.LUT R2, R2, 0x1f, RZ, 0xc0, !PT ;  /* 0x0000001f02027812 */ /* 0x000fe200078ec0ff */
[----:B------:R-:W-:Y:S01]  /*3ac0*/  IMAD.MOV.U32 R3, RZ, RZ, RZ ;  /* 0x000000ffff037224 */ /* 0x000fe200078e00ff */
[----:B------:R-:W-:Y:S03]  /*3ad0*/  STS [R19], R6 ;  /* 0x0000000613007388 */ /* 0x000fe60000000800 */
[----:B------:R-:W-:Y:S01]  /*3ae0*/  IMAD.WIDE.U32 R2, R0, 0x1100, R2 ;  /* 0x0000110000027825 */ /* 0x000fe200078e0002 */
[----:B------:R-:W-:Y:S03]  /*3af0*/  STS [R19+0x4], R8 ;  /* 0x0000040813007388 */ /* 0x000fe60000000800 */
[----:B------:R-:W-:Y:S01]  /*3b00*/  IMAD R0, R4, 0x11, RZ ;  /* 0x0000001104007824 */ /* 0x000fe200078e02ff */
[----:B------:R-:W-:Y:S04]  /*3b10*/  STS [R19+0x8], R9 ;  /* 0x0000080913007388 */ /* 0x000fe80000000800 */
[----:B------:R-:W-:Y:S01]  /*3b20*/  STS [R19+0xc], R11 ;  /* 0x00000c0b13007388 */ /* 0x000fe20000000800 */
[----:B------:R-:W-:-:S03]  /*3b30*/  IADD3 R0, P0, PT, R0, R2, RZ ;  /* 0x0000000200007210 */ /* 0x000fc60007f1e0ff */
[----:B------:R-:W-:Y:S02]  /*3b40*/  STS [R19+0x10], R12 ;  /* 0x0000100c13007388 */ /* 0x000fe40000000800 */
[----:B------:R-:W-:Y:S01]  /*3b50*/  IMAD.X R3, RZ, RZ, R3, P0 ;  /* 0x000000ffff037224 */ /* 0x000fe200000e0603 */
[C---:B-1----:R-:W-:Y:S01]  /*3b60*/  LEA R2, P0, R0.reuse, UR4, 0x2 ;  /* 0x0000000400027c11 */ /* 0x042fe2000f8010ff */
[----:B------:R-:W-:Y:S03]  /*3b70*/  STS [R19+0x14], R13 ;  /* 0x0000140d13007388 */ /* 0x000fe60000000800 */
[----:B------:R-:W-:Y:S01]  /*3b80*/  LEA.HI.X R3, R0, UR5, R3, 0x2, P0 ;  /* 0x0000000500037c11 */ /* 0x000fe200080f1403 */
        /* <DEDUP_REMOVED lines=10> */
[----:B------:R-:W-:Y:S01]  /*3c30*/  STS [R19+0x40], R28 ;  /* 0x0000401c13007388 */ /* 0x000fe20000000800 */
[----:B------:R-:W-:-:S03]  /*3c40*/  NOP ;  /* 0x0000000000007918 */ /* 0x000fc60000000000 */
[----:B--2---:R-:W0:Y:S04]  /*3c50*/  LDS R5, [R10] ;  /* 0x000000000a057984 */ /* 0x004e280000000800 */
[----:B------:R-:W1:Y:S04]  /*3c60*/  LDS R7, [R10+0x80] ;  /* 0x000080000a077984 */ /* 0x000e680000000800 */
        /* <DEDUP_REMOVED lines=15> */
[----:B0-----:R-:W-:Y:S04]  /*3d60*/  STG.E desc[UR6][R2.64], R5 ;  /* 0x0000000502007986 */ /* 0x001fe8000c101906 */
[----:B-1----:R-:W-:Y:S04]  /*3d70*/  STG.E desc[UR6][R2.64+0x80], R7 ;  /* 0x0000800702007986 */ /* 0x002fe8000c101906 */
        /* <DEDUP_REMOVED lines=16> */
.L_x_0:
        /* <DEDUP_REMOVED lines=9> */
[----:B------:R-:W-:Y:S01]  /*3f10*/  SHF.R.U64 R26, R12, 0x1, R13 ;  /* 0x000000010c1a7819 */ /* 0x000fe2000000120d */
[----:B------:R-:W-:Y:S01]  /*3f20*/  BSSY.RECONVERGENT B0, `(.L_x_41) ;  /* 0x00001d1000007945 */ /* 0x000fe20003800200 */
[----:B------:R-:W-:Y:S01]  /*3f30*/  LOP3.LUT R3, R5, R0, RZ, 0xc0, !PT ;  /* 0x0000000005037212 */ /* 0x000fe200078ec0ff */
[----:B------:R-:W-:-:S03]  /*3f40*/  ACQBULK ;  /* 0x000000000000782e */ /* 0x000fc60000000000 */
[----:B------:R-:W-:Y:S02]  /*3f50*/  IADD3 R4, P0, PT, R0, -R3, RZ ;  /* 0x8000000300047210 */ /* 0x000fe40007f1e0ff */
[----:B------:R-:W-:-:S03]  /*3f60*/  LOP3.LUT R18, R5, R0, RZ, 0xfc, !PT ;  /* 0x0000000005127212 */ /* 0x000fc600078efcff */
[----:B------:R-:W-:Y:S02]  /*3f70*/  IMAD.X R14, RZ, RZ, -0x1, P0 ;  /* 0xffffffffff0e7424 */ /* 0x000fe400000e06ff */
[----:B------:R-:W-:-:S04]  /*3f80*/  IMAD.WIDE.U32 R4, R4, 0x1100, RZ ;  /* 0x0000110004047825 */ /* 0x000fc800078e00ff */
[----:B------:R-:W-:Y:S01]  /*3f90*/  IMAD R15, R14, 0x1100, RZ ;  /* 0x000011000e0f7824 */ /* 0x000fe200078e02ff */
[----:B------:R-:W-:-:S03]  /*3fa0*/  ISETP.GT.U32.AND P2, PT, R4, -0x1101, PT ;  /* 0xffffeeff0400780c */ /* 0x000fc60003f44070 */
[----:B------:R-:W-:Y:S01]  /*3fb0*/  IMAD.IADD R12, R5, 0x1, R15 ;  /* 0x00000001050c7824 */ /* 0x000fe200078e020f */
[--C-:B0-----:R-:W-:Y:S01]  /*3fc0*/  SHF.R.U32.HI R6, RZ, 0x1, R13.reuse ;  /* 0x00000001ff067819 */ /* 0x101fe2000001160d */
[----:B------:R-:W-:Y:S01]  /*3fd0*/  IMAD.X R13, RZ, RZ, ~R13, P1 ;  /* 0x000000ffff0d7224 */ /* 0x000fe200008e0e0d */
[----:B------:R-:W-:Y:S02]  /*3fe0*/  ISETP.NE.U32.AND P0, PT, R18, -0x1, PT ;  /* 0xffffffff1200780c */ /* 0x000fe40003f05070 */
[----:B------:R-:W-:Y:S01]  /*3ff0*/  ISETP.GT.U32.AND.EX P2, PT, R12, -0x1, PT, P2 ;  /* 0xffffffff0c00780c */ /* 0x000fe20003f44120 */
[----:B------:R-:W-:Y:S01]  /*4000*/  IMAD R5, R6, 0x1100, RZ ;  /* 0x0000110006057824 */ /* 0x000fe200078e02ff */
[----:B------:R-:W-:Y:S01]  /*4010*/  ISETP.NE.AND.EX P0, PT, R13, -0x1, PT, P0 ;  /* 0xffffffff0d00780c */ /* 0x000fe20003f05300 */
[----:B------:R-:W-:Y:S01]  /*4020*/  IMAD.WIDE.U32 R26, R26, 0x1100, RZ ;  /* 0x000011001a1a7825 */ /* 0x000fe200078e00ff */
[----:B------:R-:W-:-:S03]  /*4030*/  SEL R13, R4, 0xffffeeff, P2 ;  /* 0xffffeeff040d7807 */ /* 0x000fc60001000000 */
[----:B---3--:R-:W-:Y:S01]  /*4040*/  IMAD.WIDE.U32 R8, R3, -0x1100, R8 ;  /* 0xffffef0003087825 */ /* 0x008fe200078e0008 */
[----:B------:R-:W-:-:S03]  /*4050*/  LOP3.LUT R15, RZ, R13, RZ, 0x33, !PT ;  /* 0x0000000dff0f7212 */ /* 0x000fc600078e33ff */
[----:B------:R-:W-:Y:S01]  /*4060*/  IMAD.IADD R5, R27, 0x1, R5 ;  /* 0x000000011b057824 */ /* 0x000fe200078e0205 */
[----:B------:R-:W-:Y:S01]  /*4070*/  ISETP.GT.U32.AND P1, PT, R8, R26, PT ;  /* 0x0000001a0800720c */ /* 0x000fe20003f24070 */
[----:B------:R-:W-:Y:S01]  /*4080*/  IMAD.IADD R19, R9, 0x1, -R3 ;  /* 0x0000000109137824 */ /* 0x000fe200078e0a03 */
[----:B------:R-:W-:Y:S02]  /*4090*/  ISETP.LT.U32.AND P6, PT, R26, R8, PT ;  /* 0x000000081a00720c */ /* 0x000fe40003fc1070 */
[----:B------:R-:W-:Y:S02]  /*40a0*/  SEL R14, R12, 0xffffffff, P2 ;  /* 0xffffffff0c0e7807 */ /* 0x000fe40001000000 */
[----:B------:R-:W-:Y:S02]  /*40b0*/  ISETP.GT.U32.AND.EX P1, PT, R19, R5, PT, P1 ;  /* 0x000000051300720c */ /* 0x000fe40003f24110 */
[----:B------:R-:W-:Y:S02]  /*40c0*/  ISETP.LT.U32.AND.EX P2, PT, R5, R19, PT, P6 ;  /* 0x000000130500720c */ /* 0x000fe40003f41160 */
[----:B------:R-:W-:-:S02]  /*40d0*/  LOP3.LUT R14, RZ, R14, RZ, 0x33, !PT ;  /* 0x0000000eff0e7212 */ /* 0x000fc400078e33ff */
[----:B------:R-:W-:Y:S01]  /*40e0*/  SEL R19, R19, R5, P1 ;  /* 0x0000000513137207 */ /* 0x000fe20000800000 */
[----:B------:R-:W-:Y:S01]  /*40f0*/  UISETP.NE.AND UP0, UPT, UR4, URZ, UPT ;  /* 0x000000ff0400728c */ /* 0x000fe2000bf05270 */
[----:B------:R-:W-:Y:S01]  /*4100*/  SEL R25, R26, R8, P2 ;  /* 0x000000081a197207 */ /* 0x000fe20001000000 */
[----:B----4-:R-:W-:-:S04]  /*4110*/  IMAD.WIDE.U32 R10, R3, -0x1100, R10 ;  /* 0xffffef00030a7825 */ /* 0x010fc800078e000a */
[----:B-----5:R-:W-:Y:S01]  /*4120*/  IMAD.WIDE.U32 R6, R3, -0x1100, R16 ;  /* 0xffffef0003067825 */ /* 0x020fe200078e0010 */
[----:B------:R-:W-:-:S03]  /*4130*/  IADD3 R9, P4, P5, -R10, R4, R15 ;  /* 0x000000040a097210 */ /* 0x000fc60007d9e10f */
[--C-:B------:R-:W-:Y:S02]  /*4140*/  IMAD.IADD R15, R7, 0x1, -R3.reuse ;  /* 0x00000001070f7824 */ /* 0x100fe400078e0a03 */
[----:B------:R-:W-:Y:S01]  /*4150*/  IMAD.IADD R7, R11, 0x1, -R3 ;  /* 0x000000010b077824 */ /* 0x000fe200078e0a03 */
[----:B------:R-:W-:Y:S02]  /*4160*/  SEL R11, R8, R26, P1 ;  /* 0x0000001a080b7207 */ /* 0x000fe40000800000 */
[----:B------:R-:W-:Y:S02]  /*4170*/  IADD3 R13, P3, PT, R4, -R6, RZ ;  /* 0x80000006040d7210 */ /* 0x000fe40007f7e0ff */
[----:B------:R-:W-:Y:S02]  /*4180*/  IADD3 R11, P1, PT, R11, -R26, RZ ;  /* 0x8000001a0b0b7210 */ /* 0x000fe40007f3e0ff */
[----:B------:R-:W-:Y:S02]  /*4190*/  IADD3.X R7, PT, PT, ~R7, R12, R14, P4, P5 ;  /* 0x0000000c07077210 */ /* 0x000fe400027ea50e */
[----:B------:R-:W-:Y:S01]  /*41a0*/  SEL R22, R26, R9, !P0 ;  /* 0x000000091a167207 */ /* 0x000fe20004000000 */
[----:B------:R-:W-:Y:S01]  /*41b0*/  IMAD.X R24, R12, 0x1, ~R15, P3 ;  /* 0x000000010c187824 */ /* 0x000fe200018e0e0f */
[----:B------:R-:W-:Y:S01]  /*41c0*/  SEL R7, R5, R7, !P0 ;  /* 0x0000000705077207 */ /* 0x000fe20004000000 */
[----:B------:R-:W-:Y:S01]  /*41d0*/  IMAD.X R19, R19, 0x1, ~R5, P1 ;  /* 0x0000000113137824 */ /* 0x000fe200008e0e05 */
[----:B------:R-:W-:-:S02]  /*41e0*/  ISETP.LT.U32.AND P1, PT, R13, R11, PT ;  /* 0x0000000b0d00720c */ /* 0x000fc40003f21070 */
[----:B------:R-:W-:Y:S02]  /*41f0*/  ISETP.LT.U32.AND P3, PT, R22, R11, PT ;  /* 0x0000000b1600720c */ /* 0x000fe40003f61070 */
[-C--:B------:R-:W-:Y:S02]  /*4200*/  ISETP.LT.U32.AND.EX P1, PT, R24, R19.reuse, PT, P1 ;  /* 0x000000131800720c */ /* 0x080fe40003f21110 */
[----:B------:R-:W-:Y:S02]  /*4210*/  ISETP.LT.U32.AND.EX P2, PT, R7, R19, PT, P3 ;  /* 0x000000130700720c */ /* 0x000fe40003f41130 */
[----:B------:R-:W-:Y:S02]  /*4220*/  SEL R25, R25, R10, !P0 ;  /* 0x0000000a19197207 */ /* 0x000fe40004000000 */
        /* <DEDUP_REMOVED lines=9> */
[----:B------:R-:W-:Y:S01]  /*42c0*/  IMAD.IADD R23, R25, 0x1, R22 ;  /* 0x0000000119177824 */ /* 0x000fe200078e0216 */
[----:B------:R-:W-:Y:S01]  /*42d0*/  UMOV UR4, URZ ;  /* 0x000000ff00047c82 */ /* 0x000fe20008000000 */
[----:B------:R-:W-:Y:S01]  /*42e0*/  IMAD.WIDE.U32 R4, R3, 0x1100, R4 ;  /* 0x0000110003047825 */ /* 0x000fe200078e0004 */
[----:B------:R-:W-:Y:S03]  /*42f0*/  BSSY.RECONVERGENT B1, `(.L_x_43) ;  /* 0x0000016000017945 */ /* 0x000fe60003800200 */
[C---:B------:R-:W-:Y:S02]  /*4300*/  IMAD.IADD R3, R2.reuse, 0x1, -R25 ;  /* 0x0000000102037824 */ /* 0x040fe400078e0a19 */
[----:B------:R-:W-:Y:S01]  /*4310*/  IMAD.X R17, RZ, RZ, R17, P0 ;  /* 0x000000ffff117224 */ /* 0x000fe200000e0611 */
[C---:B------:R-:W-:Y:S01]  /*4320*/  ISETP.GE.AND P0, PT, R2.reuse, R23, PT ;  /* 0x000000170200720c */ /* 0x040fe20003f06270 */
[----:B------:R-:W-:Y:S01]  /*4330*/  VIADD R5, R5, UR4 ;  /* 0x0000000405057c36 */ /* 0x000fe20008000000 */
[----:B------:R-:W-:Y:S01]  /*4340*/  IADD3 R4, P1, P2, R3, R4, R7 ;  /* 0x0000000403047210 */ /* 0x000fe20007a3e007 */
[C---:B------:R-:W-:Y:S01]  /*4350*/  VIADD R8, R2.reuse, 0x100 ;  /* 0x0000010002087836 */ /* 0x040fe20000000000 */
[----:B------:R-:W-:Y:S01]  /*4360*/  SHF.R.S32.HI R3, RZ, 0x1f, R3 ;  /* 0x0000001fff037819 */ /* 0x000fe20000011403 */
[----:B------:R-:W-:Y:S01]  /*4370*/  VIADD R10, R2, 0x200 ;  /* 0x00000200020a7836 */ /* 0x000fe20000000000 */
[----:B0-----:R-:W-:-:S02]  /*4380*/  LEA R18, P3, R6, UR8, 0x2 ;  /* 0x0000000806127c11 */ /* 0x001fc4000f8610ff */
[----:B------:R-:W-:Y:S02]  /*4390*/  IADD3.X R3, PT, PT, R3, R5, R24, P1, P2 ;  /* 0x0000000503037210 */ /* 0x000fe40000fe4418 */
[----:B------:R-:W-:Y:S02]  /*43a0*/  LEA R26, P4, R4, UR8, 0x2 ;  /* 0x00000008041a7c11 */ /* 0x000fe4000f8810ff */
[----:B------:R-:W-:Y:S02]  /*43b0*/  LEA.HI.X R19, R6, UR9, R17, 0x2, P3 ;  /* 0x0000000906137c11 */ /* 0x000fe400098f1411 */
[----:B------:R-:W-:Y:S01]  /*43c0*/  LEA.HI.X R27, R4, UR9, R3, 0x2, P4 ;  /* 0x00000009041b7c11 */ /* 0x000fe2000a0f1403 */
[----:B------:R-:W-:Y:S01]  /*43d0*/  VIADD R4, R2, 0x300 ;  /* 0x0000030002047836 */ /* 0x000fe20000000000 */
[-C--:B------:R-:W-:Y:S02]  /*43e0*/  ISETP.GE.AND P1, PT, R8, R23.reuse, PT ;  /* 0x000000170800720c */ /* 0x080fe40003f26270 */
[----:B------:R-:W-:-:S02]  /*43f0*/  ISETP.GE.AND P2, PT, R10, R23, PT ;  /* 0x000000170a00720c */ /* 0x000fc40003f46270 */
[----:B------:R-:W-:Y:S01]  /*4400*/  LOP3.LUT R6, R2, 0x400, RZ, 0xfc, !PT ;  /* 0x0000040002067812 */ /* 0x000fe200078efcff */
[----:B------:R-:W-:Y:S10]  /*4410*/  @P0 BRA `(.L_x_44) ;  /* 0x00000000000c0947 */ /* 0x000ff40003800000 */
[----:B------:R-:W-:-:S13]  /*4420*/  ISETP.GE.AND P0, PT, R2, R25, PT ;  /* 0x000000190200720c */ /* 0x000fda0003f06270 */
[----:B------:R0:W5:Y:S04]  /*4430*/  @!P0 LDG.E R21, desc[UR6][R18.64] ;  /* 0x0000000612158981 */ /* 0x000168000c1e1900 */
[----:B------:R0:W5:Y:S02]  /*4440*/  @P0 LDG.E R21, desc[UR6][R26.64] ;  /* 0x000000061a150981 */ /* 0x000164000c1e1900 */
.L_x_44:
[----:B------:R-:W-:Y:S05]  /*4450*/  BSYNC.RECONVERGENT B1 ;  /* 0x0000000000017941 */ /* 0x000fea0003800200 */
.L_x_43:
[----:B------:R-:W-:Y:S04]  /*4460*/  BSSY.RECONVERGENT B1, `(.L_x_45) ;  /* 0x0000005000017945 */ /* 0x000fe80003800200 */
[----:B------:R-:W-:Y:S05]  /*4470*/  @P1 BRA `(.L_x_46) ;  /* 0x00000000000c1947 */ /* 0x000fea0003800000 */
[----:B------:R-:W-:-:S13]  /*4480*/  ISETP.GE.AND P0, PT, R8, R25, PT ;  /* 0x000000190800720c */ /* 0x000fda0003f06270 */
[----:B------:R1:W5:Y:S04]  /*4490*/  @P0 LDG.E R20, desc[UR6][R26.64+0x400] ;  /* 0x000400061a140981 */ /* 0x000368000c1e1900 */
[----:B------:R1:W5:Y:S02]  /*44a0*/  @!P0 LDG.E R20, desc[UR6][R18.64+0x400] ;  /* 0x0004000612148981 */ /* 0x000364000c1e1900 */
.L_x_46:
[----:B------:R-:W-:Y:S05]  /*44b0*/  BSYNC.RECONVERGENT B1 ;  /* 0x0000000000017941 */ /* 0x000fea0003800200 */
.L_x_45:
[----:B------:R-:W-:Y:S04]  /*44c0*/  BSSY.RECONVERGENT B1, `(.L_x_47) ;  /* 0x0000005000017945 */ /* 0x000fe80003800200 */
[----:B------:R-:W-:Y:S05]  /*44d0*/  @P2 BRA `(.L_x_48) ;  /* 0x00000000000c2947 */ /* 0x000fea0003800000 */
[----:B------:R-:W-:-:S13]  /*44e0*/  ISETP.GE.AND P0, PT, R10, R25, PT ;  /* 0x000000190a00720c */ /* 0x000fda0003f06270 */
[----:B------:R2:W5:Y:S04]  /*44f0*/  @P0 LDG.E R3, desc[UR6][R26.64+0x800] ;  /* 0x000800061a030981 */ /* 0x000568000c1e1900 */
[----:B------:R2:W5:Y:S02]  /*4500*/  @!P0 LDG.E R3, desc[UR6][R18.64+0x800] ;  /* 0x0008000612038981 */ /* 0x000564000c1e1900 */
.L_x_48:
[----:B------:R-:W-:Y:S05]  /*4510*/  BSYNC.RECONVERGENT B1 ;  /* 0x0000000000017941 */ /* 0x000fea0003800200 */
.L_x_47:
[-C--:B------:R-:W-:Y:S01]  /*4520*/  ISETP.GE.AND P6, PT, R4, R23.reuse, PT ;  /* 0x000000170400720c */ /* 0x080fe20003fc6270 */
[C---:B------:R-:W-:Y:S01]  /*4530*/  VIADD R8, R2.reuse, 0x500 ;  /* 0x0000050002087836 */ /* 0x040fe20000000000 */
[C---:B------:R-:W-:Y:S01]  /*4540*/  LOP3.LUT R14, R2.reuse, 0x800, RZ, 0xfc, !PT ;  /* 0x00000800020e7812 */ /* 0x040fe200078efcff */
[C---:B------:R-:W-:Y:S01]  /*4550*/  VIADD R10, R2.reuse, 0x600 ;  /* 0x00000600020a7836 */ /* 0x040fe20000000000 */
[----:B------:R-:W-:Y:S01]  /*4560*/  BSSY.RECONVERGENT B1, `(.L_x_49) ;  /* 0x000000d000017945 */ /* 0x000fe20003800200 */
[----:B------:R-:W-:Y:S01]  /*4570*/  VIADD R12, R2, 0x700 ;  /* 0x00000700020c7836 */ /* 0x000fe20000000000 */
[-C--:B------:R-:W-:Y:S01]  /*4580*/  ISETP.GE.AND P0, PT, R6, R23.reuse, PT ;  /* 0x000000170600720c */ /* 0x080fe20003f06270 */
[----:B------:R-:W-:Y:S01]  /*4590*/  VIADD R16, R2, 0x900 ;  /* 0x0000090002107836 */ /* 0x000fe20000000000 */
[-C--:B------:R-:W-:Y:S02]  /*45a0*/  ISETP.GE.AND P1, PT, R8, R23.reuse, PT ;  /* 0x000000170800720c */ /* 0x080fe40003f26270 */
[----:B------:R-:W-:-:S02]  /*45b0*/  ISETP.GE.AND P2, PT, R10, R23, PT ;  /* 0x000000170a00720c */ /* 0x000fc40003f46270 */
[-C--:B------:R-:W-:Y:S02]  /*45c0*/  ISETP.GE.AND P3, PT, R12, R23.reuse, PT ;  /* 0x000000170c00720c */ /* 0x080fe40003f66270 */
[-C--:B------:R-:W-:Y:S02]  /*45d0*/  ISETP.GE.AND P4, PT, R14, R23.reuse, PT ;  /* 0x000000170e00720c */ /* 0x080fe40003f86270 */
[----:B------:R-:W-:Y:S01]  /*45e0*/  ISETP.GE.AND P5, PT, R16, R23, PT ;  /* 0x000000171000720c */ /* 0x000fe20003fa6270 */
[----:B------:R-:W-:-:S12]  /*45f0*/  @P6 BRA `(.L_x_50) ;  /* 0x00000000000c6947 */ /* 0x000fd80003800000 */
[----:B------:R-:W-:-:S13]  /*4600*/  ISETP.GE.AND P6, PT, R4, R25, PT ;  /* 0x000000190400720c */ /* 0x000fda0003fc6270 */
[----:B------:R3:W5:Y:S04]  /*4610*/  @P6 LDG.E R4, desc[UR6][R26.64+0xc00] ;  /* 0x000c00061a046981 */ /* 0x000768000c1e1900 */
[----:B------:R3:W5:Y:S02]  /*4620*/  @!P6 LDG.E R4, desc[UR6][R18.64+0xc00] ;  /* 0x000c00061204e981 */ /* 0x000764000c1e1900 */
.L_x_50:
[----:B------:R-:W-:Y:S05]  /*4630*/  BSYNC.RECONVERGENT B1 ;  /* 0x0000000000017941 */ /* 0x000fea0003800200 */
.L_x_49:
[----:B------:R-:W-:Y:S04]  /*4640*/  BSSY.RECONVERGENT B1, `(.L_x_51) ;  /* 0x0000005000017945 */ /* 0x000fe80003800200 */
[----:B------:R-:W-:Y:S05]  /*4650*/  @P0 BRA `(.L_x_52) ;  /* 0x00000000000c0947 */ /* 0x000fea0003800000 */
[----:B------:R-:W-:-:S13]  /*4660*/  ISETP.GE.AND P0, PT, R6, R25, PT ;  /* 0x000000190600720c */ /* 0x000fda0003f06270 */
[----:B------:R4:W5:Y:S04]  /*4670*/  @P0 LDG.E R5, desc[UR6][R26.64+0x1000] ;  /* 0x001000061a050981 */ /* 0x000968000c1e1900 */
[----:B------:R4:W5:Y:S02]  /*4680*/  @!P0 LDG.E R5, desc[UR6][R18.64+0x1000] ;  /* 0x0010000612058981 */ /* 0x000964000c1e1900 */
.L_x_52:
[----:B------:R-:W-:Y:S05]  /*4690*/  BSYNC.RECONVERGENT B1 ;  /* 0x0000000000017941 */ /* 0x000fea0003800200 */
.L_x_51:
[----:B------:R-:W-:Y:S04]  /*46a0*/  BSSY.RECONVERGENT B1, `(.L_x_53) ;  /* 0x0000005000017945 */ /* 0x000fe80003800200 */
[----:B------:R-:W-:Y:S05]  /*46b0*/  @P1 BRA `(.L_x_54) ;  /* 0x00000000000c1947 */ /* 0x000fea0003800000 */
[----:B------:R-:W-:-:S13]  /*46c0*/  ISETP.GE.AND P0, PT, R8, R25, PT ;  /* 0x000000190800720c */ /* 0x000fda0003f06270 */
[----:B------:R0:W5:Y:S04]  /*46d0*/  @P0 LDG.E R6, desc[UR6][R26.64+0x1400] ;  /* 0x001400061a060981 */ /* 0x000168000c1e1900 */
[----:B------:R0:W5:Y:S02]  /*46e0*/  @!P0 LDG.E R6, desc[UR6][R18.64+0x1400] ;  /* 0x0014000612068981 */ /* 0x000164000c1e1900 */
.L_x_54:
[----:B------:R-:W-:Y:S05]  /*46f0*/  BSYNC.RECONVERGENT B1 ;  /* 0x0000000000017941 */ /* 0x000fea0003800200 */
.L_x_53:
[----:B------:R-:W-:Y:S01]  /*4700*/  BSSY.RECONVERGENT B1, `(.L_x_55) ;  /* 0x0000007000017945 */ /* 0x000fe20003800200 */
[C---:B------:R-:W-:Y:S02]  /*4710*/  VIADD R24, R2.reuse, 0xa00 ;  /* 0x00000a0002187836 */ /* 0x040fe40000000000 */
[----:B------:R-:W-:Y:S01]  /*4720*/  VIADD R28, R2, 0xb00 ;  /* 0x00000b00021c7836 */ /* 0x000fe20000000000 */
[----:B------:R-:W-:Y:S06]  /*4730*/  @P2 BRA `(.L_x_56) ;  /* 0x00000000000c2947 */ /* 0x000fec0003800000 */
[----:B------:R-:W-:-:S13]  /*4740*/  ISETP.GE.AND P0, PT, R10, R25, PT ;  /* 0x000000190a00720c */ /* 0x000fda0003f06270 */
[----:B------:R0:W5:Y:S04]  /*4750*/  @P0 LDG.E R7, desc[UR6][R26.64+0x1800] ;  /* 0x001800061a070981 */ /* 0x000168000c1e1900 */
[----:B------:R0:W5:Y:S02]  /*4760*/  @!P0 LDG.E R7, desc[UR6][R18.64+0x1800] ;  /* 0x0018000612078981 */ /* 0x000164000c1e1900 */
.L_x_56:
[----:B------:R-:W-:Y:S05]  /*4770*/  BSYNC.RECONVERGENT B1 ;  /* 0x0000000000017941 */ /* 0x000fea0003800200 */
.L_x_55:
[----:B------:R-:W-:Y:S04]  /*4780*/  BSSY.RECONVERGENT B1, `(.L_x_57) ;  /* 0x0000005000017945 */ /* 0x000fe80003800200 */
[----:B------:R-:W-:Y:S05]  /*4790*/  @P3 BRA `(.L_x_58) ;  /* 0x00000000000c3947 */ /* 0x000fea0003800000 */
[----:B------:R-:W-:-:S13]  /*47a0*/  ISETP.GE.AND P0, PT, R12, R25, PT ;  /* 0x000000190c00720c */ /* 0x000fda0003f06270 */
[----:B------:R0:W5:Y:S04]  /*47b0*/  @P0 LDG.E R8, desc[UR6][R26.64+0x1c00] ;  /* 0x001c00061a080981 */ /* 0x000168000c1e1900 */
[----:B------:R0:W5:Y:S02]  /*47c0*/  @!P0 LDG.E R8, desc[UR6][R18.64+0x1c00] ;  /* 0x001c000612088981 */ /* 0x000164000c1e1900 */
.L_x_58:
[----:B------:R-:W-:Y:S05]  /*47d0*/  BSYNC.RECONVERGENT B1 ;  /* 0x0000000000017941 */ /* 0x000fea0003800200 */
.L_x_57:
[----:B------:R-:W-:Y:S04]  /*47e0*/  BSSY.RECONVERGENT B1, `(.L_x_59) ;  /* 0x0000005000017945 */ /* 0x000fe80003800200 */
[----:B------:R-:W-:Y:S05]  /*47f0*/  @P4 BRA `(.L_x_60) ;  /* 0x00000000000c4947 */ /* 0x000fea0003800000 */
[----:B------:R-:W-:-:S13]  /*4800*/  ISETP.GE.AND P0, PT, R14, R25, PT ;  /* 0x000000190e00720c */ /* 0x000fda0003f06270 */
[----:B------:R0:W5:Y:S04]  /*4810*/  @P0 LDG.E R9, desc[UR6][R26.64+0x2000] ;  /* 0x002000061a090981 */ /* 0x000168000c1e1900 */
[----:B------:R0:W5:Y:S02]  /*4820*/  @!P0 LDG.E R9, desc[UR6][R18.64+0x2000] ;  /* 0x0020000612098981 */ /* 0x000164000c1e1900 */
.L_x_60:
[----:B------:R-:W-:Y:S05]  /*4830*/  BSYNC.RECONVERGENT B1 ;  /* 0x0000000000017941 */ /* 0x000fea0003800200 */
.L_x_59:
[----:B------:R-:W-:Y:S04]  /*4840*/  BSSY.RECONVERGENT B1, `(.L_x_61) ;  /* 0x0000005000017945 */ /* 0x000fe80003800200 */
[----:B------:R-:W-:Y:S05]  /*4850*/  @P5 BRA `(.L_x_62) ;  /* 0x00000000000c5947 */ /* 0x000fea0003800000 */
[----:B------:R-:W-:-:S13]  /*4860*/  ISETP.GE.AND P0, PT, R16, R25, PT ;  /* 0x000000191000720c */ /* 0x000fda0003f06270 */
[----:B------:R0:W5:Y:S04]  /*4870*/  @P0 LDG.E R10, desc[UR6][R26.64+0x2400] ;  /* 0x002400061a0a0981 */ /* 0x000168000c1e1900 */
[----:B------:R0:W5:Y:S02]  /*4880*/  @!P0 LDG.E R10, desc[UR6][R18.64+0x2400] ;  /* 0x00240006120a8981 */ /* 0x000164000c1e1900 */
.L_x_62:
[----:B------:R-:W-:Y:S05]  /*4890*/  BSYNC.RECONVERGENT B1 ;  /* 0x0000000000017941 */ /* 0x000fea0003800200 */
.L_x_61:
[-C--:B------:R-:W-:Y:S01]  /*48a0*/  ISETP.GE.AND P6, PT, R24, R23.reuse, PT ;  /* 0x000000171800720c */ /* 0x080fe20003fc6270 */
[C---:B------:R-:W-:Y:S01]  /*48b0*/  VIADD R16, R2.reuse, 0xd00 ;  /* 0x00000d0002107836 */ /* 0x040fe20000000000 */
[C---:B------:R-:W-:Y:S01]  /*48c0*/  LOP3.LUT R14, R2.reuse, 0xc00, RZ, 0xfc, !PT ;  /* 0x00000c00020e7812 */ /* 0x040fe200078efcff */
[C---:B------:R-:W-:Y:S01]  /*48d0*/  VIADD R30, R2.reuse, 0xe00 ;  /* 0x00000e00021e7836 */ /* 0x040fe20000000000 */
[C---:B------:R-:W-:Y:S01]  /*48e0*/  LOP3.LUT R34, R2.reuse, 0x1000, RZ, 0xfc, !PT ;  /* 0x0000100002227812 */ /* 0x040fe200078efcff */
[----:B------:R-:W-:Y:S01]  /*48f0*/  VIADD R32, R2, 0xf00 ;  /* 0x00000f0002207836 */ /* 0x000fe20000000000 */
[----:B------:R-:W-:Y:S01]  /*4900*/  BSSY.RECONVERGENT B1, `(.L_x_63) ;  /* 0x000000b000017945 */ /* 0x000fe20003800200 */
[-C--:B------:R-:W-:Y:S02]  /*4910*/  ISETP.GE.AND P0, PT, R28, R23.reuse, PT ;  /* 0x000000171c00720c */ /* 0x080fe40003f06270 */
        /* <DEDUP_REMOVED lines=9> */
.L_x_64:
[----:B------:R-:W-:Y:S05]  /*49b0*/  BSYNC.RECONVERGENT B1 ;  /* 0x0000000000017941 */ /* 0x000fea0003800200 */
.L_x_63:
[----:B------:R-:W-:Y:S04]  /*49c0*/  BSSY.RECONVERGENT B1, `(.L_x_65) ;  /* 0x0000005000017945 */ /* 0x000fe80003800200 */
[----:B------:R-:W-:Y:S05]  /*49d0*/  @P0 BRA `(.L_x_66) ;  /* 0x00000000000c0947 */ /* 0x000fea0003800000 */
[----:B------:R-:W-:-:S13]  /*49e0*/  ISETP.GE.AND P0, PT, R28, R25, PT ;  /* 0x000000191c00720c */ /* 0x000fda0003f06270 */
[----:B------:R0:W5:Y:S04]  /*49f0*/  @P0 LDG.E R12, desc[UR6][R26.64+0x2c00] ;  /* 0x002c00061a0c0981 */ /* 0x000168000c1e1900 */
[----:B------:R0:W5:Y:S02]  /*4a00*/  @!P0 LDG.E R12, desc[UR6][R18.64+0x2c00] ;  /* 0x002c0006120c8981 */ /* 0x000164000c1e1900 */
.L_x_66:
[----:B------:R-:W-:Y:S05]  /*4a10*/  BSYNC.RECONVERGENT B1 ;  /* 0x0000000000017941 */ /* 0x000fea0003800200 */
.L_x_65:
[----:B------:R-:W-:Y:S04]  /*4a20*/  BSSY.RECONVERGENT B1, `(.L_x_67) ;  /* 0x0000005000017945 */ /* 0x000fe80003800200 */
[----:B------:R-:W-:Y:S05]  /*4a30*/  @P1 BRA `(.L_x_68) ;  /* 0x00000000000c1947 */ /* 0x000fea0003800000 */
[----:B------:R-:W-:-:S13]  /*4a40*/  ISETP.GE.AND P0, PT, R14, R25, PT ;  /* 0x000000190e00720c */ /* 0x000fda0003f06270 */
[----:B------:R0:W5:Y:S04]  /*4a50*/  @P0 LDG.E R13, desc[UR6][R26.64+0x3000] ;  /* 0x003000061a0d0981 */ /* 0x000168000c1e1900 */
[----:B------:R0:W5:Y:S02]  /*4a60*/  @!P0 LDG.E R13, desc[UR6][R18.64+0x3000] ;  /* 0x00300006120d8981 */ /* 0x000164000c1e1900 */
.L_x_68:
[----:B------:R-:W-:Y:S05]  /*4a70*/  BSYNC.RECONVERGENT B1 ;  /* 0x0000000000017941 */ /* 0x000fea0003800200 */
.L_x_67:
[----:B------:R-:W-:Y:S04]  /*4a80*/  BSSY.RECONVERGENT B1, `(.L_x_69) ;  /* 0x0000005000017945 */ /* 0x000fe80003800200 */
[----:B------:R-:W-:Y:S05]  /*4a90*/  @P2 BRA `(.L_x_70) ;  /* 0x00000000000c2947 */ /* 0x000fea0003800000 */
[----:B------:R-:W-:-:S13]  /*4aa0*/  ISETP.GE.AND P0, PT, R16, R25, PT ;  /* 0x000000191000720c */ /* 0x000fda0003f06270 */
[----:B------:R0:W5:Y:S04]  /*4ab0*/  @P0 LDG.E R14, desc[UR6][R26.64+0x3400] ;  /* 0x003400061a0e0981 */ /* 0x000168000c1e1900 */
[----:B------:R0:W5:Y:S02]  /*4ac0*/  @!P0 LDG.E R14, desc[UR6][R18.64+0x3400] ;  /* 0x00340006120e8981 */ /* 0x000164000c1e1900 */
.L_x_70:
[----:B------:R-:W-:Y:S05]  /*4ad0*/  BSYNC.RECONVERGENT B1 ;  /* 0x0000000000017941 */ /* 0x000fea0003800200 */
.L_x_69:
[----:B------:R-:W-:Y:S04]  /*4ae0*/  BSSY.RECONVERGENT B1, `(.L_x_71) ;  /* 0x0000005000017945 */ /* 0x000fe80003800200 */
[----:B------:R-:W-:Y:S05]  /*4af0*/  @P3 BRA `(.L_x_72) ;  /* 0x00000000000c3947 */ /* 0x000fea0003800000 */
[----:B------:R-:W-:-:S13]  /*4b00*/  ISETP.GE.AND P0, PT, R30, R25, PT ;  /* 0x000000191e00720c */ /* 0x000fda0003f06270 */
[----:B------:R0:W5:Y:S04]  /*4b10*/  @P0 LDG.E R15, desc[UR6][R26.64+0x3800] ;  /* 0x003800061a0f0981 */ /* 0x000168000c1e1900 */
[----:B------:R0:W5:Y:S02]  /*4b20*/  @!P0 LDG.E R15, desc[UR6][R18.64+0x3800] ;  /* 0x00380006120f8981 */ /* 0x000164000c1e1900 */
.L_x_72:
[----:B------:R-:W-:Y:S05]  /*4b30*/  BSYNC.RECONVERGENT B1 ;  /* 0x0000000000017941 */ /* 0x000fea0003800200 */
.L_x_71:
[----:B------:R-:W-:Y:S04]  /*4b40*/  BSSY.RECONVERGENT B1, `(.L_x_73) ;  /* 0x0000005000017945 */ /* 0x000fe80003800200 */
[----:B------:R-:W-:Y:S05]  /*4b50*/  @P4 BRA `(.L_x_74) ;  /* 0x00000000000c4947 */ /* 0x000fea0003800000 */
[----:B------:R-:W-:-:S13]  /*4b60*/  ISETP.GE.AND P0, PT, R32, R25, PT ;  /* 0x000000192000720c */ /* 0x000fda0003f06270 */
[----:B------:R0:W5:Y:S04]  /*4b70*/  @P0 LDG.E R16, desc[UR6][R26.64+0x3c00] ;  /* 0x003c00061a100981 */ /* 0x000168000c1e1900 */
[----:B------:R0:W5:Y:S02]  /*4b80*/  @!P0 LDG.E R16, desc[UR6][R18.64+0x3c00] ;  /* 0x003c000612108981 */ /* 0x000164000c1e1900 */
.L_x_74:
[----:B------:R-:W-:Y:S05]  /*4b90*/  BSYNC.RECONVERGENT B1 ;  /* 0x0000000000017941 */ /* 0x000fea0003800200 */
.L_x_73:
[----:B------:R-:W-:Y:S05]  /*4ba0*/  @P5 BRA `(.L_x_75) ;  /* 0x0000001000205947 */ /* 0x000fea0003800000 */
[----:B------:R-:W-:-:S13]  /*4bb0*/  ISETP.GE.AND P0, PT, R34, R25, PT ;  /* 0x000000192200720c */ /* 0x000fda0003f06270 */
[----:B------:R0:W5:Y:S04]  /*4bc0*/  @P0 LDG.E R17, desc[UR6][R26.64+0x4000] ;  /* 0x004000061a110981 */ /* 0x000168000c1e1900 */
[----:B------:R0:W5:Y:S01]  /*4bd0*/  @!P0 LDG.E R17, desc[UR6][R18.64+0x4000] ;  /* 0x0040000612118981 */ /* 0x000162000c1e1900 */
[----:B------:R-:W-:Y:S05]  /*4be0*/  BRA `(.L_x_75) ;  /* 0x0000001000107947 */ /* 0x000fea0003800000 */
.L_x_42:
[----:B------:R-:W-:Y:S02]  /*4bf0*/  IMAD.IADD R23, R25, 0x1, R22 ;  /* 0x0000000119177824 */ /* 0x000fe400078e0216 */
[----:B------:R-:W-:Y:S02]  /*4c00*/  VIADD R28, R2, 0x100 ;  /* 0x00000100021c7836 */ /* 0x000fe40000000000 */
[----:B------:R-:W-:Y:S02]  /*4c10*/  IMAD.MOV.U32 R27, RZ, RZ, R5 ;  /* 0x000000ffff1b7224 */ /* 0x000fe400078e0005 */
[----:B------:R-:W-:Y:S01]  /*4c20*/  IMAD.MOV.U32 R29, RZ, RZ, RZ ;  /* 0x000000ffff1d7224 */ /* 0x000fe200078e00ff */
[----:B------:R-:W-:Y:S01]  /*4c30*/  ISETP.GE.AND P1, PT, R28, R23, PT ;  /* 0x000000171c00720c */ /* 0x000fe20003f26270 */
[----:B------:R-:W-:-:S04]  /*4c40*/  IMAD.WIDE.U32 R26, R3, 0x1100, R26 ;  /* 0x00001100031a7825 */ /* 0x000fc800078e001a */
[----:B------:R-:W-:Y:S01]  /*4c50*/  VIADD R32, R2, 0x200 ;  /* 0x0000020002207836 */ /* 0x000fe20000000000 */
[----:B------:R-:W-:-:S04]  /*4c60*/  IADD3 R26, P0, PT, R7, R26, RZ ;  /* 0x0000001a071a7210 */ /* 0x000fc80007f1e0ff */
[----:B------:R-:W-:Y:S02]  /*4c70*/  IADD3.X R24, PT, PT, R24, R27, R29, P0, !PT ;  /* 0x0000001b18187210 */ /* 0x000fe400007fe41d */
[----:B------:R-:W-:Y:S01]  /*4c80*/  ISETP.GE.AND P0, PT, R32, R23, PT ;  /* 0x000000172000720c */ /* 0x000fe20003f06270 */
[----:B------:R-:W0:Y:S01]  /*4c90*/  @!P1 LDC.64 R18, c[0x0][0x3a0] ;  /* 0x0000e800ff129b82 */ /* 0x000e220000000a00 */
[C---:B------:R-:W-:Y:S01]  /*4ca0*/  @!P1 IMAD.IADD R27, R28.reuse, 0x1, -R25 ;  /* 0x000000011c1b9824 */ /* 0x040fe200078e0a19 */
[----:B------:R-:W-:-:S04]  /*4cb0*/  @!P1 ISETP.GE.AND P3, PT, R28, R25, PT ;  /* 0x000000191c00920c */ /* 0x000fc80003f66270 */
[----:B------:R-:W-:Y:S02]  /*4cc0*/  @!P1 SEL R28, R28, R27, !P3 ;  /* 0x0000001b1c1c9207 */ /* 0x000fe40005800000 */
[----:B------:R-:W-:Y:S02]  /*4cd0*/  @!P1 SEL R29, R16, R26, !P3 ;  /* 0x0000001a101d9207 */ /* 0x000fe40005800000 */
[----:B------:R-:W-:Y:S02]  /*4ce0*/  @!P1 SHF.R.S32.HI R27, RZ, 0x1f, R27 ;  /* 0x0000001fff1b9819 */ /* 0x000fe4000001141b */
[----:B------:R-:W-:Y:S01]  /*4cf0*/  @!P1 IADD3 R28, P2, PT, R28, R29, RZ ;  /* 0x0000001d1c1c9210 */ /* 0x000fe20007f5e0ff */
[----:B------:R-:W-:Y:S01]  /*4d00*/  @!P0 IMAD.IADD R29, R32, 0x1, -R25 ;  /* 0x00000001201d8824 */ /* 0x000fe200078e0a19 */
[----:B------:R-:W-:Y:S02]  /*4d10*/  @!P1 SEL R27, R27, RZ, P3 ;  /* 0x000000ff1b1b9207 */ /* 0x000fe40001800000 */
[----:B------:R-:W-:-:S02]  /*4d20*/  @!P1 SEL R30, R17, R24, !P3 ;  /* 0x00000018111e9207 */ /* 0x000fc40005800000 */
[----:B------:R-:W-:-:S03]  /*4d30*/  @!P0 ISETP.GE.AND P4, PT, R32, R25, PT ;  /* 0x000000192000820c */ /* 0x000fc60003f86270 */
[----:B------:R-:W-:Y:S01]  /*4d40*/  @!P1 IMAD.X R27, R27, 0x1, R30, P2 ;  /* 0x000000011b1b9824 */ /* 0x000fe200010e061e */
[----:B------:R-:W-:Y:S02]  /*4d50*/  @!P0 SEL R34, R17, R24, !P4 ;  /* 0x0000001811228207 */ /* 0x000fe40006000000 */
[----:B0-----:R-:W-:-:S04]  /*4d60*/  @!P1 LEA R30, P2, R28, R18, 0x2 ;  /* 0x000000121c1e9211 */ /* 0x001fc800078410ff */
[----:B------:R-:W-:Y:S02]  /*4d70*/  @!P1 LEA.HI.X R31, R28, R19, R27, 0x2, P2 ;  /* 0x000000131c1f9211 */ /* 0x000fe400010f141b */
[----:B------:R-:W0:Y:S01]  /*4d80*/  @!P0 LDC.64 R18, c[0x0][0x3a0] ;  /* 0x0000e800ff128b82 */ /* 0x000e220000000a00 */
[----:B------:R-:W-:Y:S01]  /*4d90*/  @!P0 SEL R27, R32, R29, !P4 ;  /* 0x0000001d201b8207 */ /* 0x000fe20006000000 */
[----:B------:R-:W-:Y:S01]  /*4da0*/  VIADD R32, R2, 0x300 ;  /* 0x0000030002207836 */ /* 0x000fe20000000000 */
[----:B------:R-:W-:Y:S01]  /*4db0*/  @!P0 SEL R28, R16, R26, !P4 ;  /* 0x0000001a101c8207 */ /* 0x000fe20006000000 */
[----:B------:R1:W5:Y:S01]  /*4dc0*/  @!P1 LDG.E R20, desc[UR6][R30.64] ;  /* 0x000000061e149981 */ /* 0x000362000c1e1900 */
[----:B------:R-:W-:Y:S02]  /*4dd0*/  @!P0 SHF.R.S32.HI R29, RZ, 0x1f, R29 ;  /* 0x0000001fff1d8819 */ /* 0x000fe4000001141d */
[----:B------:R-:W-:Y:S02]  /*4de0*/  ISETP.GE.AND P2, PT, R32, R23, PT ;  /* 0x000000172000720c */ /* 0x000fe40003f46270 */
[----:B------:R-:W-:-:S02]  /*4df0*/  @!P0 IADD3 R27, P3, PT, R27, R28, RZ ;  /* 0x0000001c1b1b8210 */ /* 0x000fc40007f7e0ff */
[----:B------:R-:W-:-:S05]  /*4e00*/  @!P0 SEL R29, R29, RZ, P4 ;  /* 0x000000ff1d1d8207 */ /* 0x000fca0002000000 */
[----:B------:R-:W-:Y:S01]  /*4e10*/  @!P0 IMAD.X R34, R29, 0x1, R34, P3 ;  /* 0x000000011d228824 */ /* 0x000fe200018e0622 */
[----:B0-----:R-:W-:-:S03]  /*4e20*/  @!P0 LEA R28, P3, R27, R18, 0x2 ;  /* 0x000000121b1c8211 */ /* 0x001fc600078610ff */
[C---:B------:R-:W-:Y:S01]  /*4e30*/  @!P2 IMAD.IADD R33, R32.reuse, 0x1, -R25 ;  /* 0x000000012021a824 */ /* 0x040fe200078e0a19 */
[----:B------:R-:W-:Y:S02]  /*4e40*/  @!P0 LEA.HI.X R29, R27, R19, R34, 0x2, P3 ;  /* 0x000000131b1d8211 */ /* 0x000fe400018f1422 */
[----:B------:R-:W1:Y:S01]  /*4e50*/  @!P2 LDC.64 R18, c[0x0][0x3a0] ;  /* 0x0000e800ff12ab82 */ /* 0x000e620000000a00 */
[C---:B------:R-:W-:Y:S02]  /*4e60*/  @!P2 ISETP.GE.AND P4, PT, R32.reuse, R25, PT ;  /* 0x000000192000a20c */ /* 0x040fe40003f86270 */
[----:B------:R0:W5:Y:S02]  /*4e70*/  @!P0 LDG.E R3, desc[UR6][R28.64] ;  /* 0x000000061c038981 */ /* 0x000164000c1e1900 */
[----:B------:R-:W-:Y:S02]  /*4e80*/  @!P2 SEL R27, R32, R33, !P4 ;  /* 0x00000021201ba207 */ /* 0x000fe40006000000 */
[----:B------:R-:W-:-:S04]  /*4e90*/  @!P2 SEL R32, R16, R26, !P4 ;  /* 0x0000001a1020a207 */ /* 0x000fc80006000000 */
[----:B------:R-:W-:Y:S02]  /*4ea0*/  @!P2 IADD3 R27, P3, PT, R27, R32, RZ ;  /* 0x000000201b1ba210 */ /* 0x000fe40007f7e0ff */
[----:B------:R-:W-:Y:S02]  /*4eb0*/  LOP3.LUT R32, R2, 0x400, RZ, 0xfc, !PT ;  /* 0x0000040002207812 */ /* 0x000fe400078efcff */
[----:B------:R-:W-:Y:S02]  /*4ec0*/  @!P2 SHF.R.S32.HI R33, RZ, 0x1f, R33 ;  /* 0x0000001fff21a819 */ /* 0x000fe40000011421 */
[----:B------:R-:W-:Y:S02]  /*4ed0*/  ISETP.GE.AND P1, PT, R32, R23, PT ;  /* 0x000000172000720c */ /* 0x000fe40003f26270 */
[----:B------:R-:W-:Y:S02]  /*4ee0*/  @!P2 SEL R33, R33, RZ, P4 ;  /* 0x000000ff2121a207 */ /* 0x000fe40002000000 */
[----:B------:R-:W-:-:S05]  /*4ef0*/  @!P2 SEL R34, R17, R24, !P4 ;  /* 0x000000181122a207 */ /* 0x000fca0006000000 */
[----:B------:R-:W-:Y:S01]  /*4f00*/  @!P2 IMAD.X R34, R33, 0x1, R34, P3 ;  /* 0x000000012122a824 */ /* 0x000fe200018e0622 */
[----:B-1----:R-:W-:-:S04]  /*4f10*/  @!P2 LEA R30, P3, R27, R18, 0x2 ;  /* 0x000000121b1ea211 */ /* 0x002fc800078610ff */
[----:B------:R-:W-:Y:S02]  /*4f20*/  @!P2 LEA.HI.X R31, R27, R19, R34, 0x2, P3 ;  /* 0x000000131b1fa211 */ /* 0x000fe400018f1422 */
[----:B------:R-:W1:Y:S01]  /*4f30*/  @!P1 LDC.64 R18, c[0x0][0x3a0] ;  /* 0x0000e800ff129b82 */ /* 0x000e620000000a00 */
[C---:B------:R-:W-:Y:S01]  /*4f40*/  @!P1 IMAD.IADD R27, R32.reuse, 0x1, -R25 ;  /* 0x00000001201b9824 */ /* 0x040fe200078e0a19 */
[----:B------:R-:W-:Y:S01]  /*4f50*/  @!P1 ISETP.GE.AND P3, PT, R32, R25, PT ;  /* 0x000000192000920c */ /* 0x000fe20003f66270 */
[----:B------:R-:W-:Y:S01]  /*4f60*/  VIADD R34, R2, 0x500 ;  /* 0x0000050002227836 */ /* 0x000fe20000000000 */
[----:B------:R2:W5:Y:S02]  /*4f70*/  @!P2 LDG.E R4, desc[UR6][R30.64] ;  /* 0x000000061e04a981 */ /* 0x000564000c1e1900 */
[----:B------:R-:W-:Y:S02]  /*4f80*/  @!P1 SEL R32, R32, R27, !P3 ;  /* 0x0000001b20209207 */ /* 0x000fe40005800000 */
[----:B------:R-:W-:-:S02]  /*4f90*/  @!P1 SEL R33, R16, R26, !P3 ;  /* 0x0000001a10219207 */ /* 0x000fc40005800000 */
[----:B------:R-:W-:Y:S02]  /*4fa0*/  @!P1 SHF.R.S32.HI R27, RZ, 0x1f, R27 ;  /* 0x0000001fff1b9819 */ /* 0x000fe4000001141b */
[----:B------:R-:W-:Y:S02]  /*4fb0*/  ISETP.GE.AND P2, PT, R34, R23, PT ;  /* 0x000000172200720c */ /* 0x000fe40003f46270 */
[----:B------:R-:W-:Y:S02]  /*4fc0*/  @!P1 IADD3 R32, P0, PT, R32, R33, RZ ;  /* 0x0000002120209210 */ /* 0x000fe40007f1e0ff */
[----:B------:R-:W-:Y:S02]  /*4fd0*/  @!P1 SEL R27, R27, RZ, P3 ;  /* 0x000000ff1b1b9207 */ /* 0x000fe40001800000 */
[----:B0-----:R-:W-:-:S05]  /*4fe0*/  @!P1 SEL R28, R17, R24, !P3 ;  /* 0x00000018111c9207 */ /* 0x001fca0005800000 */
[----:B------:R-:W-:Y:S01]  /*4ff0*/  @!P1 IMAD.X R27, R27, 0x1, R28, P0 ;  /* 0x000000011b1b9824 */ /* 0x000fe200000e061c */
[----:B-1----:R-:W-:-:S04]  /*5000*/  @!P1 LEA R28, P0, R32, R18, 0x2 ;  /* 0x00000012201c9211 */ /* 0x002fc800078010ff */
[----:B------:R-:W-:Y:S02]  /*5010*/  @!P1 LEA.HI.X R29, R32, R19, R27, 0x2, P0 ;  /* 0x00000013201d9211 */ /* 0x000fe400000f141b */
[----:B------:R-:W0:Y:S01]  /*5020*/  @!P2 LDC.64 R18, c[0x0][0x3a0] ;  /* 0x0000e800ff12ab82 */ /* 0x000e220000000a00 */
[C---:B--2---:R-:W-:Y:S01]  /*5030*/  @!P2 IMAD.IADD R31, R34.reuse, 0x1, -R25 ;  /* 0x00000001221fa824 */ /* 0x044fe200078e0a19 */
        /* <DEDUP_REMOVED lines=9> */
[----:B------:R-:W-:-:S05]  /*50d0*/  @!P2 SEL R34, R17, R24, !P4 ;  /* 0x000000181122a207 */ /* 0x000fca0006000000 */
[----:B------:R-:W-:Y:S01]  /*50e0*/  @!P2 IMAD.X R34, R31, 0x1, R34, P3 ;  /* 0x000000011f22a824 */ /* 0x000fe200018e0622 */
[----:B0-----:R-:W-:-:S04]  /*50f0*/  @!P2 LEA R30, P3, R27, R18, 0x2 ;  /* 0x000000121b1ea211 */ /* 0x001fc800078610ff */
[----:B------:R-:W-:Y:S02]  /*5100*/  @!P2 LEA.HI.X R31, R27, R19, R34, 0x2, P3 ;  /* 0x000000131b1fa211 */ /* 0x000fe400018f1422 */
[----:B------:R-:W0:Y:S01]  /*5110*/  @!P0 LDC.64 R18, c[0x0][0x3a0] ;  /* 0x0000e800ff128b82 */ /* 0x000e220000000a00 */
        /* <DEDUP_REMOVED lines=10> */
[----:B-1----:R-:W-:-:S05]  /*51c0*/  @!P0 SEL R28, R17, R24, !P3 ;  /* 0x00000018111c8207 */ /* 0x002fca0005800000 */
[----:B------:R-:W-:Y:S01]  /*51d0*/  @!P0 IMAD.X R27, R27, 0x1, R28, P1 ;  /* 0x000000011b1b8824 */ /* 0x000fe200008e061c */
[----:B0-----:R-:W-:-:S04]  /*51e0*/  @!P0 LEA R28, P1, R32, R18, 0x2 ;  /* 0x00000012201c8211 */ /* 0x001fc800078210ff */
[----:B------:R-:W-:Y:S02]  /*51f0*/  @!P0 LEA.HI.X R29, R32, R19, R27, 0x2, P1 ;  /* 0x00000013201d8211 */ /* 0x000fe400008f141b */
[----:B------:R-:W0:Y:S01]  /*5200*/  @!P2 LDC.64 R18, c[0x0][0x3a0] ;  /* 0x0000e800ff12ab82 */ /* 0x000e220000000a00 */
[C---:B--2---:R-:W-:Y:S01]  /*5210*/  @!P2 IMAD.IADD R31, R34.reuse, 0x1, -R25 ;  /* 0x00000001221fa824 */ /* 0x044fe200078e0a19 */
[----:B------:R-:W-:Y:S01]  /*5220*/  @!P2 ISETP.GE.AND P4, PT, R34, R25, PT ;  /* 0x000000192200a20c */ /* 0x000fe20003f86270 */
[----:B------:R1:W5:Y:S01]  /*5230*/  @!P0 LDG.E R7, desc[UR6][R28.64] ;  /* 0x000000061c078981 */ /* 0x000362000c1e1900 */
[----:B------:R-:W-:Y:S02]  /*5240*/  LOP3.LUT R32, R2, 0x800, RZ, 0xfc, !PT ;  /* 0x0000080002207812 */ /* 0x000fe400078efcff */
        /* <DEDUP_REMOVED lines=117> */
[C---:B------:R-:W-:Y:S01]  /*59a0*/  @!P1 ISETP.GE.AND P4, PT, R34.reuse, R25, PT ;  /* 0x000000192200920c */ /* 0x040fe20003f86270 */
[----:B------:R1:W5:Y:S03]  /*59b0*/  @!P0 LDG.E R15, desc[UR6][R28.64] ;  /* 0x000000061c0f8981 */ /* 0x000366000c1e1900 */
        /* <DEDUP_REMOVED lines=9> */
[----:B------:R-:W-:Y:S01]  /*5a50*/  @!P1 LEA.HI.X R31, R27, R19, R32, 0x2, P3 ;  /* 0x000000131b1f9211 */ /* 0x000fe200018f1420 */
[C---:B------:R-:W-:Y:S01]  /*5a60*/  @!P2 IMAD.IADD R27, R2.reuse, 0x1, -R25 ;  /* 0x00000001021ba824 */ /* 0x040fe200078e0a19 */
[----:B------:R-:W-:-:S04]  /*5a70*/  @!P2 ISETP.GE.AND P3, PT, R2, R25, PT ;  /* 0x000000190200a20c */ /* 0x000fc80003f66270 */
[----:B------:R-:W-:Y:S02]  /*5a80*/  @!P2 SHF.R.S32.HI R34, RZ, 0x1f, R27 ;  /* 0x0000001fff22a819 */ /* 0x000fe4000001141b */
[----:B------:R-:W-:Y:S02]  /*5a90*/  @!P2 SEL R27, R2, R27, !P3 ;  /* 0x0000001b021ba207 */ /* 0x000fe40005800000 */
[----:B------:R-:W-:Y:S02]  /*5aa0*/  @!P2 SEL R18, R16, R26, !P3 ;  /* 0x0000001a1012a207 */ /* 0x000fe40005800000 */
[----:B------:R-:W-:Y:S02]  /*5ab0*/  @!P2 SEL R34, R34, RZ, P3 ;  /* 0x000000ff2222a207 */ /* 0x000fe40001800000 */
[----:B------:R-:W-:Y:S02]  /*5ac0*/  @!P2 IADD3 R27, P4, PT, R27, R18, RZ ;  /* 0x000000121b1ba210 */ /* 0x000fe40007f9e0ff */
[----:B------:R-:W-:-:S05]  /*5ad0*/  @!P2 SEL R19, R17, R24, !P3 ;  /* 0x000000181113a207 */ /* 0x000fca0005800000 */
[----:B------:R-:W-:Y:S02]  /*5ae0*/  @!P2 IMAD.X R34, R34, 0x1, R19, P4 ;  /* 0x000000012222a824 */ /* 0x000fe400020e0613 */
[----:B------:R-:W0:Y:S02]  /*5af0*/  @!P2 LDC.64 R18, c[0x0][0x3a0] ;  /* 0x0000e800ff12ab82 */ /* 0x000e240000000a00 */
[----:B0-----:R-:W-:-:S04]  /*5b00*/  @!P2 LEA R32, P3, R27, R18, 0x2 ;  /* 0x000000121b20a211 */ /* 0x001fc800078610ff */
[----:B------:R-:W-:Y:S02]  /*5b10*/  @!P2 LEA.HI.X R33, R27, R19, R34, 0x2, P3 ;  /* 0x000000131b21a211 */ /* 0x000fe400018f1422 */
[----:B------:R-:W-:-:S03]  /*5b20*/  LOP3.LUT R34, R2, 0x1000, RZ, 0xfc, !PT ;  /* 0x0000100002227812 */ /* 0x000fc600078efcff */
[----:B------:R1:W5:Y:S01]  /*5b30*/  @!P2 LDG.E R21, desc[UR6][R32.64] ;  /* 0x000000062015a981 */ /* 0x000362000c1e1900 */
[----:B------:R-:W-:-:S13]  /*5b40*/  ISETP.GE.AND P4, PT, R34, R23, PT ;  /* 0x000000172200720c */ /* 0x000fda0003f86270 */
[----:B------:R-:W0:Y:S01]  /*5b50*/  @!P4 LDC.64 R18, c[0x0][0x3a0] ;  /* 0x0000e800ff12cb82 */ /* 0x000e220000000a00 */
[C---:B------:R-:W-:Y:S01]  /*5b60*/  @!P4 IMAD.IADD R27, R34.reuse, 0x1, -R25 ;  /* 0x00000001221bc824 */ /* 0x040fe200078e0a19 */
[----:B------:R-:W-:-:S04]  /*5b70*/  @!P4 ISETP.GE.AND P5, PT, R34, R25, PT ;  /* 0x000000192200c20c */ /* 0x000fc80003fa6270 */
[----:B------:R-:W-:Y:S02]  /*5b80*/  @!P4 SEL R35, R34, R27, !P5 ;  /* 0x0000001b2223c207 */ /* 0x000fe40006800000 */
[----:B------:R-:W-:Y:S02]  /*5b90*/  @!P4 SEL R26, R16, R26, !P5 ;  /* 0x0000001a101ac207 */ /* 0x000fe40006800000 */
[----:B------:R-:W-:Y:S01]  /*5ba0*/  @!P4 SHF.R.S32.HI R27, RZ, 0x1f, R27 ;  /* 0x0000001fff1bc819 */ /* 0x000fe2000001141b */
[----:B------:R1:W5:Y:S01]  /*5bb0*/  @!P1 LDG.E R16, desc[UR6][R30.64] ;  /* 0x000000061e109981 */ /* 0x000362000c1e1900 */
[----:B------:R-:W-:Y:S02]  /*5bc0*/  @!P4 SEL R24, R17, R24, !P5 ;  /* 0x000000181118c207 */ /* 0x000fe40006800000 */
[----:B------:R-:W-:Y:S02]  /*5bd0*/  @!P4 IADD3 R26, P3, PT, R35, R26, RZ ;  /* 0x0000001a231ac210 */ /* 0x000fe40007f7e0ff */
[----:B------:R-:W-:-:S05]  /*5be0*/  @!P4 SEL R27, R27, RZ, P5 ;  /* 0x000000ff1b1bc207 */ /* 0x000fca0002800000 */
[----:B------:R-:W-:Y:S01]  /*5bf0*/  @!P4 IMAD.X R24, R27, 0x1, R24, P3 ;  /* 0x000000011b18c824 */ /* 0x000fe200018e0618 */
[----:B0-----:R-:W-:-:S04]  /*5c00*/  @!P4 LEA R18, P3, R26, R18, 0x2 ;  /* 0x000000121a12c211 */ /* 0x001fc800078610ff */
[----:B------:R-:W-:-:S05]  /*5c10*/  @!P4 LEA.HI.X R19, R26, R19, R24, 0x2, P3 ;  /* 0x000000131a13c211 */ /* 0x000fca00018f1418 */
[----:B------:R1:W5:Y:S04]  /*5c20*/  @!P4 LDG.E R17, desc[UR6][R18.64] ;  /* 0x000000061211c981 */ /* 0x000368000c1e1900 */
.L_x_75:
[----:B------:R-:W-:Y:S05]  /*5c30*/  BSYNC.RECONVERGENT B0 ;  /* 0x0000000000007941 */ /* 0x000fea0003800200 */
.L_x_41:
[----:B01234-:R-:W0:Y:S01]  /*5c40*/  S2R R19, SR_CgaCtaId ;  /* 0x0000000000137919 */ /* 0x01fe220000008800 */
[----:B------:R-:W-:-:S04]  /*5c50*/  MOV R18, 0x400 ;  /* 0x0000040000127802 */ /* 0x000fc80000000f00 */
[----:B0-----:R-:W-:-:S05]  /*5c60*/  LEA R18, R19, R18, 0x18 ;  /* 0x0000001213127211 */ /* 0x001fca00078ec0ff */
[----:B------:R-:W-:-:S05]  /*5c70*/  IMAD R24, R2, 0x4, R18 ;  /* 0x0000000402187824 */ /* 0x000fca00078e0212 */
[----:B-----5:R-:W-:Y:S04]  /*5c80*/  STS [R24], R21 ;  /* 0x0000001518007388 */ /* 0x020fe80000000800 */
[----:B------:R-:W-:Y:S04]  /*5c90*/  STS [R24+0x400], R20 ;  /* 0x0004001418007388 */ /* 0x000fe80000000800 */
[----:B------:R-:W-:Y:S04]  /*5ca0*/  STS [R24+0x800], R3 ;  /* 0x0008000318007388 */ /* 0x000fe80000000800 */
[----:B------:R0:W-:Y:S04]  /*5cb0*/  STS [R24+0xc00], R4 ;  /* 0x000c000418007388 */ /* 0x0001e80000000800 */
[----:B------:R-:W-:Y:S04]  /*5cc0*/  STS [R24+0x1000], R5 ;  /* 0x0010000518007388 */ /* 0x000fe80000000800 */
[----:B------:R-:W-:Y:S04]  /*5cd0*/  STS [R24+0x1400], R6 ;  /* 0x0014000618007388 */ /* 0x000fe80000000800 */
[----:B------:R1:W-:Y:S04]  /*5ce0*/  STS [R24+0x1800], R7 ;  /* 0x0018000718007388 */ /* 0x0003e80000000800 */
[----:B------:R-:W-:Y:S04]  /*5cf0*/  STS [R24+0x1c00], R8 ;  /* 0x001c000818007388 */ /* 0x000fe80000000800 */
[----:B------:R2:W-:Y:S04]  /*5d00*/  STS [R24+0x2000], R9 ;  /* 0x0020000918007388 */ /* 0x0005e80000000800 */
[----:B------:R3:W-:Y:S04]  /*5d10*/  STS [R24+0x2400], R10 ;  /* 0x0024000a18007388 */ /* 0x0007e80000000800 */
[----:B------:R3:W-:Y:S04]  /*5d20*/  STS [R24+0x2800], R11 ;  /* 0x0028000b18007388 */ /* 0x0007e80000000800 */
[----:B------:R3:W-:Y:S04]  /*5d30*/  STS [R24+0x2c00], R12 ;  /* 0x002c000c18007388 */ /* 0x0007e80000000800 */
[----:B------:R3:W-:Y:S04]  /*5d40*/  STS [R24+0x3000], R13 ;  /* 0x0030000d18007388 */ /* 0x0007e80000000800 */
[----:B------:R3:W-:Y:S04]  /*5d50*/  STS [R24+0x3400], R14 ;  /* 0x0034000e18007388 */ /* 0x0007e80000000800 */
[----:B------:R3:W-:Y:S04]  /*5d60*/  STS [R24+0x3800], R15 ;  /* 0x0038000f18007388 */ /* 0x0007e80000000800 */
[----:B------:R3:W-:Y:S04]  /*5d70*/  STS [R24+0x3c00], R16 ;  /* 0x003c001018007388 */ /* 0x0007e80000000800 */
[----:B------:R3:W-:Y:S01]  /*5d80*/  STS [R24+0x4000], R17 ;  /* 0x0040001118007388 */ /* 0x0007e20000000800 */
[----:B------:R-:W-:Y:S01]  /*5d90*/  BAR.SYNC.DEFER_BLOCKING 0x0 ;  /* 0x0000000000007b1d */ /* 0x000fe20000010000 */
[----:B0-----:R-:W-:-:S07]  /*5da0*/  IMAD R4, R2, 0x11, RZ ;  /* 0x0000001102047824 */ /* 0x001fce00078e02ff */
[----:B------:R-:W-:Y:S01]  /*5db0*/  PREEXIT ;  /* 0x000000000000782d */ /* 0x000fe20000000000 */
[----:B------:R-:W-:Y:S01]  /*5dc0*/  BSSY.RECONVERGENT B0, `(.L_x_76) ;  /* 0x000001f000007945 */ /* 0x000fe20003800200 */
[----:B-1----:R-:W-:Y:S01]  /*5dd0*/  IMAD R7, R25, 0x4, R18 ;  /* 0x0000000419077824 */ /* 0x002fe200078e0212 */
[----:B------:R-:W-:-:S04]  /*5de0*/  VIMNMX R3, PT, PT, R4, R23, PT ;  /* 0x0000001704037248 */ /* 0x000fc80003fe0100 */
[C---:B------:R-:W-:Y:S01]  /*5df0*/  ISETP.GE.AND P0, PT, R3.reuse, R22, PT ;  /* 0x000000160300720c */ /* 0x040fe20003f06270 */
[----:B------:R-:W-:Y:S01]  /*5e00*/  IMAD.IADD R6, R3, 0x1, -R22 ;  /* 0x0000000103067824 */ /* 0x000fe200078e0a16 */
[----:B--2---:R-:W-:-:S04]  /*5e10*/  VIMNMX R9, PT, PT, R25, R3, PT ;  /* 0x0000000319097248 */ /* 0x004fc80003fe0100 */
[----:B------:R-:W-:-:S04]  /*5e20*/  SEL R6, R6, RZ, P0 ;  /* 0x000000ff06067207 */ /* 0x000fc80000000000 */
[----:B------:R-:W-:-:S13]  /*5e30*/  ISETP.GE.AND P0, PT, R6, R9, PT ;  /* 0x000000090600720c */ /* 0x000fda0003f06270 */
[----:B---3--:R-:W-:Y:S05]  /*5e40*/  @P0 BRA `(.L_x_77) ;  /* 0x0000000000580947 */ /* 0x008fea0003800000 */
[----:B------:R-:W0:Y:S01]  /*5e50*/  LDC.64 R4, c[0x0][0x3b0] ;  /* 0x0000ec00ff047b82 */ /* 0x000e220000000a00 */
[----:B------:R-:W-:-:S07]  /*5e60*/  IMAD.MOV.U32 R13, RZ, RZ, R9 ;  /* 0x000000ffff0d7224 */ /* 0x000fce00078e0009 */
.L_x_78:
        /* <DEDUP_REMOVED lines=20> */
.L_x_77:
[----:B------:R-:W-:Y:S05]  /*5fb0*/  BSYNC.RECONVERGENT B0 ;  /* 0x0000000000007941 */ /* 0x000fea0003800200 */
.L_x_76:
        /* <DEDUP_REMOVED lines=21> */
.L_x_80:
[----:B------:R-:W-:Y:S05]  /*6110*/  BSYNC.RECONVERGENT B0 ;  /* 0x0000000000007941 */ /* 0x000fea0003800200 */
.L_x_79:
        /* <DEDUP_REMOVED lines=24> */
.L_x_82:
[----:B------:R-:W-:Y:S05]  /*62a0*/  BSYNC.RECONVERGENT B0 ;  /* 0x0000000000007941 */ /* 0x000fea0003800200 */
.L_x_81:
        /* <DEDUP_REMOVED lines=24> */
.L_x_84:
[----:B------:R-:W-:Y:S05]  /*6430*/  BSYNC.RECONVERGENT B0 ;  /* 0x0000000000007941 */ /* 0x000fea0003800200 */
.L_x_83:
        /* <DEDUP_REMOVED lines=24> */
.L_x_86:
[----:B------:R-:W-:Y:S05]  /*65c0*/  BSYNC.RECONVERGENT B0 ;  /* 0x0000000000007941 */ /* 0x000fea0003800200 */
.L_x_85:
        /* <DEDUP_REMOVED lines=24> */
.L_x_88:
[----:B------:R-:W-:Y:S05]  /*6750*/  BSYNC.RECONVERGENT B0 ;  /* 0x0000000000007941 */ /* 0x000fea0003800200 */
.L_x_87:
        /* <DEDUP_REMOVED lines=24> */
.L_x_90:
[----:B------:R-:W-:Y:S05]  /*68e0*/  BSYNC.RECONVERGENT B0 ;  /* 0x0000000000007941 */ /* 0x000fea0003800200 */
.L_x_89:
        /* <DEDUP_REMOVED lines=24> */
.L_x_92:
[----:B------:R-:W-:Y:S05]  /*6a70*/  BSYNC.RECONVERGENT B0 ;  /* 0x0000000000007941 */ /* 0x000fea0003800200 */
.L_x_91:
        /* <DEDUP_REMOVED lines=24> */
.L_x_94:
[----:B------:R-:W-:Y:S05]  /*6c00*/  BSYNC.RECONVERGENT B0 ;  /* 0x0000000000007941 */ /* 0x000fea0003800200 */
.L_x_93:
        /* <DEDUP_REMOVED lines=24> */
.L_x_96:
[----:B------:R-:W-:Y:S05]  /*6d90*/  BSYNC.RECONVERGENT B0 ;  /* 0x0000000000007941 */ /* 0x000fea0003800200 */
.L_x_95:
        /* <DEDUP_REMOVED lines=24> */
.L_x_98:
[----:B------:R-:W-:Y:S05]  /*6f20*/  BSYNC.RECONVERGENT B0 ;  /* 0x0000000000007941 */ /* 0x000fea0003800200 */
.L_x_97:
[----:B------:R-:W-:Y:S01]  /*6f30*/  @!P0 IMAD.MOV R20, RZ, RZ, R21 ;  /* 0x000000ffff148224 */ /* 0x000fe200078e0215 */
[----:B------:R-:W-:Y:S01]  /*6f40*/  BSSY.RECONVERGENT B0, `(.L_x_99) ;  /* 0x0000017000007945 */ /* 0x000fe20003800200 */
[----:B------:R-:W-:Y:S01]  /*6f50*/  @P0 IMAD.MOV R24, RZ, RZ, R22 ;  /* 0x000000ffff180224 */ /* 0x000fe200078e0216 */
[----:B-12---:R-:W-:Y:S01]  /*6f60*/  SEL R19, R4, R3, P0 ;  /* 0x0000000304137207 */ /* 0x006fe20000000000 */
[C-C-:B0-----:R-:W-:Y:S01]  /*6f70*/  @P0 IMAD R15, R20.reuse, 0x4, R18.reuse ;  /* 0x00000004140f0824 */ /* 0x141fe200078e0212 */
        /* <DEDUP_REMOVED lines=19> */
.L_x_100:
[----:B------:R-:W-:Y:S05]  /*70b0*/  BSYNC.RECONVERGENT B0 ;  /* 0x0000000000007941 */ /* 0x000fea0003800200 */
.L_x_99:
        /* <DEDUP_REMOVED lines=24> */
.L_x_102:
[----:B------:R-:W-:Y:S05]  /*7240*/  BSYNC.RECONVERGENT B0 ;  /* 0x0000000000007941 */ /* 0x000fea0003800200 */
.L_x_101:
        /* <DEDUP_REMOVED lines=24> */
.L_x_104:
[----:B------:R-:W-:Y:S05]  /*73d0*/  BSYNC.RECONVERGENT B0 ;  /* 0x0000000000007941 */ /* 0x000fea0003800200 */
.L_x_103:
        /* <DEDUP_REMOVED lines=24> */
.L_x_106:
[----:B------:R-:W-:Y:S05]  /*7560*/  BSYNC.RECONVERGENT B0 ;  /* 0x0000000000007941 */ /* 0x000fea0003800200 */
.L_x_105:
        /* <DEDUP_REMOVED lines=24> */
.L_x_108:
[----:B------:R-:W-:Y:S05]  /*76f0*/  BSYNC.RECONVERGENT B0 ;  /* 0x0000000000007941 */ /* 0x000fea0003800200 */
.L_x_107:
        /* <DEDUP_REMOVED lines=23> */
.L_x_110:
[----:B------:R-:W-:Y:S05]  /*7870*/  BSYNC.RECONVERGENT B0 ;  /* 0x0000000000007941 */ /* 0x000fea0003800200 */
.L_x_109:
        /* <DEDUP_REMOVED lines=24> */
.L_x_112:
[----:B------:R-:W-:Y:S05]  /*7a00*/  BSYNC.RECONVERGENT B0 ;  /* 0x0000000000007941 */ /* 0x000fea0003800200 */
.L_x_111:
[----:B------:R-:W-:Y:S06]  /*7a10*/  BAR.SYNC.DEFER_BLOCKING 0x0 ;  /* 0x0000000000007b1d */ /* 0x000fec0000010000 */
[----:B------:R-:W-:Y:S05]  /*7a20*/  BRA.U !UP0, `(.L_x_113) ;  /* 0x0000000508a87547 */ /* 0x000fea000b800000 */
[----:B------:R-:W0:Y:S01]  /*7a30*/  S2R R3, SR_LANEID ;  /* 0x0000000000037919 */ /* 0x000e220000000000 */
[----:B--2---:R-:W-:Y:S01]  /*7a40*/  SHF.R.U32.HI R4, RZ, 0x5, R2 ;  /* 0x00000005ff047819 */ /* 0x004fe20000011602 */
[----:B------:R-:W1:Y:S01]  /*7a50*/  LDCU.64 UR4, c[0x0][0x3a0] ;  /* 0x00007400ff0477ac */ /* 0x000e620008000a00 */
[----:B------:R-:W-:-:S03]  /*7a60*/  ISETP.NE.AND P0, PT, R2, RZ, PT ;  /* 0x000000ff0200720c */ /* 0x000fc60003f05270 */
[----:B0-----:R-:W-:-:S04]  /*7a70*/  IMAD R4, R4, 0x20, R3 ;  /* 0x0000002004047824 */ /* 0x001fc800078e0203 */
[----:B------:R-:W-:-:S04]  /*7a80*/  IMAD R4, R4, 0x11, RZ ;  /* 0x0000001104047824 */ /* 0x000fc800078e02ff */
[----:B------:R-:W-:Y:S02]  /*7a90*/  IMAD R3, R3, -0x10, R4 ;  /* 0xfffffff003037824 */ /* 0x000fe400078e0204 */
[--C-:B------:R-:W-:Y:S02]  /*7aa0*/  IMAD R15, R4, 0x4, R18.reuse ;  /* 0x00000004040f7824 */ /* 0x100fe400078e0212 */
[----:B------:R-:W-:Y:S01]  /*7ab0*/  IMAD R16, R3, 0x4, R18 ;  /* 0x0000000403107824 */ /* 0x000fe200078e0212 */
[C---:B------:R-:W-:Y:S02]  /*7ac0*/  LOP3.LUT R3, R2.reuse, 0x3e0, RZ, 0xc0, !PT ;  /* 0x000003e002037812 */ /* 0x040fe400078ec0ff */
[----:B------:R-:W-:Y:S01]  /*7ad0*/  STS [R15], R5 ;  /* 0x000000050f007388 */ /* 0x000fe20000000800 */
[----:B------:R-:W-:-:S03]  /*7ae0*/  LOP3.LUT R2, R2, 0x1f, RZ, 0xc0, !PT ;  /* 0x0000001f02027812 */ /* 0x000fc600078ec0ff */
[----:B------:R-:W-:Y:S02]  /*7af0*/  STS [R15+0x4], R6 ;  /* 0x000004060f007388 */ /* 0x000fe40000000800 */
[----:B------:R-:W-:Y:S02]  /*7b00*/  IMAD R2, R3, 0x11, R2 ;  /* 0x0000001103027824 */ /* 0x000fe400078e0202 */
[----:B------:R0:W-:Y:S01]  /*7b10*/  STS [R15+0x8], R7 ;  /* 0x000008070f007388 */ /* 0x0001e20000000800 */
[----:B------:R-:W-:-:S03]  /*7b20*/  IMAD.MOV.U32 R3, RZ, RZ, RZ ;  /* 0x000000ffff037224 */ /* 0x000fc600078e00ff */
[----:B------:R-:W-:Y:S04]  /*7b30*/  STS [R15+0xc], R8 ;  /* 0x00000c080f007388 */ /* 0x000fe80000000800 */
[----:B------:R-:W-:Y:S01]  /*7b40*/  STS [R15+0x10], R9 ;  /* 0x000010090f007388 */ /* 0x000fe20000000800 */
[----:B0-----:R-:W-:-:S03]  /*7b50*/  IMAD.WIDE.U32 R6, R0, 0x1100, R2 ;  /* 0x0000110000067825 */ /* 0x001fc600078e0002 */
[----:B------:R-:W-:Y:S01]  /*7b60*/  STS [R15+0x14], R10 ;  /* 0x0000140a0f007388 */ /* 0x000fe20000000800 */
[----:B------:R-:W-:-:S03]  /*7b70*/  VIADD R3, R2, 0x20 ;  /* 0x0000002002037836 */ /* 0x000fc60000000000 */
[----:B------:R-:W-:Y:S01]  /*7b80*/  STS [R15+0x18], R11 ;  /* 0x0000180b0f007388 */ /* 0x000fe20000000800 */
[----:B------:R-:W-:-:S03]  /*7b90*/  VIADD R0, R2, 0xc0 ;  /* 0x000000c002007836 */ /* 0x000fc60000000000 */
        /* <DEDUP_REMOVED lines=11> */
[----:B------:R-:W-:Y:S04]  /*7c50*/  LDS R14, [R16] ;  /* 0x00000000100e7984 */ /* 0x000fe80000000800 */
[----:B------:R-:W-:Y:S04]  /*7c60*/  LDS R12, [R16+0x80] ;  /* 0x00008000100c7984 */ /* 0x000fe80000000800 */
        /* <DEDUP_REMOVED lines=15> */
[----:B------:R0:W-:Y:S01]  /*7d60*/  @!P0 STS [R18+0x4400], R23 ;  /* 0x0044001712008388 */ /* 0x0001e20000000800 */
[----:B------:R-:W-:Y:S01]  /*7d70*/  BAR.SYNC.DEFER_BLOCKING 0x0 ;  /* 0x0000000000007b1d */ /* 0x000fe20000010000 */
[----:B-1----:R-:W-:-:S04]  /*7d80*/  LEA R4, P0, R6, UR4, 0x2 ;  /* 0x0000000406047c11 */ /* 0x002fc8000f8010ff */
[----:B------:R-:W-:Y:S01]  /*7d90*/  LEA.HI.X R5, R6, UR5, R7, 0x2, P0 ;  /* 0x0000000506057c11 */ /* 0x000fe200080f1407 */
[C---:B0-----:R-:W-:Y:S02]  /*7da0*/  VIADD R23, R2.reuse, 0x40 ;  /* 0x0000004002177836 */ /* 0x041fe40000000000 */
[C---:B------:R-:W-:Y:S01]  /*7db0*/  VIADD R7, R2.reuse, 0x80 ;  /* 0x0000008002077836 */ /* 0x040fe20000000000 */
[----:B------:R-:W0:Y:S02]  /*7dc0*/  LDS R8, [R18+0x4400] ;  /* 0x0044000012087984 */ /* 0x000e240000000800 */
[CC--:B0-----:R-:W-:Y:S02]  /*7dd0*/  ISETP.GE.AND P2, PT, R2.reuse, R8.reuse, PT ;  /* 0x000000080200720c */ /* 0x0c1fe40003f46270 */
[-C--:B------:R-:W-:Y:S01]  /*7de0*/  ISETP.GE.AND P1, PT, R3, R8.reuse, PT ;  /* 0x000000080300720c */ /* 0x080fe20003f26270 */
[C---:B------:R-:W-:Y:S01]  /*7df0*/  VIADD R3, R2.reuse, 0x60 ;  /* 0x0000006002037836 */ /* 0x040fe20000000000 */
[-C--:B------:R-:W-:Y:S01]  /*7e00*/  ISETP.GE.AND P0, PT, R23, R8.reuse, PT ;  /* 0x000000081700720c */ /* 0x080fe20003f06270 */
[C---:B------:R-:W-:Y:S01]  /*7e10*/  VIADD R23, R2.reuse, 0xa0 ;  /* 0x000000a002177836 */ /* 0x040fe20000000000 */
[-C--:B------:R-:W-:Y:S01]  /*7e20*/  ISETP.GE.AND P6, PT, R7, R8.reuse, PT ;  /* 0x000000080700720c */ /* 0x080fe20003fc6270 */
[C---:B------:R-:W-:Y:S01]  /*7e30*/  VIADD R7, R2.reuse, 0x100 ;  /* 0x0000010002077836 */ /* 0x040fe20000000000 */
[-C--:B------:R-:W-:Y:S01]  /*7e40*/  ISETP.GE.AND P4, PT, R3, R8.reuse, PT ;  /* 0x000000080300720c */ /* 0x080fe20003f86270 */
[----:B------:R-:W-:Y:S01]  /*7e50*/  VIADD R3, R2, 0xe0 ;  /* 0x000000e002037836 */ /* 0x000fe20000000000 */
[----:B------:R-:W-:-:S02]  /*7e60*/  ISETP.GE.AND P3, PT, R0, R8, PT ;  /* 0x000000080000720c */ /* 0x000fc40003f66270 */
[-C--:B------:R-:W-:Y:S01]  /*7e70*/  ISETP.GE.AND P5, PT, R23, R8.reuse, PT ;  /* 0x000000081700720c */ /* 0x080fe20003fa6270 */
[----:B------:R0:W-:Y:S01]  /*7e80*/  @!P2 STG.E desc[UR6][R4.64], R14 ;  /* 0x0000000e0400a986 */ /* 0x0001e2000c101906 */
[-C--:B------:R-:W-:Y:S01]  /*7e90*/  ISETP.GE.AND P2, PT, R3, R8.reuse, PT ;  /* 0x000000080300720c */ /* 0x080fe20003f46270 */
[C---:B------:R-:W-:Y:S02]  /*7ea0*/  VIADD R3, R2.reuse, 0x120 ;  /* 0x0000012002037836 */ /* 0x040fe40000000000 */
[----:B------:R0:W-:Y:S03]  /*7eb0*/  @!P0 STG.E desc[UR6][R4.64+0x100], R10 ;  /* 0x0001000a04008986 */ /* 0x0001e6000c101906 */
[-C--:B------:R-:W-:Y:S01]  /*7ec0*/  ISETP.GE.AND P0, PT, R3, R8.reuse, PT ;  /* 0x000000080300720c */ /* 0x080fe20003f06270 */
[C---:B------:R-:W-:Y:S01]  /*7ed0*/  VIADD R3, R2.reuse, 0x160 ;  /* 0x0000016002037836 */ /* 0x040fe20000000000 */
[----:B------:R0:W-:Y:S01]  /*7ee0*/  @!P1 STG.E desc[UR6][R4.64+0x80], R12 ;  /* 0x0000800c04009986 */ /* 0x0001e2000c101906 */
[----:B------:R-:W-:Y:S01]  /*7ef0*/  ISETP.GE.AND P1, PT, R7, R8, PT ;  /* 0x000000080700720c */ /* 0x000fe20003f26270 */
[----:B------:R-:W-:-:S02]  /*7f00*/  VIADD R7, R2, 0x140 ;  /* 0x0000014002077836 */ /* 0x000fc40000000000 */
[----:B------:R0:W-:Y:S01]  /*7f10*/  @!P6 STG.E desc[UR6][R4.64+0x200], R35 ;  /* 0x000200230400e986 */ /* 0x0001e2000c101906 */
[-C--:B------:R-:W-:Y:S01]  /*7f20*/  ISETP.GE.AND P6, PT, R3, R8.reuse, PT ;  /* 0x000000080300720c */ /* 0x080fe20003fc6270 */
[C---:B------:R-:W-:Y:S02]  /*7f30*/  VIADD R3, R2.reuse, 0x1a0 ;  /* 0x000001a002037836 */ /* 0x040fe40000000000 */
[----:B------:R0:W-:Y:S01]  /*7f40*/  @!P4 STG.E desc[UR6][R4.64+0x180], R37 ;  /* 0x000180250400c986 */ /* 0x0001e2000c101906 */
[-C--:B------:R-:W-:Y:S01]  /*7f50*/  ISETP.GE.AND P4, PT, R7, R8.reuse, PT ;  /* 0x000000080700720c */ /* 0x080fe20003f86270 */
[C---:B------:R-:W-:Y:S02]  /*7f60*/  VIADD R7, R2.reuse, 0x180 ;  /* 0x0000018002077836 */ /* 0x040fe40000000000 */
        /* <DEDUP_REMOVED lines=8> */
[----:B------:R-:W-:Y:S02]  /*7ff0*/  VIADD R3, R2, 0x200 ;  /* 0x0000020002037836 */ /* 0x000fe40000000000 */
[----:B------:R0:W-:Y:S01]  /*8000*/  @!P2 STG.E desc[UR6][R4.64+0x380], R27 ;  /* 0x0003801b0400a986 */ /* 0x0001e2000c101906 */
[----:B------:R-:W-:-:S03]  /*8010*/  ISETP.GE.AND P2, PT, R7, R8, PT ;  /* 0x000000080700720c */ /* 0x000fc60003f46270 */
[----:B------:R0:W-:Y:S01]  /*8020*/  @!P0 STG.E desc[UR6][R4.64+0x480], R25 ;  /* 0x0004801904008986 */ /* 0x0001e2000c101906 */
[----:B------:R-:W-:-:S03]  /*8030*/  ISETP.GE.AND P0, PT, R3, R8, PT ;  /* 0x000000080300720c */ /* 0x000fc60003f06270 */
[----:B------:R0:W-:Y:S04]  /*8040*/  @!P4 STG.E desc[UR6][R4.64+0x500], R21 ;  /* 0x000500150400c986 */ /* 0x0001e8000c101906 */
[----:B------:R0:W-:Y:S04]  /*8050*/  @!P6 STG.E desc[UR6][R4.64+0x580], R19 ;  /* 0x000580130400e986 */ /* 0x0001e8000c101906 */
[----:B------:R0:W-:Y:S04]  /*8060*/  @!P5 STG.E desc[UR6][R4.64+0x600], R17 ;  /* 0x000600110400d986 */ /* 0x0001e8000c101906 */
[----:B------:R0:W-:Y:S04]  /*8070*/  @!P3 STG.E desc[UR6][R4.64+0x680], R15 ;  /* 0x0006800f0400b986 */ /* 0x0001e8000c101906 */
[----:B------:R0:W-:Y:S04]  /*8080*/  @!P2 STG.E desc[UR6][R4.64+0x700], R13 ;  /* 0x0007000d0400a986 */ /* 0x0001e8000c101906 */
[----:B------:R0:W-:Y:S01]  /*8090*/  @!P1 STG.E desc[UR6][R4.64+0x780], R11 ;  /* 0x0007800b04009986 */ /* 0x0001e2000c101906 */
[----:B------:R-:W-:Y:S05]  /*80a0*/  @P0 EXIT ;  /* 0x000000000000094d */ /* 0x000fea0003800000 */
[----:B------:R-:W-:Y:S01]  /*80b0*/  STG.E desc[UR6][R4.64+0x800], R9 ;  /* 0x0008000904007986 */ /* 0x000fe2000c101906 */
[----:B------:R-:W-:Y:S05]  /*80c0*/  EXIT ;  /* 0x000000000000794d */ /* 0x000fea0003800000 */
.L_x_113:
[----:B------:R-:W0:Y:S01]  /*80d0*/  S2R R3, SR_LANEID ;  /* 0x0000000000037919 */ /* 0x000e220000000000 */
[----:B--2---:R-:W-:Y:S01]  /*80e0*/  SHF.R.U32.HI R4, RZ, 0x5, R2 ;  /* 0x00000005ff047819 */ /* 0x004fe20000011602 */
[----:B------:R-:W1:Y:S01]  /*80f0*/  LDCU.64 UR4, c[0x0][0x388] ;  /* 0x00007100ff0477ac */ /* 0x000e620008000a00 */
[C---:B------:R-:W-:Y:S02]  /*8100*/  ISETP.NE.AND P0, PT, R2.reuse, RZ, PT ;  /* 0x000000ff0200720c */ /* 0x040fe40003f05270 */
[----:B------:R-:W-:-:S05]  /*8110*/  LOP3.LUT R14, R2, 0x3e0, RZ, 0xc0, !PT ;  /* 0x000003e0020e7812 */ /* 0x000fca00078ec0ff */
[----:B------:R-:W-:Y:S02]  /*8120*/  IMAD R35, R14, 0x11, RZ ;  /* 0x000000110e237824 */ /* 0x000fe400078e02ff */
[----:B0-----:R-:W-:-:S04]  /*8130*/  IMAD R4, R4, 0x20, R3 ;  /* 0x0000002004047824 */ /* 0x001fc800078e0203 */
[----:B------:R-:W-:-:S04]  /*8140*/  IMAD R4, R4, 0x11, RZ ;  /* 0x0000001104047824 */ /* 0x000fc800078e02ff */
[----:B------:R-:W-:Y:S02]  /*8150*/  IMAD R3, R3, -0x10, R4 ;  /* 0xfffffff003037824 */ /* 0x000fe400078e0204 */
[--C-:B------:R-:W-:Y:S02]  /*8160*/  IMAD R15, R4, 0x4, R18.reuse ;  /* 0x00000004040f7824 */ /* 0x100fe400078e0212 */
[----:B------:R-:W-:-:S03]  /*8170*/  IMAD R3, R3, 0x4, R18 ;  /* 0x0000000403037824 */ /* 0x000fc600078e0212 */
[----:B------:R0:W-:Y:S04]  /*8180*/  STS [R15], R5 ;  /* 0x000000050f007388 */ /* 0x0001e80000000800 */
[----:B------:R-:W-:Y:S04]  /*8190*/  STS [R15+0x4], R6 ;  /* 0x000004060f007388 */ /* 0x000fe80000000800 */
[----:B------:R-:W-:Y:S01]  /*81a0*/  STS [R15+0x8], R7 ;  /* 0x000008070f007388 */ /* 0x000fe20000000800 */
[----:B0-----:R-:W-:-:S03]  /*81b0*/  IMAD.WIDE.U32 R4, R0, 0x1100, RZ ;  /* 0x0000110000047825 */ /* 0x001fc600078e00ff */
[----:B------:R-:W-:Y:S01]  /*81c0*/  STS [R15+0xc], R8 ;  /* 0x00000c080f007388 */ /* 0x000fe20000000800 */
[----:B------:R-:W-:-:S03]  /*81d0*/  LOP3.LUT R0, R4, 0x1f, R2, 0xf8, !PT ;  /* 0x0000001f04007812 */ /* 0x000fc600078ef802 */
        /* <DEDUP_REMOVED lines=30> */
[----:B------:R0:W-:Y:S04]  /*83c0*/  LDS R7, [R3+0x800] ;  /* 0x0008000003077984 */ /* 0x0001e80000000800 */
[----:B------:R2:W-:Y:S01]  /*83d0*/  @!P0 STS [R18+0x4400], R23 ;  /* 0x0044001712008388 */ /* 0x0005e20000000800 */
[----:B------:R-:W-:Y:S01]  /*83e0*/  BAR.SYNC.DEFER_BLOCKING 0x0 ;  /* 0x0000000000007b1d */ /* 0x000fe20000010000 */
[----:B------:R-:W-:-:S02]  /*83f0*/  IADD3 R0, P0, PT, R35, R0, RZ ;  /* 0x0000000023007210 */ /* 0x000fc40007f1e0ff */
[----:B------:R-:W-:-:S03]  /*8400*/  LOP3.LUT R35, R35, 0x1f, R2, 0xf8, !PT ;  /* 0x0000001f23237812 */ /* 0x000fc600078ef802 */
[----:B0-----:R-:W-:Y:S01]  /*8410*/  IMAD.X R3, RZ, RZ, R5, P0 ;  /* 0x000000ffff037224 */ /* 0x001fe200000e0605 */
[C---:B-1----:R-:W-:Y:S01]  /*8420*/  LEA R2, P0, R0.reuse, UR4, 0x2 ;  /* 0x0000000400027c11 */ /* 0x042fe2000f8010ff */
[C---:B------:R-:W-:Y:S02]  /*8430*/  VIADD R5, R35.reuse, 0x20 ;  /* 0x0000002023057836 */ /* 0x040fe40000000000 */
[C---:B--2---:R-:W-:Y:S01]  /*8440*/  VIADD R23, R35.reuse, 0x40 ;  /* 0x0000004023177836 */ /* 0x044fe20000000000 */
[----:B------:R-:W-:Y:S01]  /*8450*/  LEA.HI.X R3, R0, UR5, R3, 0x2, P0 ;  /* 0x0000000500037c11 */ /* 0x000fe200080f1403 */
[C---:B------:R-:W-:Y:S02]  /*8460*/  VIADD R0, R35.reuse, 0xa0 ;  /* 0x000000a023007836 */ /* 0x040fe40000000000 */
[C---:B------:R-:W-:Y:S01]  /*8470*/  VIADD R4, R35.reuse, 0xc0 ;  /* 0x000000c023047836 */ /* 0x040fe20000000000 */
[----:B------:R-:W0:Y:S02]  /*8480*/  LDS R6, [R18+0x4400] ;  /* 0x0044000012067984 */ /* 0x000e240000000800 */
[----:B0-----:R-:W-:-:S02]  /*8490*/  ISETP.GE.AND P2, PT, R35, R6, PT ;  /* 0x000000062300720c */ /* 0x001fc40003f46270 */
[-C--:B------:R-:W-:Y:S01]  /*84a0*/  ISETP.GE.AND P3, PT, R5, R6.reuse, PT ;  /* 0x000000060500720c */ /* 0x080fe20003f66270 */
[----:B------:R-:W-:Y:S01]  /*84b0*/  VIADD R5, R35, 0x60 ;  /* 0x0000006023057836 */ /* 0x000fe20000000000 */
[-C--:B------:R-:W-:Y:S01]  /*84c0*/  ISETP.GE.AND P4, PT, R23, R6.reuse, PT ;  /* 0x000000061700720c */ /* 0x080fe20003f86270 */
[----:B------:R-:W-:Y:S01]  /*84d0*/  VIADD R23, R35, 0x80 ;  /* 0x0000008023177836 */ /* 0x000fe20000000000 */
[-C--:B------:R-:W-:Y:S02]  /*84e0*/  ISETP.GE.AND P0, PT, R0, R6.reuse, PT ;  /* 0x000000060000720c */ /* 0x080fe40003f06270 */
[-C--:B------:R-:W-:Y:S01]  /*84f0*/  ISETP.GE.AND P5, PT, R5, R6.reuse, PT ;  /* 0x000000060500720c */ /* 0x080fe20003fa6270 */
[----:B------:R-:W-:Y:S01]  /*8500*/  VIADD R5, R35, 0xe0 ;  /* 0x000000e023057836 */ /* 0x000fe20000000000 */
[-C--:B------:R-:W-:Y:S01]  /*8510*/  ISETP.GE.AND P6, PT, R23, R6.reuse, PT ;  /* 0x000000061700720c */ /* 0x080fe20003fc6270 */
[----:B------:R-:W-:Y:S01]  /*8520*/  VIADD R23, R35, 0x100 ;  /* 0x0000010023177836 */ /* 0x000fe20000000000 */
[-C--:B------:R-:W-:Y:S01]  /*8530*/  ISETP.GE.AND P1, PT, R4, R6.reuse, PT ;  /* 0x000000060400720c */ /* 0x080fe20003f26270 */
[----:B------:R0:W-:Y:S01]  /*8540*/  @!P2 STG.E desc[UR6][R2.64], R12 ;  /* 0x0000000c0200a986 */ /* 0x0001e2000c101906 */
[----:B------:R-:W-:Y:S01]  /*8550*/  ISETP.GE.AND P2, PT, R5, R6, PT ;  /* 0x000000060500720c */ /* 0x000fe20003f46270 */
[----:B------:R-:W-:-:S02]  /*8560*/  VIADD R5, R35, 0x120 ;  /* 0x0000012023057836 */ /* 0x000fc40000000000 */
[----:B------:R0:W-:Y:S01]  /*8570*/  @!P3 STG.E desc[UR6][R2.64+0x80], R10 ;  /* 0x0000800a0200b986 */ /* 0x0001e2000c101906 */
[-C--:B------:R-:W-:Y:S01]  /*8580*/  ISETP.GE.AND P3, PT, R23, R6.reuse, PT ;  /* 0x000000061700720c */ /* 0x080fe20003f66270 */
[----:B------:R-:W-:Y:S02]  /*8590*/  VIADD R23, R35, 0x140 ;  /* 0x0000014023177836 */ /* 0x000fe40000000000 */
[----:B------:R0:W-:Y:S01]  /*85a0*/  @!P4 STG.E desc[UR6][R2.64+0x100], R8 ;  /* 0x000100080200c986 */ /* 0x0001e2000c101906 */
[-C--:B------:R-:W-:Y:S01]  /*85b0*/  ISETP.GE.AND P4, PT, R5, R6.reuse, PT ;  /* 0x000000060500720c */ /* 0x080fe20003f86270 */
[----:B------:R-:W-:Y:S02]  /*85c0*/  VIADD R5, R35, 0x160 ;  /* 0x0000016023057836 */ /* 0x000fe40000000000 */
        /* <DEDUP_REMOVED lines=12> */
[----:B------:R-:W-:Y:S01]  /*8690*/  VIADD R35, R35, 0x200 ;  /* 0x0000020023237836 */ /* 0x000fe20000000000 */
[----:B------:R0:W-:Y:S01]  /*86a0*/  @!P2 STG.E desc[UR6][R2.64+0x380], R25 ;  /* 0x000380190200a986 */ /* 0x0001e2000c101906 */
[----:B------:R-:W-:-:S03]  /*86b0*/  ISETP.GE.AND P2, PT, R23, R6, PT ;  /* 0x000000061700720c */ /* 0x000fc60003f46270 */
        /* <DEDUP_REMOVED lines=13> */
.L_x_114:
[----:B------:R-:W-:-:S00]  /*8790*/  BRA `(.L_x_114) ;  /* 0xfffffffc00fc7947 */ /* 0x000fc0000383ffff */
[----:B------:R-:W-:-:S00]  /*87a0*/  NOP ;  /* 0x0000000000007918 */ /* 0x000fc00000000000 */
        /* <DEDUP_REMOVED lines=13> */
.L_x_494:


//--------------------- .text._ZN3cub18CUB_300001_SM_10006detail10merge_sort30DeviceMergeSortPartitionKernelIN6thrust24THRUST_300001_SM_1000_NS10device_ptrIiEEm20ConfidenceComparatoriEEvbT_PT2_T0_SC_PSC_T1_SC_i --------------------------
	.section	.text._ZN3cub18CUB_300001_SM_10006detail10merge_sort30DeviceMergeSortPartitionKernelIN6thrust24THRUST_300001_SM_1000_NS10device_ptrIiEEm20ConfidenceComparatoriEEvbT_PT2_T0_SC_PSC_T1_SC_i,"ax",@progbits
	.align	128
        .global         _ZN3cub18CUB_300001_SM_10006detail10merge_sort30DeviceMergeSortPartitionKernelIN6thrust24THRUST_300001_SM_1000_NS10device_ptrIiEEm20ConfidenceComparatoriEEvbT_PT2_T0_SC_PSC_T1_SC_i
        .type           _ZN3cub18CUB_300001_SM_10006detail10merge_sort30DeviceMergeSortPartitionKernelIN6thrust24THRUST_300001_SM_1000_NS10device_ptrIiEEm20ConfidenceComparatoriEEvbT_PT2_T0_SC_PSC_T1_SC_i,@function
        .size           _ZN3cub18CUB_300001_SM_10006detail10merge_sort30DeviceMergeSortPartitionKernelIN6thrust24THRUST_300001_SM_1000_NS10device_ptrIiEEm20ConfidenceComparatoriEEvbT_PT2_T0_SC_PSC_T1_SC_i,(.L_x_495 - _ZN3cub18CUB_300001_SM_10006detail10merge_sort30DeviceMergeSortPartitionKernelIN6thrust24THRUST_300001_SM_1000_NS10device_ptrIiEEm20ConfidenceComparatoriEEvbT_PT2_T0_SC_PSC_T1_SC_i)
        .other          _ZN3cub18CUB_300001_SM_10006detail10merge_sort30DeviceMergeSortPartitionKernelIN6thrust24THRUST_300001_SM_1000_NS10device_ptrIiEEm20ConfidenceComparatoriEEvbT_PT2_T0_SC_PSC_T1_SC_i,@"STO_CUDA_ENTRY STV_DEFAULT"
_ZN3cub18CUB_300001_SM_10006detail10merge_sort30DeviceMergeSortPartitionKernelIN6thrust24THRUST_300001_SM_1000_NS10device_ptrIiEEm20ConfidenceComparatoriEEvbT_PT2_T0_SC_PSC_T1_SC_i:
.text._ZN3cub18CUB_300001_SM_10006detail10merge_sort30DeviceMergeSortPartitionKernelIN6thrust24THRUST_300001_SM_1000_NS10device_ptrIiEEm20ConfidenceComparatoriEEvbT_PT2_T0_SC_PSC_T1_SC_i:
[----:B------:R-:W-:Y:S01]  /*0000*/  LDC R1, c[0x0][0x37c] ;  /* 0x0000df00ff017b82 */ /* 0x000fe20000000800 */
[----:B------:R-:W0:Y:S01]  /*0010*/  S2R R6, SR_CTAID.X ;  /* 0x0000000000067919 */ /* 0x000e220000002500 */
[----:B------:R-:W0:Y:S01]  /*0020*/  LDCU UR4, c[0x0][0x360] ;  /* 0x00006c00ff0477ac */ /* 0x000e220008000800 */
[----:B------:R-:W0:Y:S01]  /*0030*/  S2R R3, SR_TID.X ;  /* 0x0000000000037919 */ /* 0x000e220000002100 */
[----:B------:R-:W1:Y:S01]  /*0040*/  LDCU.64 UR10, c[0x0][0x3a0] ;  /* 0x00007400ff0a77ac */ /* 0x000e620008000a00 */
[----:B0-----:R-:W-:-:S05]  /*0050*/  IMAD R6, R6, UR4, R3 ;  /* 0x0000000406067c24 */ /* 0x001fca000f8e0203 */
[----:B-1----:R-:W-:-:S04]  /*0060*/  ISETP.GE.U32.AND P0, PT, R6, UR10, PT ;  /* 0x0000000a06007c0c */ /* 0x002fc8000bf06070 */
[----:B------:R-:W-:-:S13]  /*0070*/  ISETP.GE.U32.AND.EX P0, PT, RZ, UR11, PT, P0 ;  /* 0x0000000bff007c0c */ /* 0x000fda000bf06100 */
[----:B------:R-:W-:Y:S05]  /*0080*/  @P0 EXIT ;  /* 0x000000000000094d */ /* 0x000fea0003800000 */
[----:B------:R-:W0:Y:S01]  /*0090*/  LDCU.64 UR6, c[0x0][0x3b8] ;  /* 0x00007700ff0677ac */ /* 0x000e220008000a00 */
[----:B------:R-:W1:Y:S01]  /*00a0*/  LDC R0, c[0x0][0x3c0] ;  /* 0x0000f000ff007b82 */ /* 0x000e620000000800 */
[----:B------:R-:W-:Y:S01]  /*00b0*/  IADD3 R8, P2, PT, R6, 0x1, RZ ;  /* 0x0000000106087810 */ /* 0x000fe20007f5e0ff */
[----:B------:R-:W-:Y:S01]  /*00c0*/  ACQBULK ;  /* 0x000000000000782e */ /* 0x000fe20000000000 */
[----:B------:R-:W2:Y:S02]  /*00d0*/  LDCU.64 UR8, c[0x0][0x358] ;  /* 0x00006b00ff0877ac */ /* 0x000ea40008000a00 */
[----:B------:R-:W-:Y:S01]  /*00e0*/  ISETP.NE.U32.AND P0, PT, R8, UR10, PT ;  /* 0x0000000a08007c0c */ /* 0x000fe2000bf05070 */
[----:B0-----:R-:W-:Y:S02]  /*00f0*/  UIADD3 UR4, UPT, UPT, -UR6, URZ, URZ ;  /* 0x000000ff06047290 */ /* 0x001fe4000fffe1ff */
[----:B------:R-:W-:-:S04]  /*0100*/  USHF.R.U32.HI UR5, URZ, 0x1, UR7 ;  /* 0x00000001ff057899 */ /* 0x000fc80008011607 */
[----:B------:R-:W-:Y:S01]  /*0110*/  LOP3.LUT R5, R6, UR4, RZ, 0xc0, !PT ;  /* 0x0000000406057c12 */ /* 0x000fe2000f8ec0ff */
[----:B------:R-:W-:Y:S01]  /*0120*/  USHF.R.U64 UR4, UR6, 0x1, UR7 ;  /* 0x0000000106047899 */ /* 0x000fe20008001207 */
[----:B-1----:R-:W-:Y:S01]  /*0130*/  SHF.R.S32.HI R11, RZ, 0x1f, R0 ;  /* 0x0000001fff0b7819 */ /* 0x002fe20000011400 */
[----:B------:R-:W-:Y:S02]  /*0140*/  IMAD R4, R0, UR5, RZ ;  /* 0x0000000500047c24 */ /* 0x000fe4000f8e02ff */
[----:B------:R-:W-:-:S04]  /*0150*/  IMAD.WIDE.U32 R2, R5, R0, RZ ;  /* 0x0000000005027225 */ /* 0x000fc800078e00ff */
[----:B------:R-:W-:-:S04]  /*0160*/  IMAD.WIDE.U32 R12, R0, UR4, RZ ;  /* 0x00000004000c7c25 */ /* 0x000fc8000f8e00ff */
[C---:B------:R-:W-:Y:S01]  /*0170*/  IMAD R7, R11.reuse, UR4, R4 ;  /* 0x000000040b077c24 */ /* 0x040fe2000f8e0204 */
[----:B------:R-:W0:Y:S01]  /*0180*/  LDCU.64 UR4, c[0x0][0x398] ;  /* 0x00007300ff0477ac */ /* 0x000e220008000a00 */
[----:B------:R-:W-:Y:S01]  /*0190*/  IMAD R3, R11, R5, R3 ;  /* 0x000000050b037224 */ /* 0x000fe200078e0203 */
[----:B------:R-:W-:Y:S01]  /*01a0*/  LOP3.LUT R5, RZ, R2, RZ, 0x33, !PT ;  /* 0x00000002ff057212 */ /* 0x000fe200078e33ff */
[----:B------:R-:W-:Y:S02]  /*01b0*/  IMAD.IADD R10, R13, 0x1, R7 ;  /* 0x000000010d0a7824 */ /* 0x000fe400078e0207 */
[----:B------:R-:W-:Y:S01]  /*01c0*/  IMAD.X R7, RZ, RZ, RZ, P2 ;  /* 0x000000ffff077224 */ /* 0x000fe200010e06ff */
[----:B------:R-:W-:Y:S02]  /*01d0*/  ISETP.LT.U32.AND P1, PT, R12, R5, PT ;  /* 0x000000050c00720c */ /* 0x000fe40003f21070 */
[----:B------:R-:W-:Y:S02]  /*01e0*/  LOP3.LUT R4, RZ, R3, RZ, 0x33, !PT ;  /* 0x00000003ff047212 */ /* 0x000fe400078e33ff */
[----:B------:R-:W-:-:S02]  /*01f0*/  ISETP.NE.AND.EX P0, PT, R7, UR11, PT, P0 ;  /* 0x0000000b07007c0c */ /* 0x000fc4000bf05300 */
[----:B------:R-:W-:-:S04]  /*0200*/  ISETP.LT.U32.AND.EX P1, PT, R10, R4, PT, P1 ;  /* 0x000000040a00720c */ /* 0x000fc80003f21110 */
[----:B------:R-:W-:Y:S02]  /*0210*/  SEL R5, R12, R5, P1 ;  /* 0x000000050c057207 */ /* 0x000fe40000800000 */
[----:B------:R-:W-:Y:S02]  /*0220*/  SEL R4, R10, R4, P1 ;  /* 0x000000040a047207 */ /* 0x000fe40000800000 */
[----:B------:R-:W-:-:S05]  /*0230*/  IADD3 R8, P1, PT, R5, R2, RZ ;  /* 0x0000000205087210 */ /* 0x000fca0007f3e0ff */
[----:B------:R-:W-:Y:S01]  /*0240*/  IMAD.X R7, R4, 0x1, R3, P1 ;  /* 0x0000000104077824 */ /* 0x000fe200008e0603 */
[----:B0-----:R-:W-:Y:S01]  /*0250*/  ISETP.LT.U32.AND P1, PT, R8, UR4, PT ;  /* 0x0000000408007c0c */ /* 0x001fe2000bf21070 */
[----:B------:R-:W0:Y:S03]  /*0260*/  @!P0 LDC.64 R4, c[0x0][0x3a8] ;  /* 0x0000ea00ff048b82 */ /* 0x000e260000000a00 */
[----:B------:R-:W-:-:S04]  /*0270*/  ISETP.LT.U32.AND.EX P1, PT, R7, UR5, PT, P1 ;  /* 0x0000000507007c0c */ /* 0x000fc8000bf21110 */
[----:B------:R-:W-:Y:S02]  /*0280*/  SEL R8, R8, UR4, P1 ;  /* 0x0000000408087c07 */ /* 0x000fe40008800000 */
[----:B------:R-:W-:Y:S02]  /*0290*/  SEL R9, R7, UR5, P1 ;  /* 0x0000000507097c07 */ /* 0x000fe40008800000 */
[----:B------:R-:W-:Y:S02]  /*02a0*/  LOP3.LUT R15, RZ, R8, RZ, 0x33, !PT ;  /* 0x00000008ff0f7212 */ /* 0x000fe400078e33ff */
[----:B------:R-:W-:Y:S02]  /*02b0*/  LOP3.LUT R19, RZ, R9, RZ, 0x33, !PT ;  /* 0x00000009ff137212 */ /* 0x000fe400078e33ff */
[----:B------:R-:W-:-:S04]  /*02c0*/  ISETP.LT.U32.AND P1, PT, R12, R15, PT ;  /* 0x0000000f0c00720c */ /* 0x000fc80003f21070 */
[----:B------:R-:W-:-:S04]  /*02d0*/  ISETP.LT.U32.AND.EX P1, PT, R10, R19, PT, P1 ;  /* 0x000000130a00720c */ /* 0x000fc80003f21110 */
[----:B------:R-:W-:Y:S02]  /*02e0*/  SEL R15, R12, R15, P1 ;  /* 0x0000000f0c0f7207 */ /* 0x000fe40000800000 */
[----:B------:R-:W-:Y:S02]  /*02f0*/  SEL R19, R10, R19, P1 ;  /* 0x000000130a137207 */ /* 0x000fe40000800000 */
[----:B------:R-:W-:Y:S02]  /*0300*/  IADD3 R15, P3, PT, R15, R8, RZ ;  /* 0x000000080f0f7210 */ /* 0x000fe40007f7e0ff */
[----:B0-----:R-:W-:Y:S02]  /*0310*/  @!P0 LEA R12, P2, R6, R4, 0x3 ;  /* 0x00000004060c8211 */ /* 0x001fe400078418ff */
[----:B------:R-:W-:Y:S01]  /*0320*/  ISETP.LT.U32.AND P1, PT, R2, UR4, PT ;  /* 0x0000000402007c0c */ /* 0x000fe2000bf21070 */
[----:B------:R-:W-:Y:S01]  /*0330*/  IMAD.X R19, R19, 0x1, R9, P3 ;  /* 0x0000000113137824 */ /* 0x000fe200018e0609 */
[----:B------:R-:W-:-:S02]  /*0340*/  @!P0 LEA.HI.X R13, R6, R5, RZ, 0x3, P2 ;  /* 0x00000005060d8211 */ /* 0x000fc400010f1cff */
[----:B------:R-:W-:Y:S02]  /*0350*/  ISETP.LT.U32.AND P2, PT, R15, UR4, PT ;  /* 0x000000040f007c0c */ /* 0x000fe4000bf41070 */
[----:B------:R-:W-:Y:S01]  /*0360*/  ISETP.LT.U32.AND.EX P1, PT, R3, UR5, PT, P1 ;  /* 0x0000000503007c0c */ /* 0x000fe2000bf21110 */
[----:B--2---:R0:W-:Y:S01]  /*0370*/  @!P0 STG.E.64 desc[UR8][R12.64], R8 ;  /* 0x000000080c008986 */ /* 0x0041e2000c101b08 */
[----:B------:R-:W-:Y:S02]  /*0380*/  ISETP.LT.U32.AND.EX P2, PT, R19, UR5, PT, P2 ;  /* 0x0000000513007c0c */ /* 0x000fe4000bf41120 */
[----:B------:R-:W-:Y:S02]  /*0390*/  SEL R7, R2, UR4, P1 ;  /* 0x0000000402077c07 */ /* 0x000fe40008800000 */
[----:B------:R-:W-:Y:S02]  /*03a0*/  SEL R5, R3, UR5, P1 ;  /* 0x0000000503057c07 */ /* 0x000fe40008800000 */
[----:B------:R-:W-:-:S02]  /*03b0*/  SEL R15, R15, UR4, P2 ;  /* 0x000000040f0f7c07 */ /* 0x000fc40009000000 */
[----:B------:R-:W-:Y:S01]  /*03c0*/  SEL R19, R19, UR5, P2 ;  /* 0x0000000513137c07 */ /* 0x000fe20009000000 */
[----:B------:R-:W-:Y:S06]  /*03d0*/  @!P0 EXIT ;  /* 0x000000000000894d */ /* 0x000fec0003800000 */
[----:B------:R-:W1:Y:S01]  /*03e0*/  LDCU.U8 UR5, c[0x0][0x380] ;  /* 0x00007000ff0577ac */ /* 0x000e620008000000 */
[----:B0-----:R-:W-:Y:S01]  /*03f0*/  IADD3 R13, P0, PT, R15, -R7, RZ ;  /* 0x800000070f0d7210 */ /* 0x001fe20007f1e0ff */
[----:B------:R-:W-:Y:S01]  /*0400*/  BSSY.RECONVERGENT B0, `(.L_x_115) ;  /* 0x000007f000007945 */ /* 0x000fe20003800200 */
[----:B------:R-:W-:-:S06]  /*0410*/  UIADD3 UR4, UPT, UPT, UR6, -0x1, URZ ;  /* 0xffffffff06047890 */ /* 0x000fcc000fffe0ff */
[----:B------:R-:W-:-:S05]  /*0420*/  LOP3.LUT R17, R6, UR4, RZ, 0xc0, !PT ;  /* 0x0000000406117c12 */ /* 0x000fca000f8ec0ff */
[----:B------:R-:W-:Y:S01]  /*0430*/  IMAD.WIDE.U32 R2, R17, R0, RZ ;  /* 0x0000000011027225 */ /* 0x000fe200078e00ff */
[----:B-1----:R-:W-:-:S03]  /*0440*/  UPRMT UR4, UR5, 0x8880, URZ ;  /* 0x0000888005047896 */ /* 0x002fc600080000ff */
[----:B------:R-:W-:Y:S01]  /*0450*/  IMAD.X R0, R19, 0x1, ~R5, P0 ;  /* 0x0000000113007824 */ /* 0x000fe200000e0e05 */
[----:B------:R-:W-:Y:S01]  /*0460*/  ISETP.LT.U32.AND P0, PT, R2, R13, PT ;  /* 0x0000000d0200720c */ /* 0x000fe20003f01070 */
[----:B------:R-:W-:Y:S01]  /*0470*/  IMAD R17, R11, R17, R3 ;  /* 0x000000110b117224 */ /* 0x000fe200078e0203 */
[----:B------:R-:W-:-:S04]  /*0480*/  UISETP.NE.AND UP0, UPT, UR4, URZ, UPT ;  /* 0x000000ff0400728c */ /* 0x000fc8000bf05270 */
[----:B------:R-:W-:-:S04]  /*0490*/  ISETP.LT.U32.AND.EX P0, PT, R17, R0, PT, P0 ;  /* 0x000000001100720c */ /* 0x000fc80003f01100 */
[----:B------:R-:W-:Y:S02]  /*04a0*/  SEL R11, R2, R13, P0 ;  /* 0x0000000d020b7207 */ /* 0x000fe40000000000 */
[----:B------:R-:W-:Y:S01]  /*04b0*/  SEL R17, R17, R0, P0 ;  /* 0x0000000011117207 */ /* 0x000fe20000000000 */
[----:B------:R-:W-:Y:S06]  /*04c0*/  BRA.U !UP0, `(.L_x_116) ;  /* 0x0000000108e87547 */ /* 0x000fec000b800000 */
[----:B------:R-:W-:Y:S01]  /*04d0*/  IADD3 R2, P0, PT, R15, -R8, RZ ;  /* 0x800000080f027210 */ /* 0x000fe20007f1e0ff */
[----:B------:R-:W0:Y:S01]  /*04e0*/  LDCU.64 UR4, c[0x0][0x388] ;  /* 0x00007100ff0477ac */ /* 0x000e220008000a00 */
[----:B------:R-:W-:Y:S01]  /*04f0*/  IADD3 R12, P2, PT, R8, -R7, RZ ;  /* 0x80000007080c7210 */ /* 0x000fe20007f5e0ff */
[----:B------:R-:W-:Y:S02]  /*0500*/  BSSY.RECONVERGENT B1, `(.L_x_117) ;  /* 0x0000035000017945 */ /* 0x000fe40003800200 */
[----:B------:R-:W-:Y:S01]  /*0510*/  IMAD.X R10, R19, 0x1, ~R9, P0 ;  /* 0x00000001130a7824 */ /* 0x000fe200000e0e09 */
[----:B------:R-:W-:Y:S01]  /*0520*/  ISETP.GT.U32.AND P0, PT, R11, R2, PT ;  /* 0x000000020b00720c */ /* 0x000fe20003f04070 */
[----:B------:R-:W-:Y:S01]  /*0530*/  IMAD.X R14, R9, 0x1, ~R5, P2 ;  /* 0x00000001090e7824 */ /* 0x000fe200010e0e05 */
[----:B------:R-:W-:Y:S02]  /*0540*/  ISETP.LT.U32.AND P1, PT, R12, R11, PT ;  /* 0x0000000b0c00720c */ /* 0x000fe40003f21070 */
[----:B------:R-:W-:-:S02]  /*0550*/  ISETP.GT.U32.AND.EX P0, PT, R17, R10, PT, P0 ;  /* 0x0000000a1100720c */ /* 0x000fc40003f04100 */
[----:B------:R-:W-:Y:S02]  /*0560*/  ISETP.LT.U32.AND.EX P1, PT, R14, R17, PT, P1 ;  /* 0x000000110e00720c */ /* 0x000fe40003f21110 */
[----:B------:R-:W-:Y:S02]  /*0570*/  SEL R4, R11, R2, P0 ;  /* 0x000000020b047207 */ /* 0x000fe40000000000 */
[----:B------:R-:W-:Y:S02]  /*0580*/  SEL R0, R17, R10, P0 ;  /* 0x0000000a11007207 */ /* 0x000fe40000000000 */
[----:B------:R-:W-:Y:S02]  /*0590*/  IADD3 R4, P0, PT, R4, -R2, RZ ;  /* 0x8000000204047210 */ /* 0x000fe40007f1e0ff */
[----:B------:R-:W-:Y:S02]  /*05a0*/  SEL R13, R12, R11, P1 ;  /* 0x0000000b0c0d7207 */ /* 0x000fe40000800000 */
[----:B------:R-:W-:Y:S01]  /*05b0*/  SEL R19, R14, R17, P1 ;  /* 0x000000110e137207 */ /* 0x000fe20000800000 */
[----:B------:R-:W-:Y:S01]  /*05c0*/  IMAD.X R0, R0, 0x1, ~R10, P0 ;  /* 0x0000000100007824 */ /* 0x000fe200000e0e0a */
[----:B------:R-:W-:-:S04]  /*05d0*/  ISETP.GE.U32.AND P0, PT, R4, R13, PT ;  /* 0x0000000d0400720c */ /* 0x000fc80003f06070 */
[----:B------:R-:W-:-:S13]  /*05e0*/  ISETP.GE.U32.AND.EX P0, PT, R0, R19, PT, P0 ;  /* 0x000000130000720c */ /* 0x000fda0003f06100 */
[----:B0-----:R-:W-:Y:S05]  /*05f0*/  @P0 BRA `(.L_x_118) ;  /* 0x0000000000940947 */ /* 0x001fea0003800000 */
[----:B------:R-:W0:Y:S01]  /*0600*/  LDC.64 R2, c[0x0][0x3b0] ;  /* 0x0000ec00ff027b82 */ /* 0x000e220000000a00 */
[----:B------:R-:W-:-:S05]  /*0610*/  IADD3 R12, P0, PT, R11, R8, RZ ;  /* 0x000000080b0c7210 */ /* 0x000fca0007f1e0ff */
[----:B------:R-:W-:-:S08]  /*0620*/  IMAD.X R17, R17, 0x1, R9, P0 ;  /* 0x0000000111117824 */ /* 0x000fd000000e0609 */
.L_x_119:
[----:B------:R-:W-:-:S05]  /*0630*/  IADD3 R9, P0, PT, -R4, R13, RZ ;  /* 0x0000000d04097210 */ /* 0x000fca0007f1e1ff */
[----:B------:R-:W-:-:S05]  /*0640*/  IMAD.X R8, R19, 0x1, ~R0, P0 ;  /* 0x0000000113087824 */ /* 0x000fca00000e0e00 */
[--C-:B------:R-:W-:Y:S02]  /*0650*/  SHF.R.U64 R9, R9, 0x1, R8.reuse ;  /* 0x0000000109097819 */ /* 0x100fe40000001208 */
[----:B------:R-:W-:Y:S02]  /*0660*/  SHF.R.U32.HI R11, RZ, 0x1, R8 ;  /* 0x00000001ff0b7819 */ /* 0x000fe40000011608 */
[----:B------:R-:W-:-:S04]  /*0670*/  IADD3 R16, P0, PT, R4, R9, RZ ;  /* 0x0000000904107210 */ /* 0x000fc80007f1e0ff */
[----:B------:R-:W-:Y:S01]  /*0680*/  LOP3.LUT R9, RZ, R16, RZ, 0x33, !PT ;  /* 0x00000010ff097212 */ /* 0x000fe200078e33ff */
[----:B------:R-:W-:Y:S01]  /*0690*/  IMAD.X R18, R0, 0x1, R11, P0 ;  /* 0x0000000100127824 */ /* 0x000fe200000e060b */
[----:B------:R-:W-:Y:S02]  /*06a0*/  IADD3 R11, P0, PT, R16, R7, RZ ;  /* 0x00000007100b7210 */ /* 0x000fe40007f1e0ff */
[----:B------:R-:W-:Y:S02]  /*06b0*/  IADD3 R9, P1, PT, R9, R12, RZ ;  /* 0x0000000c09097210 */ /* 0x000fe40007f3e0ff */
[----:B------:R-:W-:Y:S01]  /*06c0*/  LOP3.LUT R10, RZ, R18, RZ, 0x33, !PT ;  /* 0x00000012ff0a7212 */ /* 0x000fe200078e33ff */
[----:B------:R-:W-:Y:S01]  /*06d0*/  IMAD.X R14, R18, 0x1, R5, P0 ;  /* 0x00000001120e7824 */ /* 0x000fe200000e0605 */
[----:B------:R-:W-:-:S03]  /*06e0*/  LEA R20, P0, R11, UR4, 0x2 ;  /* 0x000000040b147c11 */ /* 0x000fc6000f8010ff */
[----:B------:R-:W-:Y:S01]  /*06f0*/  IMAD.X R10, R10, 0x1, R17, P1 ;  /* 0x000000010a0a7824 */ /* 0x000fe200008e0611 */
[----:B------:R-:W-:Y:S02]  /*0700*/  LEA R8, P1, R9, UR4, 0x2 ;  /* 0x0000000409087c11 */ /* 0x000fe4000f8210ff */
[----:B------:R-:W-:Y:S02]  /*0710*/  LEA.HI.X R21, R11, UR5, R14, 0x2, P0 ;  /* 0x000000050b157c11 */ /* 0x000fe400080f140e */
[----:B------:R-:W-:-:S03]  /*0720*/  LEA.HI.X R9, R9, UR5, R10, 0x2, P1 ;  /* 0x0000000509097c11 */ /* 0x000fc600088f140a */
[----:B------:R-:W2:Y:S04]  /*0730*/  LDG.E R20, desc[UR8][R20.64] ;  /* 0x0000000814147981 */ /* 0x000ea8000c1e1900 */
[----:B------:R-:W3:Y:S01]  /*0740*/  LDG.E R8, desc[UR8][R8.64] ;  /* 0x0000000808087981 */ /* 0x000ee2000c1e1900 */
[----:B--2---:R-:W-:Y:S02]  /*0750*/  IMAD R11, R20, 0x6, RZ ;  /* 0x00000006140b7824 */ /* 0x004fe400078e02ff */
[----:B---3--:R-:W-:Y:S02]  /*0760*/  IMAD R15, R8, 0x6, RZ ;  /* 0x00000006080f7824 */ /* 0x008fe400078e02ff */
[----:B0-----:R-:W-:-:S04]  /*0770*/  IMAD.WIDE R10, R11, 0x4, R2 ;  /* 0x000000040b0a7825 */ /* 0x001fc800078e0202 */
[----:B------:R-:W-:Y:S02]  /*0780*/  IMAD.WIDE R14, R15, 0x4, R2 ;  /* 0x000000040f0e7825 */ /* 0x000fe400078e0202 */
[----:B------:R-:W2:Y:S04]  /*0790*/  LDG.E R11, desc[UR8][R10.64+0x10] ;  /* 0x000010080a0b7981 */ /* 0x000ea8000c1e1900 */
[----:B------:R-:W2:Y:S01]  /*07a0*/  LDG.E R14, desc[UR8][R14.64+0x10] ;  /* 0x000010080e0e7981 */ /* 0x000ea2000c1e1900 */
[----:B------:R-:W-:-:S05]  /*07b0*/  IADD3 R23, P1, PT, R16, 0x1, RZ ;  /* 0x0000000110177810 */ /* 0x000fca0007f3e0ff */
[----:B------:R-:W-:Y:S01]  /*07c0*/  IMAD.X R25, RZ, RZ, R18, P1 ;  /* 0x000000ffff197224 */ /* 0x000fe200008e0612 */
[----:B--2---:R-:W-:-:S04]  /*07d0*/  FSETP.GT.AND P0, PT, R14, R11, PT ;  /* 0x0000000b0e00720b */ /* 0x004fc80003f04000 */
[----:B------:R-:W-:Y:S02]  /*07e0*/  SEL R4, R23, R4, !P0 ;  /* 0x0000000417047207 */ /* 0x000fe40004000000 */
[----:B------:R-:W-:Y:S02]  /*07f0*/  SEL R13, R13, R16, !P0 ;  /* 0x000000100d0d7207 */ /* 0x000fe40004000000 */
[----:B------:R-:W-:Y:S02]  /*0800*/  SEL R0, R25, R0, !P0 ;  /* 0x0000000019007207 */ /* 0x000fe40004000000 */
[----:B------:R-:W-:Y:S02]  /*0810*/  SEL R19, R19, R18, !P0 ;  /* 0x0000001213137207 */ /* 0x000fe40004000000 */
[----:B------:R-:W-:-:S04]  /*0820*/  ISETP.GE.U32.AND P0, PT, R4, R13, PT ;  /* 0x0000000d0400720c */ /* 0x000fc80003f06070 */
[----:B------:R-:W-:-:S13]  /*0830*/  ISETP.GE.U32.AND.EX P0, PT, R0, R19, PT, P0 ;  /* 0x000000130000720c */ /* 0x000fda0003f06100 */
[----:B------:R-:W-:Y:S05]  /*0840*/  @!P0 BRA `(.L_x_119) ;  /* 0xfffffffc00788947 */ /* 0x000fea000383ffff */
.L_x_118:
[----:B------:R-:W-:Y:S05]  /*0850*/  BSYNC.RECONVERGENT B1 ;  /* 0x0000000000017941 */ /* 0x000fea0003800200 */
.L_x_117:
[----:B------:R-:W-:Y:S05]  /*0860*/  BRA `(.L_x_120) ;  /* 0x0000000000e07947 */ /* 0x000fea0003800000 */
.L_x_116:
[----:B------:R-:W-:Y:S01]  /*0870*/  IADD3 R4, P0, PT, R15, -R8, RZ ;  /* 0x800000080f047210 */ /* 0x000fe20007f1e0ff */
[----:B------:R-:W0:Y:S01]  /*0880*/  LDCU.64 UR4, c[0x0][0x390] ;  /* 0x00007200ff0477ac */ /* 0x000e220008000a00 */
[----:B------:R-:W-:-:S03]  /*0890*/  IADD3 R0, P2, PT, R8, -R7, RZ ;  /* 0x8000000708007210 */ /* 0x000fc60007f5e0ff */
[----:B------:R-:W-:Y:S01]  /*08a0*/  IMAD.X R10, R19, 0x1, ~R9, P0 ;  /* 0x00000001130a7824 */ /* 0x000fe200000e0e09 */
[----:B------:R-:W-:Y:S01]  /*08b0*/  ISETP.GT.U32.AND P0, PT, R11, R4, PT ;  /* 0x000000040b00720c */ /* 0x000fe20003f04070 */
[----:B------:R-:W-:Y:S01]  /*08c0*/  IMAD.X R2, R9, 0x1, ~R5, P2 ;  /* 0x0000000109027824 */ /* 0x000fe200010e0e05 */
[----:B------:R-:W-:Y:S02]  /*08d0*/  ISETP.LT.U32.AND P1, PT, R0, R11, PT ;  /* 0x0000000b0000720c */ /* 0x000fe40003f21070 */
[----:B------:R-:W-:Y:S02]  /*08e0*/  ISETP.GT.U32.AND.EX P0, PT, R17, R10, PT, P0 ;  /* 0x0000000a1100720c */ /* 0x000fe40003f04100 */
[----:B------:R-:W-:Y:S02]  /*08f0*/  ISETP.LT.U32.AND.EX P1, PT, R2, R17, PT, P1 ;  /* 0x000000110200720c */ /* 0x000fe40003f21110 */
[----:B------:R-:W-:Y:S02]  /*0900*/  SEL R3, R11, R4, P0 ;  /* 0x000000040b037207 */ /* 0x000fe40000000000 */
[----:B------:R-:W-:-:S02]  /*0910*/  SEL R13, R17, R10, P0 ;  /* 0x0000000a110d7207 */ /* 0x000fc40000000000 */
        /* <DEDUP_REMOVED lines=8> */
[----:B------:R-:W-:Y:S01]  /*09a0*/  IADD3 R12, P0, PT, R11, R8, RZ ;  /* 0x000000080b0c7210 */ /* 0x000fe20007f1e0ff */
[----:B------:R-:W-:-:S04]  /*09b0*/  IMAD.MOV.U32 R13, RZ, RZ, R15 ;  /* 0x000000ffff0d7224 */ /* 0x000fc800078e000f */
[----:B------:R-:W-:-:S08]  /*09c0*/  IMAD.X R17, R17, 0x1, R9, P0 ;  /* 0x0000000111117824 */ /* 0x000fd000000e0609 */
.L_x_121:
        /* <DEDUP_REMOVED lines=34> */
.L_x_120:
[----:B------:R-:W-:Y:S05]  /*0bf0*/  BSYNC.RECONVERGENT B0 ;  /* 0x0000000000007941 */ /* 0x000fea0003800200 */
.L_x_115:
[----:B------:R-:W0:Y:S01]  /*0c00*/  LDCU.64 UR6, c[0x0][0x3a8] ;  /* 0x00007500ff0677ac */ /* 0x000e220008000a00 */
[----:B------:R-:W-:-:S05]  /*0c10*/  IADD3 R4, P0, PT, R4, R7, RZ ;  /* 0x0000000704047210 */ /* 0x000fca0007f1e0ff */
[----:B------:R-:W-:Y:S01]  /*0c20*/  IMAD.X R5, R0, 0x1, R5, P0 ;  /* 0x0000000100057824 */ /* 0x000fe200000e0605 */
[----:B0-----:R-:W-:-:S04]  /*0c30*/  LEA R2, P1, R6, UR6, 0x3 ;  /* 0x0000000606027c11 */ /* 0x001fc8000f8218ff */
[----:B------:R-:W-:-:S05]  /*0c40*/  LEA.HI.X R3, R6, UR7, RZ, 0x3, P1 ;  /* 0x0000000706037c11 */ /* 0x000fca00088f1cff */
[----:B------:R-:W-:Y:S01]  /*0c50*/  STG.E.64 desc[UR8][R2.64], R4 ;  /* 0x0000000402007986 */ /* 0x000fe2000c101b08 */
[----:B------:R-:W-:Y:S05]  /*0c60*/  EXIT ;  /* 0x000000000000794d */ /* 0x000fea0003800000 */
.L_x_122:
        /* <DEDUP_REMOVED lines=9> */
.L_x_495:


//--------------------- .text._ZN3cub18CUB_300001_SM_10006detail10merge_sort30DeviceMergeSortBlockSortKernelINS2_10policy_hubIN6thrust24THRUST_300001_SM_1000_NS10device_ptrIiEEE9Policy600ES8_PNS0_8NullTypeES8_SC_m20ConfidenceComparatoriSB_EEvbT0_T1_T2_T3_T4_PT6_PT7_T5_NS1_7vsmem_tE --------------------------
	.section	.text._ZN3cub18CUB_300001_SM_10006detail10merge_sort30DeviceMergeSortBlockSortKernelINS2_10policy_hubIN6thrust24THRUST_300001_SM_1000_NS10device_ptrIiEEE9Policy600ES8_PNS0_8NullTypeES8_SC_m20ConfidenceComparatoriSB_EEvbT0_T1_T2_T3_T4_PT6_PT7_T5_NS1_7vsmem_tE,"ax",@progbits
	.align	128
        .global         _ZN3cub18CUB_300001_SM_10006detail10merge_sort30DeviceMergeSortBlockSortKernelINS2_10policy_hubIN6thrust24THRUST_300001_SM_1000_NS10device_ptrIiEEE9Policy600ES8_PNS0_8NullTypeES8_SC_m20ConfidenceComparatoriSB_EEvbT0_T1_T2_T3_T4_PT6_PT7_T5_NS1_7vsmem_tE
        .type           _ZN3cub18CUB_300001_SM_10006detail10merge_sort30DeviceMergeSortBlockSortKernelINS2_10policy_hubIN6thrust24THRUST_300001_SM_1000_NS10device_ptrIiEEE9Policy600ES8_PNS0_8NullTypeES8_SC_m20ConfidenceComparatoriSB_EEvbT0_T1_T2_T3_T4_PT6_PT7_T5_NS1_7vsmem_tE,@function
        .size           _ZN3cub18CUB_300001_SM_10006detail10merge_sort30DeviceMergeSortBlockSortKernelINS2_10policy_hubIN6thrust24THRUST_300001_SM_1000_NS10device_ptrIiEEE9Policy600ES8_PNS0_8NullTypeES8_SC_m20ConfidenceComparatoriSB_EEvbT0_T1_T2_T3_T4_PT6_PT7_T5_NS1_7vsmem_tE,(.L_x_496 - _ZN3cub18CUB_300001_SM_10006detail10merge_sort30DeviceMergeSortBlockSortKernelINS2_10policy_hubIN6thrust24THRUST_300001_SM_1000_NS10device_ptrIiEEE9Policy600ES8_PNS0_8NullTypeES8_SC_m20ConfidenceComparatoriSB_EEvbT0_T1_T2_T3_T4_PT6_PT7_T5_NS1_7vsmem_tE)
        .other          _ZN3cub18CUB_300001_SM_10006detail10merge_sort30DeviceMergeSortBlockSortKernelINS2_10policy_hubIN6thrust24THRUST_300001_SM_1000_NS10device_ptrIiEEE9Policy600ES8_PNS0_8NullTypeES8_SC_m20ConfidenceComparatoriSB_EEvbT0_T1_T2_T3_T4_PT6_PT7_T5_NS1_7vsmem_tE,@"STO_CUDA_ENTRY STV_DEFAULT"
_ZN3cub18CUB_300001_SM_10006detail10merge_sort30DeviceMergeSortBlockSortKernelINS2_10policy_hubIN6thrust24THRUST_300001_SM_1000_NS10device_ptrIiEEE9Policy600ES8_PNS0_8NullTypeES8_SC_m20ConfidenceComparatoriSB_EEvbT0_T1_T2_T3_T4_PT6_PT7_T5_NS1_7vsmem_tE:
.text._ZN3cub18CUB_300001_SM_10006detail10merge_sort30DeviceMergeSortBlockSortKernelINS2_10policy_hubIN6thrust24THRUST_300001_SM_1000_NS10device_ptrIiEEE9Policy600ES8_PNS0_8NullTypeES8_SC_m20ConfidenceComparatoriSB_EEvbT0_T1_T2_T3_T4_PT6_PT7_T5_NS1_7vsmem_tE:
[----:B------:R-:W0:Y:S01]  /*0000*/  LDC R1, c[0x0][0x37c] ;  /* 0x0000df00ff017b82 */ /* 0x000e220000000800 */
[----:B------:R-:W1:Y:S01]  /*0010*/  S2R R0, SR_CTAID.X ;  /* 0x0000000000007919 */ /* 0x000e620000002500 */
[----:B------:R-:W2:Y:S01]  /*0020*/  LDCU UR4, c[0x0][0x370] ;  /* 0x00006e00ff0477ac */ /* 0x000ea20008000800 */
[----:B0-----:R-:W-:Y:S01]  /*0030*/  IADD3 R1, PT, PT, R1, -0x8, RZ ;  /* 0xfffffff801017810 */ /* 0x001fe20007ffe0ff */
[----:B------:R-:W0:Y:S01]  /*0040*/  LDCU.64 UR8, c[0x0][0x358] ;  /* 0x00006b00ff0877ac */ /* 0x000e220008000a00 */
[----:B--2---:R-:W-:-:S04]  /*0050*/  UIADD3 UR4, UP0, UPT, UR4, -0x1, URZ ;  /* 0xffffffff04047890 */ /* 0x004fc8000ff1e0ff */
[----:B------:R-:W-:-:S06]  /*0060*/  UIADD3.X UR5, UPT, UPT, URZ, -0x1, URZ, UP0, !UPT ;  /* 0xffffffffff057890 */ /* 0x000fcc00087fe4ff */
[----:B------:R-:W-:Y:S02]  /*0070*/  MOV R2, UR5 ;  /* 0x0000000500027c02 */ /* 0x000fe40008000f00 */
[----:B-1----:R-:W-:-:S04]  /*0080*/  ISETP.LT.U32.AND P0, PT, R0, UR4, PT ;  /* 0x0000000400007c0c */ /* 0x002fc8000bf01070 */
[----:B------:R-:W-:Y:S01]  /*0090*/  ISETP.GT.U32.AND.EX P0, PT, R2, RZ, PT, P0 ;  /* 0x000000ff0200720c */ /* 0x000fe20003f04100 */
[----:B------:R-:W-:-:S12]  /*00a0*/  IMAD.WIDE.U32 R2, R0, 0x1100, RZ ;  /* 0x0000110000027825 */ /* 0x000fd800078e00ff */
[----:B0-----:R-:W-:Y:S05]  /*00b0*/  @!P0 BRA `(.L_x_123) ;  /* 0x00000078002c8947 */ /* 0x001fea0003800000 */
[----:B------:R-:W0:Y:S01]  /*00c0*/  S2R R4, SR_TID.X ;  /* 0x0000000000047919 */ /* 0x000e220000002100 */
[----:B------:R-:W1:Y:S01]  /*00d0*/  LDCU.64 UR4, c[0x0][0x388] ;  /* 0x00007100ff0477ac */ /* 0x000e620008000a00 */
[----:B------:R-:W-:Y:S01]  /*00e0*/  ACQBULK ;  /* 0x000000000000782e */ /* 0x000fe20000000000 */
[----:B0-----:R-:W-:-:S05]  /*00f0*/  LOP3.LUT R5, R4, 0x3e0, RZ, 0xc0, !PT ;  /* 0x000003e004057812 */ /* 0x001fca00078ec0ff */
[----:B------:R-:W-:-:S05]  /*0100*/  IMAD R5, R5, 0x11, RZ ;  /* 0x0000001105057824 */ /* 0x000fca00078e02ff */
[----:B------:R-:W-:-:S04]  /*0110*/  LOP3.LUT R5, R5, 0x1f, R4, 0xf8, !PT ;  /* 0x0000001f05057812 */ /* 0x000fc800078ef804 */
[----:B------:R-:W-:-:S04]  /*0120*/  IADD3 R5, P0, PT, R2, R5, RZ ;  /* 0x0000000502057210 */ /* 0x000fc80007f1e0ff */
[----:B------:R-:W-:Y:S01]  /*0130*/  SHF.L.U32 R2, R5, 0x2, RZ ;  /* 0x0000000205027819 */ /* 0x000fe200000006ff */
[----:B------:R-:W-:-:S05]  /*0140*/  IMAD.X R6, RZ, RZ, R3, P0 ;  /* 0x000000ffff067224 */ /* 0x000fca00000e0603 */
[----:B------:R-:W-:Y:S02]  /*0150*/  SHF.L.U64.HI R3, R5, 0x2, R6 ;  /* 0x0000000205037819 */ /* 0x000fe40000010206 */
[----:B-1----:R-:W-:-:S04]  /*0160*/  IADD3 R6, P0, PT, R2, UR4, RZ ;  /* 0x0000000402067c10 */ /* 0x002fc8000ff1e0ff */
[----:B------:R-:W-:-:S05]  /*0170*/  IADD3.X R7, PT, PT, R3, UR5, RZ, P0, !PT ;  /* 0x0000000503077c10 */ /* 0x000fca00087fe4ff */
[----:B------:R-:W2:Y:S04]  /*0180*/  LDG.E R8, desc[UR8][R6.64] ;  /* 0x0000000806087981 */ /* 0x000ea8000c1e1900 */
[----:B------:R-:W3:Y:S04]  /*0190*/  LDG.E R9, desc[UR8][R6.64+0x80] ;  /* 0x0000800806097981 */ /* 0x000ee8000c1e1900 */
[----:B------:R-:W4:Y:S04]  /*01a0*/  LDG.E R10, desc[UR8][R6.64+0x100] ;  /* 0x00010008060a7981 */ /* 0x000f28000c1e1900 */
[----:B------:R-:W5:Y:S04]  /*01b0*/  LDG.E R11, desc[UR8][R6.64+0x180] ;  /* 0x00018008060b7981 */ /* 0x000f68000c1e1900 */
        /* <DEDUP_REMOVED lines=12> */
[----:B------:R-:W5:Y:S01]  /*0280*/  LDG.E R27, desc[UR8][R6.64+0x800] ;  /* 0x00080008061b7981 */ /* 0x000f62000c1e1900 */
[----:B------:R-:W-:-:S02]  /*0290*/  SHF.R.U32.HI R5, RZ, 0x5, R4 ;  /* 0x00000005ff057819 */ /* 0x000fc40000011604 */
[----:B------:R-:W-:Y:S01]  /*02a0*/  MOV R25, 0x400 ;  /* 0x0000040000197802 */ /* 0x000fe20000000f00 */
[----:B------:R-:W0:Y:S01]  /*02b0*/  S2R R29, SR_LANEID ;  /* 0x00000000001d7919 */ /* 0x000e220000000000 */
[----:B------:R-:W1:Y:S01]  /*02c0*/  S2R R26, SR_CgaCtaId ;  /* 0x00000000001a7919 */ /* 0x000e620000008800 */
[----:B0-----:R-:W-:Y:S01]  /*02d0*/  IMAD R24, R5, 0x220, R29 ;  /* 0x0000022005187824 */ /* 0x001fe200078e021d */
[----:B-1----:R-:W-:-:S05]  /*02e0*/  LEA R5, R26, R25, 0x18 ;  /* 0x000000191a057211 */ /* 0x002fca00078ec0ff */
[----:B------:R-:W-:-:S05]  /*02f0*/  IMAD R28, R24, 0x4, R5 ;  /* 0x00000004181c7824 */ /* 0x000fca00078e0205 */
[----:B--2---:R0:W-:Y:S04]  /*0300*/  STS [R28], R8 ;  /* 0x000000081c007388 */ /* 0x0041e80000000800 */
[----:B---3--:R-:W-:Y:S04]  /*0310*/  STS [R28+0x80], R9 ;  /* 0x000080091c007388 */ /* 0x008fe80000000800 */
[----:B----4-:R-:W-:Y:S01]  /*0320*/  STS [R28+0x100], R10 ;  /* 0x0001000a1c007388 */ /* 0x010fe20000000800 */
[----:B0-----:R-:W-:-:S03]  /*0330*/  LEA R8, R29, R28, 0x6 ;  /* 0x0000001c1d087211 */ /* 0x001fc600078e30ff */
[----:B-----5:R-:W-:Y:S04]  /*0340*/  STS [R28+0x180], R11 ;  /* 0x0001800b1c007388 */ /* 0x020fe80000000800 */
[----:B------:R-:W-:Y:S04]  /*0350*/  STS [R28+0x200], R12 ;  /* 0x0002000c1c007388 */ /* 0x000fe80000000800 */
[----:B------:R-:W-:Y:S04]  /*0360*/  STS [R28+0x280], R13 ;  /* 0x0002800d1c007388 */ /* 0x000fe80000000800 */
[----:B------:R-:W-:Y:S04]  /*0370*/  STS [R28+0x300], R14 ;  /* 0x0003000e1c007388 */ /* 0x000fe80000000800 */
[----:B------:R-:W-:Y:S04]  /*0380*/  STS [R28+0x380], R15 ;  /* 0x0003800f1c007388 */ /* 0x000fe80000000800 */
[----:B------:R-:W-:Y:S04]  /*0390*/  STS [R28+0x400], R16 ;  /* 0x000400101c007388 */ /* 0x000fe80000000800 */
[----:B------:R0:W-:Y:S04]  /*03a0*/  STS [R28+0x480], R17 ;  /* 0x000480111c007388 */ /* 0x0001e80000000800 */
        /* <DEDUP_REMOVED lines=9> */
[----:B------:R-:W1:Y:S04]  /*0440*/  LDS R29, [R8+0x4] ;  /* 0x00000400081d7984 */ /* 0x000e680000000800 */
[----:B------:R-:W-:Y:S04]  /*0450*/  LDS R25, [R8+0x8] ;  /* 0x0000080008197984 */ /* 0x000fe80000000800 */
[----:B------:R-:W2:Y:S04]  /*0460*/  LDS R7, [R8+0xc] ;  /* 0x00000c0008077984 */ /* 0x000ea80000000800 */
[----:B------:R-:W-:Y:S04]  /*0470*/  LDS R24, [R8+0x10] ;  /* 0x0000100008187984 */ /* 0x000fe80000000800 */
[----:B------:R-:W3:Y:S04]  /*0480*/  LDS R26, [R8+0x14] ;  /* 0x00001400081a7984 */ /* 0x000ee80000000800 */
[----:B------:R-:W4:Y:S04]  /*0490*/  LDS R10, [R8+0x18] ;  /* 0x00001800080a7984 */ /* 0x000f280000000800 */
[----:B------:R-:W5:Y:S04]  /*04a0*/  LDS R20, [R8+0x1c] ;  /* 0x00001c0008147984 */ /* 0x000f680000000800 */
[----:B------:R-:W-:Y:S04]  /*04b0*/  LDS R11, [R8+0x20] ;  /* 0x00002000080b7984 */ /* 0x000fe80000000800 */
[----:B------:R-:W5:Y:S04]  /*04c0*/  LDS R36, [R8+0x24] ;  /* 0x0000240008247984 */ /* 0x000f680000000800 */
[----:B------:R-:W5:Y:S04]  /*04d0*/  LDS R27, [R8+0x28] ;  /* 0x00002800081b7984 */ /* 0x000f680000000800 */
[----:B------:R-:W5:Y:S04]  /*04e0*/  LDS R28, [R8+0x2c] ;  /* 0x00002c00081c7984 */ /* 0x000f680000000800 */
[----:B------:R-:W-:Y:S04]  /*04f0*/  LDS R18, [R8+0x30] ;  /* 0x0000300008127984 */ /* 0x000fe80000000800 */
[----:B------:R-:W5:Y:S04]  /*0500*/  LDS R19, [R8+0x34] ;  /* 0x0000340008137984 */ /* 0x000f680000000800 */
[----:B------:R-:W5:Y:S04]  /*0510*/  LDS R23, [R8+0x38] ;  /* 0x0000380008177984 */ /* 0x000f680000000800 */
[----:B------:R-:W5:Y:S04]  /*0520*/  LDS R31, [R8+0x3c] ;  /* 0x00003c00081f7984 */ /* 0x000f680000000800 */
[----:B------:R3:W5:Y:S01]  /*0530*/  LDS R6, [R8+0x40] ;  /* 0x0000400008067984 */ /* 0x0007620000000800 */
[----:B------:R-:W-:Y:S08]  /*0540*/  BAR.SYNC.DEFER_BLOCKING 0x0 ;  /* 0x0000000000007b1d */ /* 0x000ff00000010000 */
[----:B0-----:R-:W0:Y:S01]  /*0550*/  LDC.64 R16, c[0x0][0x3c0] ;  /* 0x0000f000ff107b82 */ /* 0x001e220000000a00 */
[----:B-1----:R-:W-:-:S02]  /*0560*/  IMAD R33, R29, 0x6, RZ ;  /* 0x000000061d217824 */ /* 0x002fc400078e02ff */
[----:B------:R-:W-:Y:S02]  /*0570*/  IMAD R15, R35, 0x6, RZ ;  /* 0x00000006230f7824 */ /* 0x000fe400078e02ff */
[----:B--2---:R-:W-:Y:S02]  /*0580*/  IMAD R13, R7, 0x6, RZ ;  /* 0x00000006070d7824 */ /* 0x004fe400078e02ff */
[----:B------:R-:W-:Y:S01]  /*0590*/  IMAD R9, R25, 0x6, RZ ;  /* 0x0000000619097824 */ /* 0x000fe200078e02ff */
[----:B------:R-:W-:Y:S01]  /*05a0*/  PREEXIT ;  /* 0x000000000000782d */ /* 0x000fe20000000000 */
[----:B0-----:R-:W-:-:S04]  /*05b0*/  IMAD.WIDE R32, R33, 0x4, R16 ;  /* 0x0000000421207825 */ /* 0x001fc800078e0210 */
[--C-:B------:R-:W-:Y:S02]  /*05c0*/  IMAD.WIDE R14, R15, 0x4, R16.reuse ;  /* 0x000000040f0e7825 */ /* 0x100fe400078e0210 */
[----:B------:R4:W2:Y:S02]  /*05d0*/  LDG.E R32, desc[UR8][R32.64+0x10] ;  /* 0x0000100820207981 */ /* 0x0008a4000c1e1900 */
[--C-:B------:R-:W-:Y:S02]  /*05e0*/  IMAD.WIDE R12, R13, 0x4, R16.reuse ;  /* 0x000000040d0c7825 */ /* 0x100fe400078e0210 */
[----:B------:R-:W2:Y:S02]  /*05f0*/  LDG.E R21, desc[UR8][R14.64+0x10] ;  /* 0x000010080e157981 */ /* 0x000ea4000c1e1900 */
[----:B---3--:R-:W-:Y:S02]  /*0600*/  IMAD.WIDE R8, R9, 0x4, R16 ;  /* 0x0000000409087825 */ /* 0x008fe400078e0210 */
[----:B------:R-:W3:Y:S04]  /*0610*/  LDG.E R12, desc[UR8][R12.64+0x10] ;  /* 0x000010080c0c7981 */ /* 0x000ee8000c1e1900 */
[----:B------:R0:W3:Y:S01]  /*0620*/  LDG.E R37, desc[UR8][R8.64+0x10] ;  /* 0x0000100808257981 */ /* 0x0000e2000c1e1900 */
[----:B------:R-:W-:-:S02]  /*0630*/  IMAD R22, R26, 0x6, RZ ;  /* 0x000000061a167824 */ /* 0x000fc400078e02ff */
[----:B------:R-:W-:Y:S02]  /*0640*/  IMAD R30, R24, 0x6, RZ ;  /* 0x00000006181e7824 */ /* 0x000fe400078e02ff */
[----:B----4-:R-:W-:Y:S02]  /*0650*/  IMAD R33, R10, 0x6, RZ ;  /* 0x000000060a217824 */ /* 0x010fe400078e02ff */
[----:B0-----:R-:W-:-:S04]  /*0660*/  IMAD.WIDE R8, R22, 0x4, R16 ;  /* 0x0000000416087825 */ /* 0x001fc800078e0210 */
[----:B-----5:R-:W-:Y:S02]  /*0670*/  IMAD R22, R20, 0x6, RZ ;  /* 0x0000000614167824 */ /* 0x020fe400078e02ff */
[--C-:B------:R-:W-:Y:S02]  /*0680*/  IMAD.WIDE R14, R30, 0x4, R16.reuse ;  /* 0x000000041e0e7825 */ /* 0x100fe400078e0210 */
[----:B------:R0:W4:Y:S02]  /*0690*/  LDG.E R30, desc[UR8][R8.64+0x10] ;  /* 0x00001008081e7981 */ /* 0x000124000c1e1900 */
[----:B------:R-:W-:Y:S02]  /*06a0*/  IMAD R13, R36, 0x6, RZ ;  /* 0x00000006240d7824 */ /* 0x000fe400078e02ff */
[----:B------:R-:W4:Y:S01]  /*06b0*/  LDG.E R14, desc[UR8][R14.64+0x10] ;  /* 0x000010080e0e7981 */ /* 0x000f22000c1e1900 */
[----:B0-----:R-:W-:-:S05]  /*06c0*/  IMAD.WIDE R8, R22, 0x4, R16 ;  /* 0x0000000416087825 */ /* 0x001fca00078e0210 */
[----:B------:R0:W5:Y:S01]  /*06d0*/  LDG.E R15, desc[UR8][R8.64+0x10] ;  /* 0x00001008080f7981 */ /* 0x000162000c1e1900 */
[----:B------:R-:W-:Y:S01]  /*06e0*/  IMAD R34, R27, 0x6, RZ ;  /* 0x000000061b227824 */ /* 0x000fe200078e02ff */
[----:B--2---:R-:W-:Y:S01]  /*06f0*/  FSETP.GT.AND P2, PT, R32, R21, PT ;  /* 0x000000152000720b */ /* 0x004fe20003f44000 */
[----:B------:R-:W-:Y:S02]  /*0700*/  IMAD R21, R11, 0x6, RZ ;  /* 0x000000060b157824 */ /* 0x000fe400078e02ff */
[----:B------:R-:W-:Y:S01]  /*0710*/  IMAD.WIDE R32, R33, 0x4, R16 ;  /* 0x0000000421207825 */ /* 0x000fe200078e0210 */
[----:B---3--:R-:W-:-:S03]  /*0720*/  FSETP.GT.AND P0, PT, R12, R37, PT ;  /* 0x000000250c00720b */ /* 0x008fc60003f04000 */
[--C-:B------:R-:W-:Y:S02]  /*0730*/  IMAD.WIDE R12, R13, 0x4, R16.reuse ;  /* 0x000000040d0c7825 */ /* 0x100fe400078e0210 */
[----:B------:R-:W5:Y:S02]  /*0740*/  LDG.E R32, desc[UR8][R32.64+0x10] ;  /* 0x0000100820207981 */ /* 0x000f64000c1e1900 */
[--C-:B0-----:R-:W-:Y:S02]  /*0750*/  IMAD.WIDE R8, R21, 0x4, R16.reuse ;  /* 0x0000000415087825 */ /* 0x101fe400078e0210 */
[----:B------:R0:W2:Y:S02]  /*0760*/  LDG.E R21, desc[UR8][R12.64+0x10] ;  /* 0x000010080c157981 */ /* 0x0000a4000c1e1900 */
[----:B------:R-:W-:Y:S02]  /*0770*/  IMAD R37, R28, 0x6, RZ ;  /* 0x000000061c257824 */ /* 0x000fe400078e02ff */
[----:B------:R1:W2:Y:S02]  /*0780*/  LDG.E R22, desc[UR8][R8.64+0x10] ;  /* 0x0000100808167981 */ /* 0x0002a4000c1e1900 */
[----:B0-----:R-:W-:-:S04]  /*0790*/  IMAD.WIDE R12, R37, 0x4, R16 ;  /* 0x00000004250c7825 */ /* 0x001fc800078e0210 */
[----:B-1----:R-:W-:Y:S02]  /*07a0*/  IMAD.WIDE R8, R34, 0x4, R16 ;  /* 0x0000000422087825 */ /* 0x002fe400078e0210 */
[----:B------:R-:W3:Y:S04]  /*07b0*/  LDG.E R12, desc[UR8][R12.64+0x10] ;  /* 0x000010080c0c7981 */ /* 0x000ee8000c1e1900 */
[----:B------:R0:W3:Y:S01]  /*07c0*/  LDG.E R13, desc[UR8][R8.64+0x10] ;  /* 0x00001008080d7981 */ /* 0x0000e2000c1e1900 */
[----:B------:R-:W-:Y:S01]  /*07d0*/  IMAD R37, R19, 0x6, RZ ;  /* 0x0000000613257824 */ /* 0x000fe200078e02ff */
[----:B----4-:R-:W-:Y:S01]  /*07e0*/  FSETP.GT.AND P4, PT, R30, R14, PT ;  /* 0x0000000e1e00720b */ /* 0x010fe20003f84000 */
[----:B------:R-:W-:Y:S01]  /*07f0*/  IMAD R33, R18, 0x6, RZ ;  /* 0x0000000612217824 */ /* 0x000fe200078e02ff */
[----:B------:R-:W-:-:S03]  /*0800*/  SEL R30, R25, R7, !P0 ;  /* 0x00000007191e7207 */ /* 0x000fc60004000000 */
[----:B0-----:R-:W-:-:S04]  /*0810*/  IMAD.WIDE R8, R33, 0x4, R16 ;  /* 0x0000000421087825 */ /* 0x001fc800078e0210 */
[----:B------:R-:W-:Y:S01]  /*0820*/  IMAD R33, R23, 0x6, RZ ;  /* 0x0000000617217824 */ /* 0x000fe200078e02ff */
[----:B-----5:R-:W-:Y:S01]  /*0830*/  FSETP.GT.AND P1, PT, R15, R32, PT ;  /* 0x000000200f00720b */ /* 0x020fe20003f24000 */
[----:B------:R-:W-:Y:S01]  /*0840*/  IMAD.WIDE R14, R37, 0x4, R16 ;  /* 0x00000004250e7825 */ /* 0x000fe200078e0210 */
[----:B------:R-:W-:-:S05]  /*0850*/  SEL R32, R29, R35, !P2 ;  /* 0x000000231d207207 */ /* 0x000fca0005000000 */
[----:B------:R-:W4:Y:S01]  /*0860*/  LDG.E R14, desc[UR8][R14.64+0x10] ;  /* 0x000010080e0e7981 */ /* 0x000f22000c1e1900 */
[----:B--2---:R-:W-:Y:S01]  /*0870*/  FSETP.GT.AND P6, PT, R21, R22, PT ;  /* 0x000000161500720b */ /* 0x004fe20003fc4000 */
[----:B------:R-:W-:Y:S02]  /*0880*/  IMAD R21, R31, 0x6, RZ ;  /* 0x000000061f157824 */ /* 0x000fe400078e02ff */
[----:B------:R-:W-:Y:S01]  /*0890*/  IMAD R37, R32, 0x6, RZ ;  /* 0x0000000620257824 */ /* 0x000fe200078e02ff */
[----:B------:R0:W4:Y:S02]  /*08a0*/  LDG.E R15, desc[UR8][R8.64+0x10] ;  /* 0x00001008080f7981 */ /* 0x000124000c1e1900 */
[----:B0-----:R-:W-:Y:S01]  /*08b0*/  IMAD.WIDE R8, R33, 0x4, R16 ;  /* 0x0000000421087825 */ /* 0x001fe200078e0210 */
[----:B---3--:R-:W-:-:S03]  /*08c0*/  FSETP.GT.AND P3, PT, R12, R13, PT ;  /* 0x0000000d0c00720b */ /* 0x008fc60003f64000 */
[--C-:B------:R-:W-:Y:S01]  /*08d0*/  IMAD.WIDE R12, R21, 0x4, R16.reuse ;  /* 0x00000004150c7825 */ /* 0x100fe200078e0210 */
[----:B------:R0:W2:Y:S03]  /*08e0*/  LDG.E R22, desc[UR8][R8.64+0x10] ;  /* 0x0000100808167981 */ /* 0x0000a6000c1e1900 */
[----:B------:R-:W-:Y:S01]  /*08f0*/  IMAD R33, R30, 0x6, RZ ;  /* 0x000000061e217824 */ /* 0x000fe200078e02ff */
[----:B------:R1:W2:Y:S01]  /*0900*/  LDG.E R21, desc[UR8][R12.64+0x10] ;  /* 0x000010080c157981 */ /* 0x0002a2000c1e1900 */
[----:B0-----:R-:W-:-:S04]  /*0910*/  IMAD.WIDE R8, R37, 0x4, R16 ;  /* 0x0000000425087825 */ /* 0x001fc800078e0210 */
[----:B-1----:R-:W-:Y:S02]  /*0920*/  IMAD.WIDE R12, R33, 0x4, R16 ;  /* 0x00000004210c7825 */ /* 0x002fe400078e0210 */
[----:B------:R0:W3:Y:S04]  /*0930*/  LDG.E R9, desc[UR8][R8.64+0x10] ;  /* 0x0000100808097981 */ /* 0x0000e8000c1e1900 */
[----:B------:R1:W3:Y:S01]  /*0940*/  LDG.E R33, desc[UR8][R12.64+0x10] ;  /* 0x000010080c217981 */ /* 0x0002e2000c1e1900 */
[----:B------:R-:W-:Y:S02]  /*0950*/  SEL R25, R7, R25, !P0 ;  /* 0x0000001907197207 */ /* 0x000fe40004000000 */
[----:B------:R-:W-:Y:S02]  /*0960*/  SEL R7, R26, R24, !P4 ;  /* 0x000000181a077207 */ /* 0x000fe40006000000 */
[----:B------:R-:W-:Y:S01]  /*0970*/  SEL R24, R24, R26, !P4 ;  /* 0x0000001a18187207 */ /* 0x000fe20006000000 */
[----:B------:R-:W-:Y:S01]  /*0980*/  IMAD R37, R25, 0x6, RZ ;  /* 0x0000000619257824 */ /* 0x000fe200078e02ff */
[----:B0-----:R-:W-:-:S03]  /*0990*/  SEL R8, R10, R20, !P1 ;  /* 0x000000140a087207 */ /* 0x001fc60004800000 */
[----:B-1----:R-:W-:-:S04]  /*09a0*/  IMAD.WIDE R12, R37, 0x4, R16 ;  /* 0x00000004250c7825 */ /* 0x002fc800078e0210 */
[----:B------:R-:W-:Y:S01]  /*09b0*/  IMAD R37, R8, 0x6, RZ ;  /* 0x0000000608257824 */ /* 0x000fe200078e02ff */
[----:B----4-:R-:W-:Y:S01]  /*09c0*/  FSETP.GT.AND P4, PT, R14, R15, PT ;  /* 0x0000000f0e00720b */ /* 0x010fe20003f84000 */
[----:B------:R-:W-:-:S04]  /*09d0*/  IMAD R15, R24, 0x6, RZ ;  /* 0x00000006180f7824 */ /* 0x000fc800078e02ff */
[----:B------:R-:W-:-:S05]  /*09e0*/  IMAD.WIDE R14, R15, 0x4, R16 ;  /* 0x000000040f0e7825 */ /* 0x000fca00078e0210 */
[----:B------:R-:W4:Y:S01]  /*09f0*/  LDG.E R34, desc[UR8][R14.64+0x10] ;  /* 0x000010080e227981 */ /* 0x000f22000c1e1900 */
[----:B--2---:R-:W-:Y:S01]  /*0a00*/  FSETP.GT.AND P5, PT, R21, R22, PT ;  /* 0x000000161500720b */ /* 0x004fe20003fa4000 */
[----:B------:R-:W-:Y:S01]  /*0a10*/  IMAD R21, R7, 0x6, RZ ;  /* 0x0000000607157824 */ /* 0x000fe200078e02ff */
[----:B---3--:R-:W-:Y:S02]  /*0a20*/  FSETP.GT.AND P0, PT, R33, R9, PT ;  /* 0x000000092100720b */ /* 0x008fe40003f04000 */
[----:B------:R-:W-:Y:S01]  /*0a30*/  SEL R9, R20, R10, !P1 ;  /* 0x0000000a14097207 */ /* 0x000fe20004800000 */
[----:B------:R-:W-:Y:S01]  /*0a40*/  IMAD.WIDE R20, R21, 0x4, R16 ;  /* 0x0000000415147825 */ /* 0x000fe200078e0210 */
[----:B------:R-:W-:Y:S01]  /*0a50*/  SEL R10, R11, R36, !P6 ;  /* 0x000000240b0a7207 */ /* 0x000fe20007000000 */
[----:B------:R0:W4:Y:S02]  /*0a60*/  LDG.E R33, desc[UR8][R12.64+0x10] ;  /* 0x000010080c217981 */ /* 0x000124000c1e1900 */
[----:B------:R-:W-:-:S02]  /*0a70*/  IMAD R22, R9, 0x6, RZ ;  /* 0x0000000609167824 */ /* 0x000fc400078e02ff */
[----:B------:R-:W2:Y:S01]  /*0a80*/  LDG.E R20, desc[UR8][R20.64+0x10] ;  /* 0x0000100814147981 */ /* 0x000ea2000c1e1900 */
[----:B0-----:R-:W-:-:S04]  /*0a90*/  IMAD.WIDE R12, R37, 0x4, R16 ;  /* 0x00000004250c7825 */ /* 0x001fc800078e0210 */
[----:B------:R-:W-:Y:S01]  /*0aa0*/  IMAD R37, R10, 0x6, RZ ;  /* 0x000000060a257824 */ /* 0x000fe200078e02ff */
[----:B------:R0:W2:Y:S03]  /*0ab0*/  LDG.E R21, desc[UR8][R12.64+0x10] ;  /* 0x000010080c157981 */ /* 0x0000a6000c1e1900 */
[----:B------:R-:W-:-:S05]  /*0ac0*/  IMAD.WIDE R14, R37, 0x4, R16 ;  /* 0x00000004250e7825 */ /* 0x000fca00078e0210 */
[----:B------:R1:W3:Y:S01]  /*0ad0*/  LDG.E R26, desc[UR8][R14.64+0x10] ;  /* 0x000010080e1a7981 */ /* 0x0002e2000c1e1900 */
[----:B0-----:R-:W-:-:S05]  /*0ae0*/  IMAD.WIDE R12, R22, 0x4, R16 ;  /* 0x00000004160c7825 */ /* 0x001fca00078e0210 */
[----:B------:R0:W3:Y:S01]  /*0af0*/  LDG.E R22, desc[UR8][R12.64+0x10] ;  /* 0x000010080c167981 */ /* 0x0000e2000c1e1900 */
[----:B------:R-:W-:Y:S02]  /*0b00*/  SEL R11, R36, R11, !P6 ;  /* 0x0000000b240b7207 */ /* 0x000fe40007000000 */
[----:B-1----:R-:W-:Y:S02]  /*0b10*/  SEL R14, R19, R18, !P4 ;  /* 0x00000012130e7207 */ /* 0x002fe40006000000 */
[----:B0-----:R-:W-:Y:S02]  /*0b20*/  SEL R12, R27, R28, !P3 ;  /* 0x0000001c1b0c7207 */ /* 0x001fe40005800000 */
[----:B------:R-:W-:-:S03]  /*0b30*/  SEL R13, R28, R27, !P3 ;  /* 0x0000001b1c0d7207 */ /* 0x000fc60005800000 */
[----:B------:R-:W-:Y:S01]  /*0b40*/  IMAD R27, R12, 0x6, RZ ;  /* 0x000000060c1b7824 */ /* 0x000fe200078e02ff */
[----:B------:R-:W-:-:S03]  /*0b50*/  SEL R15, R18, R19, !P4 ;  /* 0x00000013120f7207 */ /* 0x000fc60006000000 */
[----:B------:R-:W-:-:S04]  /*0b60*/  IMAD.WIDE R18, R27, 0x4, R16 ;  /* 0x000000041b127825 */ /* 0x000fc800078e0210 */
[----:B------:R-:W-:Y:S02]  /*0b70*/  IMAD R37, R15, 0x6, RZ ;  /* 0x000000060f257824 */ /* 0x000fe400078e02ff */
[----:B------:R-:W-:Y:S01]  /*0b80*/  IMAD R28, R13, 0x6, RZ ;  /* 0x000000060d1c7824 */ /* 0x000fe200078e02ff */
[----:B----4-:R-:W-:Y:S01]  /*0b90*/  FSETP.GT.AND P1, PT, R34, R33, PT ;  /* 0x000000212200720b */ /* 0x010fe20003f24000 */
[----:B------:R-:W-:Y:S01]  /*0ba0*/  IMAD R33, R11, 0x6, RZ ;  /* 0x000000060b217824 */ /* 0x000fe200078e02ff */
[----:B------:R-:W4:Y:S01]  /*0bb0*/  LDG.E R34, desc[UR8][R18.64+0x10] ;  /* 0x0000100812227981 */ /* 0x000f22000c1e1900 */
[----:B--2---:R-:W-:Y:S02]  /*0bc0*/  FSETP.GT.AND P3, PT, R21, R20, PT ;  /* 0x000000141500720b */ /* 0x004fe40003f64000 */
[----:B------:R-:W-:-:S05]  /*0bd0*/  IMAD.WIDE R20, R33, 0x4, R16 ;  /* 0x0000000421147825 */ /* 0x000fca00078e0210 */
[----:B------:R0:W4:Y:S01]  /*0be0*/  LDG.E R33, desc[UR8][R20.64+0x10] ;  /* 0x0000100814217981 */ /* 0x000122000c1e1900 */
[----:B---3--:R-:W-:Y:S01]  /*0bf0*/  FSETP.GT.AND P4, PT, R26, R22, PT ;  /* 0x000000161a00720b */ /* 0x008fe20003f84000 */
[----:B------:R-:W-:Y:S02]  /*0c00*/  IMAD R22, R14, 0x6, RZ ;  /* 0x000000060e167824 */ /* 0x000fe400078e02ff */
[----:B0-----:R-:W-:-:S04]  /*0c10*/  IMAD.WIDE R20, R37, 0x4, R16 ;  /* 0x0000000425147825 */ /* 0x001fc800078e0210 */
[--C-:B------:R-:W-:Y:S01]  /*0c20*/  IMAD.WIDE R18, R22, 0x4, R16.reuse ;  /* 0x0000000416127825 */ /* 0x100fe200078e0210 */
[----:B------:R-:W-:Y:S02]  /*0c30*/  SEL R22, R23, R31, !P5 ;  /* 0x0000001f17167207 */ /* 0x000fe40006800000 */
[----:B------:R-:W-:Y:S01]  /*0c40*/  SEL R23, R31, R23, !P5 ;  /* 0x000000171f177207 */ /* 0x000fe20006800000 */
[--C-:B------:R-:W-:Y:S02]  /*0c50*/  IMAD.WIDE R26, R28, 0x4, R16.reuse ;  /* 0x000000041c1a7825 */ /* 0x100fe400078e0210 */
[----:B------:R0:W2:Y:S02]  /*0c60*/  LDG.E R28, desc[UR8][R18.64+0x10] ;  /* 0x00001008121c7981 */ /* 0x0000a4000c1e1900 */
[----:B------:R-:W-:Y:S02]  /*0c70*/  IMAD R37, R6, 0x6, RZ ;  /* 0x0000000606257824 */ /* 0x000fe400078e02ff */
[----:B------:R-:W-:Y:S01]  /*0c80*/  IMAD R31, R22, 0x6, RZ ;  /* 0x00000006161f7824 */ /* 0x000fe200078e02ff */
[----:B------:R-:W3:Y:S01]  /*0c90*/  LDG.E R26, desc[UR8][R26.64+0x10] ;  /* 0x000010081a1a7981 */ /* 0x000ee2000c1e1900 */
[----:B0-----:R-:W-:-:S04]  /*0ca0*/  IMAD.WIDE R18, R37, 0x4, R16 ;  /* 0x0000000425127825 */ /* 0x001fc800078e0210 */
[----:B------:R-:W-:Y:S01]  /*0cb0*/  IMAD R37, R23, 0x6, RZ ;  /* 0x0000000617257824 */ /* 0x000fe200078e02ff */
[----:B------:R0:W3:Y:S02]  /*0cc0*/  LDG.E R27, desc[UR8][R20.64+0x10] ;  /* 0x00001008141b7981 */ /* 0x0000e4000c1e1900 */
[--C-:B0-----:R-:W-:Y:S02]  /*0cd0*/  IMAD.WIDE R20, R31, 0x4, R16.reuse ;  /* 0x000000041f147825 */ /* 0x101fe400078e0210 */
[----:B------:R0:W5:Y:S04]  /*0ce0*/  LDG.E R31, desc[UR8][R18.64+0x10] ;  /* 0x00001008121f7981 */ /* 0x000168000c1e1900 */
[----:B------:R-:W2:Y:S01]  /*0cf0*/  LDG.E R20, desc[UR8][R20.64+0x10] ;  /* 0x0000100814147981 */ /* 0x000ea2000c1e1900 */
[----:B0-----:R-:W-:-:S05]  /*0d00*/  IMAD.WIDE R18, R37, 0x4, R16 ;  /* 0x0000000425127825 */ /* 0x001fca00078e0210 */
[----:B------:R0:W5:Y:S01]  /*0d10*/  LDG.E R21, desc[UR8][R18.64+0x10] ;  /* 0x0000100812157981 */ /* 0x000162000c1e1900 */
[----:B------:R-:W-:-:S05]  /*0d20*/  SEL R29, R35, R29, !P2 ;  /* 0x0000001d231d7207 */ /* 0x000fca0005000000 */
[----:B------:R-:W-:-:S04]  /*0d30*/  IMAD R35, R29, 0x6, RZ ;  /* 0x000000061d237824 */ /* 0x000fc800078e02ff */
[--C-:B0-----:R-:W-:Y:S01]  /*0d40*/  IMAD.WIDE R18, R35, 0x4, R16.reuse ;  /* 0x0000000423127825 */ /* 0x101fe200078e0210 */
[----:B----4-:R-:W-:Y:S02]  /*0d50*/  FSETP.GT.AND P2, PT, R34, R33, PT ;  /* 0x000000212200720b */ /* 0x010fe40003f44000 */
[----:B------:R-:W-:Y:S02]  /*0d60*/  SEL R33, R30, R32, !P0 ;  /* 0x000000201e217207 */ /* 0x000fe40004000000 */
[----:B------:R-:W-:Y:S02]  /*0d70*/  SEL R32, R32, R30, !P0 ;  /* 0x0000001e20207207 */ /* 0x000fe40004000000 */
[----:B------:R-:W-:Y:S02]  /*0d80*/  SEL R30, R24, R25, !P1 ;  /* 0x00000019181e7207 */ /* 0x000fe40004800000 */
[----:B------:R-:W-:Y:S01]  /*0d90*/  SEL R24, R25, R24, !P1 ;  /* 0x0000001819187207 */ /* 0x000fe20004800000 */
[----:B------:R-:W-:Y:S01]  /*0da0*/  IMAD R35, R32, 0x6, RZ ;  /* 0x0000000620237824 */ /* 0x000fe200078e02ff */
[----:B------:R0:W4:Y:S03]  /*0db0*/  LDG.E R25, desc[UR8][R18.64+0x10] ;  /* 0x0000100812197981 */ /* 0x000126000c1e1900 */
[----:B------:R-:W-:-:S06]  /*0dc0*/  IMAD.WIDE R34, R35, 0x4, R16 ;  /* 0x0000000423227825 */ /* 0x000fcc00078e0210 */
[----:B------:R-:W4:Y:S01]  /*0dd0*/  LDG.E R34, desc[UR8][R34.64+0x10] ;  /* 0x0000100822227981 */ /* 0x000f22000c1e1900 */
[----:B---3--:R-:W-:Y:S01]  /*0de0*/  FSETP.GT.AND P5, PT, R27, R26, PT ;  /* 0x0000001a1b00720b */ /* 0x008fe20003fa4000 */
[----:B------:R-:W-:Y:S01]  /*0df0*/  IMAD R27, R33, 0x6, RZ ;  /* 0x00000006211b7824 */ /* 0x000fe200078e02ff */
[----:B------:R-:W-:-:S03]  /*0e00*/  SEL R26, R9, R10, !P4 ;  /* 0x0000000a091a7207 */ /* 0x000fc60006000000 */
[----:B0-----:R-:W-:-:S05]  /*0e10*/  IMAD.WIDE R18, R27, 0x4, R16 ;  /* 0x000000041b127825 */ /* 0x001fca00078e0210 */
[----:B------:R0:W3:Y:S01]  /*0e20*/  LDG.E R27, desc[UR8][R18.64+0x10] ;  /* 0x00001008121b7981 */ /* 0x0000e2000c1e1900 */
[----:B--2---:R-:W-:Y:S02]  /*0e30*/  FSETP.GT.AND P1, PT, R20, R28, PT ;  /* 0x0000001c1400720b */ /* 0x004fe40003f24000 */
[----:B------:R-:W-:Y:S02]  /*0e40*/  SEL R28, R7, R8, !P3 ;  /* 0x00000008071c7207 */ /* 0x000fe40005800000 */
[----:B-----5:R-:W-:Y:S01]  /*0e50*/  FSETP.GT.AND P0, PT, R31, R21, PT ;  /* 0x000000151f00720b */ /* 0x020fe20003f04000 */
[----:B------:R-:W-:Y:S02]  /*0e60*/  IMAD R21, R24, 0x6, RZ ;  /* 0x0000000618157824 */ /* 0x000fe400078e02ff */
[----:B------:R-:W-:Y:S02]  /*0e70*/  IMAD R31, R30, 0x6, RZ ;  /* 0x000000061e1f7824 */ /* 0x000fe400078e02ff */
[----:B------:R-:W-:Y:S01]  /*0e80*/  IMAD.WIDE R20, R21, 0x4, R16 ;  /* 0x0000000415147825 */ /* 0x000fe200078e0210 */
[----:B------:R-:W-:-:S03]  /*0e90*/  SEL R7, R8, R7, !P3 ;  /* 0x0000000708077207 */ /* 0x000fc60005800000 */
[--C-:B0-----:R-:W-:Y:S02]  /*0ea0*/  IMAD.WIDE R18, R31, 0x4, R16.reuse ;  /* 0x000000041f127825 */ /* 0x101fe400078e0210 */
[----:B------:R0:W3:Y:S02]  /*0eb0*/  LDG.E R31, desc[UR8][R20.64+0x10] ;  /* 0x00001008141f7981 */ /* 0x0000e4000c1e1900 */
[----:B------:R-:W-:Y:S02]  /*0ec0*/  IMAD R37, R28, 0x6, RZ ;  /* 0x000000061c257824 */ /* 0x000fe400078e02ff */
[----:B------:R-:W-:Y:S01]  /*0ed0*/  IMAD R8, R26, 0x6, RZ ;  /* 0x000000061a087824 */ /* 0x000fe200078e02ff */
[----:B------:R1:W2:Y:S01]  /*0ee0*/  LDG.E R35, desc[UR8][R18.64+0x10] ;  /* 0x0000100812237981 */ /* 0x0002a2000c1e1900 */
[----:B0-----:R-:W-:-:S04]  /*0ef0*/  IMAD.WIDE R20, R37, 0x4, R16 ;  /* 0x0000000425147825 */ /* 0x001fc800078e0210 */
[--C-:B-1----:R-:W-:Y:S02]  /*0f00*/  IMAD.WIDE R18, R8, 0x4, R16.reuse ;  /* 0x0000000408127825 */ /* 0x102fe400078e0210 */
[----:B------:R-:W2:Y:S02]  /*0f10*/  LDG.E R20, desc[UR8][R20.64+0x10] ;  /* 0x0000100814147981 */ /* 0x000ea4000c1e1900 */
[----:B------:R-:W-:Y:S02]  /*0f20*/  IMAD R37, R7, 0x6, RZ ;  /* 0x0000000607257824 */ /* 0x000fe400078e02ff */
[----:B------:R0:W5:Y:S02]  /*0f30*/  LDG.E R21, desc[UR8][R18.64+0x10] ;  /* 0x0000100812157981 */ /* 0x000164000c1e1900 */
[----:B0-----:R-:W-:-:S06]  /*0f40*/  IMAD.WIDE R18, R37, 0x4, R16 ;  /* 0x0000000425127825 */ /* 0x001fcc00078e0210 */
[----:B------:R0:W5:Y:S01]  /*0f50*/  LDG.E R19, desc[UR8][R18.64+0x10] ;  /* 0x0000100812137981 */ /* 0x000162000c1e1900 */
[----:B------:R-:W-:-:S05]  /*0f60*/  SEL R10, R10, R9, !P4 ;  /* 0x000000090a0a7207 */ /* 0x000fca0006000000 */
[----:B------:R-:W-:Y:S01]  /*0f70*/  IMAD R9, R10, 0x6, RZ ;  /* 0x000000060a097824 */ /* 0x000fe200078e02ff */
[----:B0-----:R-:W-:Y:S02]  /*0f80*/  SEL R18, R12, R11, !P2 ;  /* 0x0000000b0c127207 */ /* 0x001fe40005000000 */
[----:B------:R-:W-:Y:S02]  /*0f90*/  SEL R11, R11, R12, !P2 ;  /* 0x0000000c0b0b7207 */ /* 0x000fe40005000000 */
[----:B------:R-:W-:Y:S02]  /*0fa0*/  SEL R12, R15, R13, !P5 ;  /* 0x0000000d0f0c7207 */ /* 0x000fe40006800000 */
[----:B------:R-:W-:Y:S01]  /*0fb0*/  SEL R13, R13, R15, !P5 ;  /* 0x0000000f0d0d7207 */ /* 0x000fe20006800000 */
[----:B------:R-:W-:-:S04]  /*0fc0*/  IMAD.WIDE R8, R9, 0x4, R16 ;  /* 0x0000000409087825 */ /* 0x000fc800078e0210 */
[----:B------:R-:W-:Y:S01]  /*0fd0*/  IMAD R15, R18, 0x6, RZ ;  /* 0x00000006120f7824 */ /* 0x000fe200078e02ff */
[----:B----4-:R-:W-:Y:S02]  /*0fe0*/  FSETP.GT.AND P4, PT, R34, R25, PT ;  /* 0x000000192200720b */ /* 0x010fe40003f84000 */
[----:B------:R0:W4:Y:S02]  /*0ff0*/  LDG.E R25, desc[UR8][R8.64+0x10] ;  /* 0x0000100808197981 */ /* 0x000124000c1e1900 */
[----:B0-----:R-:W-:-:S04]  /*1000*/  IMAD.WIDE R8, R15, 0x4, R16 ;  /* 0x000000040f087825 */ /* 0x001fc800078e0210 */
[----:B------:R-:W-:Y:S01]  /*1010*/  IMAD R15, R12, 0x6, RZ ;  /* 0x000000060c0f7824 */ /* 0x000fe200078e02ff */
[----:B---3--:R-:W-:Y:S02]  /*1020*/  FSETP.GT.AND P5, PT, R31, R27, PT ;  /* 0x0000001b1f00720b */ /* 0x008fe40003fa4000 */
[----:B------:R0:W3:Y:S01]  /*1030*/  LDG.E R27, desc[UR8][R8.64+0x10] ;  /* 0x00001008081b7981 */ /* 0x0000e2000c1e1900 */
[----:B--2---:R-:W-:Y:S01]  /*1040*/  FSETP.GT.AND P6, PT, R20, R35, PT ;  /* 0x000000231400720b */ /* 0x004fe20003fc4000 */
[----:B------:R-:W-:Y:S02]  /*1050*/  IMAD R35, R11, 0x6, RZ ;  /* 0x000000060b237824 */ /* 0x000fe400078e02ff */
[----:B0-----:R-:W-:-:S04]  /*1060*/  IMAD.WIDE R8, R15, 0x4, R16 ;  /* 0x000000040f087825 */ /* 0x001fc800078e0210 */
[----:B------:R-:W-:-:S05]  /*1070*/  IMAD.WIDE R34, R35, 0x4, R16 ;  /* 0x0000000423227825 */ /* 0x000fca00078e0210 */
[----:B------:R-:W4:Y:S04]  /*1080*/  LDG.E R31, desc[UR8][R34.64+0x10] ;  /* 0x00001008221f7981 */ /* 0x000f28000c1e1900 */
[----:B------:R-:W2:Y:S01]  /*1090*/  LDG.E R34, desc[UR8][R8.64+0x10] ;  /* 0x0000100808227981 */ /* 0x000ea2000c1e1900 */
[----:B-----5:R-:W-:Y:S01]  /*10a0*/  FSETP.GT.AND P2, PT, R21, R19, PT ;  /* 0x000000131500720b */ /* 0x020fe20003f44000 */
[----:B------:R-:W-:-:S04]  /*10b0*/  IMAD R21, R13, 0x6, RZ ;  /* 0x000000060d157824 */ /* 0x000fc800078e02ff */
[----:B------:R-:W-:Y:S01]  /*10c0*/  IMAD.WIDE R20, R21, 0x4, R16 ;  /* 0x0000000415147825 */ /* 0x000fe200078e0210 */
[----:B------:R-:W-:-:S05]  /*10d0*/  SEL R19, R23, R6, !P0 ;  /* 0x0000000617137207 */ /* 0x000fca0004000000 */
[----:B------:R0:W3:Y:S01]  /*10e0*/  LDG.E R21, desc[UR8][R20.64+0x10] ;  /* 0x0000100814157981 */ /* 0x0000e2000c1e1900 */
[----:B------:R-:W-:Y:S01]  /*10f0*/  IMAD R37, R19, 0x6, RZ ;  /* 0x0000000613257824 */ /* 0x000fe200078e02ff */
[----:B0-----:R-:W-:Y:S02]  /*1100*/  SEL R20, R14, R22, !P1 ;  /* 0x000000160e147207 */ /* 0x001fe40004800000 */
[----:B------:R-:W-:Y:S01]  /*1110*/  SEL R22, R22, R14, !P1 ;  /* 0x0000000e16167207 */ /* 0x000fe20004800000 */
[----:B------:R-:W-:-:S04]  /*1120*/  IMAD.WIDE R8, R37, 0x4, R16 ;  /* 0x0000000425087825 */ /* 0x000fc800078e0210 */
[----:B------:R-:W-:Y:S01]  /*1130*/  IMAD R15, R20, 0x6, RZ ;  /* 0x00000006140f7824 */ /* 0x000fe200078e02ff */
[----:B------:R0:W5:Y:S01]  /*1140*/  LDG.E R35, desc[UR8][R8.64+0x10] ;  /* 0x0000100808237981 */ /* 0x000162000c1e1900 */
[----:B------:R-:W-:Y:S02]  /*1150*/  IMAD R37, R22, 0x6, RZ ;  /* 0x0000000616257824 */ /* 0x000fe400078e02ff */
[----:B------:R-:W-:-:S06]  /*1160*/  IMAD.WIDE R14, R15, 0x4, R16 ;  /* 0x000000040f0e7825 */ /* 0x000fcc00078e0210 */
[----:B------:R-:W2:Y:S01]  /*1170*/  LDG.E R14, desc[UR8][R14.64+0x10] ;  /* 0x000010080e0e7981 */ /* 0x000ea2000c1e1900 */
[----:B0-----:R-:W-:-:S06]  /*1180*/  IMAD.WIDE R8, R37, 0x4, R16 ;  /* 0x0000000425087825 */ /* 0x001fcc00078e0210 */
[----:B------:R0:W5:Y:S01]  /*1190*/  LDG.E R8, desc[UR8][R8.64+0x10] ;  /* 0x0000100808087981 */ /* 0x000162000c1e1900 */
[----:B----4-:R-:W-:Y:S02]  /*11a0*/  FSETP.GT.AND P1, PT, R31, R25, PT ;  /* 0x000000191f00720b */ /* 0x010fe40003f24000 */
[----:B------:R-:W-:Y:S02]  /*11b0*/  SEL R31, R28, R30, !P6 ;  /* 0x0000001e1c1f7207 */ /* 0x000fe40007000000 */
[----:B------:R-:W-:Y:S02]  /*11c0*/  SEL R28, R30, R28, !P6 ;  /* 0x0000001c1e1c7207 */ /* 0x000fe40007000000 */
[----:B---3--:R-:W-:Y:S02]  /*11d0*/  FSETP.GT.AND P3, PT, R21, R27, PT ;  /* 0x0000001b1500720b */ /* 0x008fe40003f64000 */
[----:B------:R-:W-:Y:S02]  /*11e0*/  SEL R27, R24, R33, !P5 ;  /* 0x00000021181b7207 */ /* 0x000fe40006800000 */
[----:B------:R-:W-:-:S02]  /*11f0*/  SEL R21, R32, R29, !P4 ;  /* 0x0000001d20157207 */ /* 0x000fc40006000000 */
[----:B------:R-:W-:Y:S01]  /*1200*/  SEL R33, R33, R24, !P5 ;  /* 0x0000001821217207 */ /* 0x000fe20006800000 */
[----:B0-----:R-:W-:Y:S02]  /*1210*/  IMAD R9, R27, 0x6, RZ ;  /* 0x000000061b097824 */ /* 0x001fe400078e02ff */
[----:B------:R-:W-:Y:S02]  /*1220*/  IMAD R15, R21, 0x6, RZ ;  /* 0x00000006150f7824 */ /* 0x000fe400078e02ff */
[----:B------:R-:W-:-:S04]  /*1230*/  IMAD R25, R33, 0x6, RZ ;  /* 0x0000000621197824 */ /* 0x000fc800078e02ff */
[----:B------:R-:W-:-:S06]  /*1240*/  IMAD.WIDE R24, R25, 0x4, R16 ;  /* 0x0000000419187825 */ /* 0x000fcc00078e0210 */
[----:B------:R-:W3:Y:S01]  /*1250*/  LDG.E R24, desc[UR8][R24.64+0x10] ;  /* 0x0000100818187981 */ /* 0x000ee2000c1e1900 */
[----:B--2---:R-:W-:Y:S01]  /*1260*/  FSETP.GT.AND P5, PT, R14, R34, PT ;  /* 0x000000220e00720b */ /* 0x004fe20003fa4000 */
[----:B------:R-:W-:Y:S01]  /*1270*/  IMAD.WIDE R14, R15, 0x4, R16 ;  /* 0x000000040f0e7825 */ /* 0x000fe200078e0210 */
[----:B------:R-:W-:-:S04]  /*1280*/  SEL R34, R7, R26, !P2 ;  /* 0x0000001a07227207 */ /* 0x000fc80005000000 */
[----:B------:R0:W3:Y:S01]  /*1290*/  LDG.E R30, desc[UR8][R14.64+0x10] ;  /* 0x000010080e1e7981 */ /* 0x0000e2000c1e1900 */
[----:B-----5:R-:W-:Y:S01]  /*12a0*/  FSETP.GT.AND P6, PT, R35, R8, PT ;  /* 0x000000082300720b */ /* 0x020fe20003fc4000 */
[----:B------:R-:W-:-:S04]  /*12b0*/  IMAD.WIDE R8, R9, 0x4, R16 ;  /* 0x0000000409087825 */ /* 0x000fc800078e0210 */
[----:B------:R-:W-:Y:S01]  /*12c0*/  IMAD R35, R28, 0x6, RZ ;  /* 0x000000061c237824 */ /* 0x000fe200078e02ff */
[----:B------:R1:W2:Y:S01]  /*12d0*/  LDG.E R25, desc[UR8][R8.64+0x10] ;  /* 0x0000100808197981 */ /* 0x0002a2000c1e1900 */
[----:B------:R-:W-:Y:S02]  /*12e0*/  IMAD R37, R34, 0x6, RZ ;  /* 0x0000000622257824 */ /* 0x000fe400078e02ff */
[----:B0-----:R-:W-:-:S04]  /*12f0*/  IMAD.WIDE R14, R35, 0x4, R16 ;  /* 0x00000004230e7825 */ /* 0x001fc800078e0210 */
[----:B------:R-:W-:Y:S02]  /*1300*/  IMAD R35, R31, 0x6, RZ ;  /* 0x000000061f237824 */ /* 0x000fe400078e02ff */
[----:B------:R-:W2:Y:S01]  /*1310*/  LDG.E R14, desc[UR8][R14.64+0x10] ;  /* 0x000010080e0e7981 */ /* 0x000ea2000c1e1900 */
[----:B-1----:R-:W-:-:S05]  /*1320*/  IMAD.WIDE R8, R37, 0x4, R16 ;  /* 0x0000000425087825 */ /* 0x002fca00078e0210 */
[----:B------:R0:W4:Y:S02]  /*1330*/  LDG.E R15, desc[UR8][R8.64+0x10] ;  /* 0x00001008080f7981 */ /* 0x000124000c1e1900 */
[----:B0-----:R-:W-:-:S06]  /*1340*/  IMAD.WIDE R8, R35, 0x4, R16 ;  /* 0x0000000423087825 */ /* 0x001fcc00078e0210 */
[----:B------:R-:W4:Y:S01]  /*1350*/  LDG.E R8, desc[UR8][R8.64+0x10] ;  /* 0x0000100808087981 */ /* 0x000f22000c1e1900 */
[----:B------:R-:W-:Y:S02]  /*1360*/  SEL R7, R26, R7, !P2 ;  /* 0x000000071a077207 */ /* 0x000fe40005000000 */
[----:B------:R-:W-:Y:S02]  /*1370*/  SEL R26, R10, R11, !P1 ;  /* 0x0000000b0a1a7207 */ /* 0x000fe40004800000 */
[----:B---3--:R-:W-:Y:S02]  /*1380*/  FSETP.GT.AND P2, PT, R24, R30, PT ;  /* 0x0000001e1800720b */ /* 0x008fe40003f44000 */
[----:B------:R-:W-:Y:S01]  /*1390*/  SEL R24, R11, R10, !P1 ;  /* 0x0000000a0b187207 */ /* 0x000fe20004800000 */
[----:B------:R-:W-:Y:S01]  /*13a0*/  IMAD R11, R7, 0x6, RZ ;  /* 0x00000006070b7824 */ /* 0x000fe200078e02ff */
[----:B------:R-:W-:Y:S02]  /*13b0*/  SEL R30, R13, R18, !P3 ;  /* 0x000000120d1e7207 */ /* 0x000fe40005800000 */
[----:B------:R-:W-:Y:S01]  /*13c0*/  SEL R13, R18, R13, !P3 ;  /* 0x0000000d120d7207 */ /* 0x000fe20005800000 */
[----:B------:R-:W-:Y:S01]  /*13d0*/  IMAD R35, R24, 0x6, RZ ;  /* 0x0000000618237824 */ /* 0x000fe200078e02ff */
[----:B------:R-:W-:Y:S01]  /*13e0*/  SEL R18, R12, R20, !P5 ;  /* 0x000000140c127207 */ /* 0x000fe20006800000 */
[----:B------:R-:W-:Y:S01]  /*13f0*/  IMAD.WIDE R10, R11, 0x4, R16 ;  /* 0x000000040b0a7825 */ /* 0x000fe200078e0210 */
[----:B--2---:R-:W-:-:S03]  /*1400*/  FSETP.GT.AND P3, PT, R14, R25, PT ;  /* 0x000000190e00720b */ /* 0x004fc60003f64000 */
[----:B------:R-:W-:Y:S02]  /*1410*/  IMAD R25, R26, 0x6, RZ ;  /* 0x000000061a197824 */ /* 0x000fe400078e02ff */
[----:B------:R-:W-:Y:S01]  /*1420*/  IMAD R37, R18, 0x6, RZ ;  /* 0x0000000612257824 */ /* 0x000fe200078e02ff */
[----:B----4-:R-:W-:Y:S01]  /*1430*/  FSETP.GT.AND P1, PT, R15, R8, PT ;  /* 0x000000080f00720b */ /* 0x010fe20003f24000 */
[----:B------:R-:W-:-:S04]  /*1440*/  IMAD.WIDE R8, R35, 0x4, R16 ;  /* 0x0000000423087825 */ /* 0x000fc800078e0210 */
[--C-:B------:R-:W-:Y:S02]  /*1450*/  IMAD.WIDE R14, R25, 0x4, R16.reuse ;  /* 0x00000004190e7825 */ /* 0x100fe400078e0210 */
[----:B------:R0:W2:Y:S02]  /*1460*/  LDG.E R25, desc[UR8][R10.64+0x10] ;  /* 0x000010080a197981 */ /* 0x0000a4000c1e1900 */
[----:B------:R-:W-:Y:S02]  /*1470*/  IMAD R35, R13, 0x6, RZ ;  /* 0x000000060d237824 */ /* 0x000fe400078e02ff */
[----:B------:R-:W2:Y:S02]  /*1480*/  LDG.E R14, desc[UR8][R14.64+0x10] ;  /* 0x000010080e0e7981 */ /* 0x000ea4000c1e1900 */
[----:B0-----:R-:W-:Y:S02]  /*1490*/  IMAD.WIDE R10, R35, 0x4, R16 ;  /* 0x00000004230a7825 */ /* 0x001fe400078e0210 */
[----:B------:R0:W3:Y:S02]  /*14a0*/  LDG.E R15, desc[UR8][R8.64+0x10] ;  /* 0x00001008080f7981 */ /* 0x0000e4000c1e1900 */
[----:B------:R-:W-:-:S02]  /*14b0*/  IMAD R35, R30, 0x6, RZ ;  /* 0x000000061e237824 */ /* 0x000fc400078e02ff */
[----:B------:R-:W3:Y:S01]  /*14c0*/  LDG.E R10, desc[UR8][R10.64+0x10] ;  /* 0x000010080a0a7981 */ /* 0x000ee2000c1e1900 */
[----:B0-----:R-:W-:-:S05]  /*14d0*/  IMAD.WIDE R8, R37, 0x4, R16 ;  /* 0x0000000425087825 */ /* 0x001fca00078e0210 */
[----:B------:R0:W4:Y:S02]  /*14e0*/  LDG.E R11, desc[UR8][R8.64+0x10] ;  /* 0x00001008080b7981 */ /* 0x000124000c1e1900 */
[----:B0-----:R-:W-:-:S05]  /*14f0*/  IMAD.WIDE R8, R35, 0x4, R16 ;  /* 0x0000000423087825 */ /* 0x001fca00078e0210 */
[----:B------:R0:W4:Y:S01]  /*1500*/  LDG.E R35, desc[UR8][R8.64+0x10] ;  /* 0x0000100808237981 */ /* 0x000122000c1e1900 */
[----:B------:R-:W-:Y:S02]  /*1510*/  SEL R29, R29, R32, !P4 ;  /* 0x000000201d1d7207 */ /* 0x000fe40006000000 */
[----:B------:R-:W-:Y:S02]  /*1520*/  SEL R6, R6, R23, !P0 ;  /* 0x0000001706067207 */ /* 0x000fe40004000000 */
[----:B------:R-:W-:Y:S02]  /*1530*/  SEL R12, R20, R12, !P5 ;  /* 0x0000000c140c7207 */ /* 0x000fe40006800000 */
[----:B------:R-:W-:Y:S01]  /*1540*/  SEL R20, R19, R22, !P6 ;  /* 0x0000001613147207 */ /* 0x000fe20007000000 */
[----:B------:R-:W-:Y:S01]  /*1550*/  IMAD R23, R6, 0x6, RZ ;  /* 0x0000000606177824 */ /* 0x000fe200078e02ff */
[----:B------:R-:W-:-:S03]  /*1560*/  SEL R19, R22, R19, !P6 ;  /* 0x0000001316137207 */ /* 0x000fc60007000000 */
[----:B0-----:R-:W-:-:S04]  /*1570*/  IMAD.WIDE R8, R23, 0x4, R16 ;  /* 0x0000000417087825 */ /* 0x001fc800078e0210 */
[----:B------:R-:W-:Y:S01]  /*1580*/  IMAD R23, R12, 0x6, RZ ;  /* 0x000000060c177824 */ /* 0x000fe200078e02ff */
[----:B------:R0:W5:Y:S03]  /*1590*/  LDG.E R22, desc[UR8][R8.64+0x10] ;  /* 0x0000100808167981 */ /* 0x000166000c1e1900 */
[----:B0-----:R-:W-:-:S05]  /*15a0*/  IMAD.WIDE R8, R23, 0x4, R16 ;  /* 0x0000000417087825 */ /* 0x001fca00078e0210 */
[----:B------:R-:W5:Y:S01]  /*15b0*/  LDG.E R23, desc[UR8][R8.64+0x10] ;  /* 0x0000100808177981 */ /* 0x000f62000c1e1900 */
[----:B--2---:R-:W-:Y:S02]  /*15c0*/  FSETP.GT.AND P4, PT, R14, R25, PT ;  /* 0x000000190e00720b */ /* 0x004fe40003f84000 */
[----:B---3--:R-:W-:Y:S01]  /*15d0*/  FSETP.GT.AND P0, PT, R10, R15, PT ;  /* 0x0000000f0a00720b */ /* 0x008fe20003f04000 */
[----:B------:R-:W-:-:S04]  /*15e0*/  IMAD R15, R29, 0x6, RZ ;  /* 0x000000061d0f7824 */ /* 0x000fc800078e02ff */
[----:B------:R-:W-:-:S05]  /*15f0*/  IMAD.WIDE R14, R15, 0x4, R16 ;  /* 0x000000040f0e7825 */ /* 0x000fca00078e0210 */
[----:B------:R0:W2:Y:S02]  /*1600*/  LDG.E R25, desc[UR8][R14.64+0x10] ;  /* 0x000010080e197981 */ /* 0x0000a4000c1e1900 */
[----:B0-----:R-:W-:Y:S02]  /*1610*/  SEL R14, R21, R33, !P2 ;  /* 0x00000021150e7207 */ /* 0x001fe40005000000 */
[----:B----4-:R-:W-:Y:S01]  /*1620*/  FSETP.GT.AND P5, PT, R11, R35, PT ;  /* 0x000000230b00720b */ /* 0x010fe20003fa4000 */
[----:B------:R-:W-:Y:S01]  /*1630*/  IMAD R11, R19, 0x6, RZ ;  /* 0x00000006130b7824 */ /* 0x000fe200078e02ff */
[----:B------:R-:W-:Y:S01]  /*1640*/  SEL R21, R33, R21, !P2 ;  /* 0x0000001521157207 */ /* 0x000fe20005000000 */
[----:B------:R-:W-:Y:S02]  /*1650*/  IMAD R35, R20, 0x6, RZ ;  /* 0x0000000614237824 */ /* 0x000fe400078e02ff */
[----:B------:R-:W-:Y:S01]  /*1660*/  IMAD.WIDE R10, R11, 0x4, R16 ;  /* 0x000000040b0a7825 */ /* 0x000fe200078e0210 */
[----:B------:R-:W-:-:S03]  /*1670*/  SEL R15, R27, R28, !P3 ;  /* 0x0000001c1b0f7207 */ /* 0x000fc60005800000 */
[----:B------:R-:W-:Y:S01]  /*1680*/  IMAD R33, R14, 0x6, RZ ;  /* 0x000000060e217824 */ /* 0x000fe200078e02ff */
[----:B------:R0:W5:Y:S01]  /*1690*/  LDG.E R32, desc[UR8][R10.64+0x10] ;  /* 0x000010080a207981 */ /* 0x000162000c1e1900 */
[----:B------:R-:W-:-:S04]  /*16a0*/  IMAD.WIDE R8, R35, 0x4, R16 ;  /* 0x0000000423087825 */ /* 0x000fc800078e0210 */
[----:B------:R-:W-:Y:S01]  /*16b0*/  IMAD R37, R15, 0x6, RZ ;  /* 0x000000060f257824 */ /* 0x000fe200078e02ff */
[----:B------:R1:W3:Y:S01]  /*16c0*/  LDG.E R35, desc[UR8][R8.64+0x10] ;  /* 0x0000100808237981 */ /* 0x0002e2000c1e1900 */
[----:B0-----:R-:W-:-:S04]  /*16d0*/  IMAD.WIDE R10, R33, 0x4, R16 ;  /* 0x00000004210a7825 */ /* 0x001fc800078e0210 */
[----:B------:R-:W-:Y:S02]  /*16e0*/  IMAD R33, R21, 0x6, RZ ;  /* 0x0000000615217824 */ /* 0x000fe400078e02ff */
[--C-:B-1----:R-:W-:Y:S01]  /*16f0*/  IMAD.WIDE R8, R37, 0x4, R16.reuse ;  /* 0x0000000425087825 */ /* 0x102fe200078e0210 */
[----:B------:R-:W2:Y:S04]  /*1700*/  LDG.E R10, desc[UR8][R10.64+0x10] ;  /* 0x000010080a0a7981 */ /* 0x000ea8000c1e1900 */
[----:B------:R0:W4:Y:S02]  /*1710*/  LDG.E R11, desc[UR8][R8.64+0x10] ;  /* 0x00001008080b7981 */ /* 0x000124000c1e1900 */
[----:B0-----:R-:W-:-:S05]  /*1720*/  IMAD.WIDE R8, R33, 0x4, R16 ;  /* 0x0000000421087825 */ /* 0x001fca00078e0210 */
[----:B------:R0:W4:Y:S01]  /*1730*/  LDG.E R33, desc[UR8][R8.64+0x10] ;  /* 0x0000100808217981 */ /* 0x000122000c1e1900 */
[----:B------:R-:W-:-:S05]  /*1740*/  SEL R27, R28, R27, !P3 ;  /* 0x0000001b1c1b7207 */ /* 0x000fca0005800000 */
[----:B------:R-:W-:Y:S01]  /*1750*/  IMAD R37, R27, 0x6, RZ ;  /* 0x000000061b257824 */ /* 0x000fe200078e02ff */
[----:B------:R-:W-:-:S03]  /*1760*/  SEL R28, R26, R7, !P4 ;  /* 0x000000071a1c7207 */ /* 0x000fc60006000000 */
[----:B0-----:R-:W-:Y:S01]  /*1770*/  IMAD.WIDE R8, R37, 0x4, R16 ;  /* 0x0000000425087825 */ /* 0x001fe200078e0210 */
[----:B------:R-:W-:-:S04]  /*1780*/  SEL R7, R7, R26, !P4 ;  /* 0x0000001a07077207 */ /* 0x000fc80006000000 */
[----:B------:R0:W4:Y:S01]  /*1790*/  LDG.E R26, desc[UR8][R8.64+0x10] ;  /* 0x00001008081a7981 */ /* 0x000122000c1e1900 */
[----:B-----5:R-:W-:Y:S02]  /*17a0*/  FSETP.GT.AND P2, PT, R32, R23, PT ;  /* 0x000000172000720b */ /* 0x020fe40003f44000 */
[----:B------:R-:W-:Y:S02]  /*17b0*/  SEL R23, R34, R31, !P1 ;  /* 0x0000001f22177207 */ /* 0x000fe40004800000 */
[----:B------:R-:W-:Y:S02]  /*17c0*/  SEL R31, R31, R34, !P1 ;  /* 0x000000221f1f7207 */ /* 0x000fe40004800000 */
[----:B---3--:R-:W-:Y:S02]  /*17d0*/  FSETP.GT.AND P4, PT, R22, R35, PT ;  /* 0x000000231600720b */ /* 0x008fe40003f84000 */
[----:B--2---:R-:W-:Y:S01]  /*17e0*/  FSETP.GT.AND P1, PT, R10, R25, PT ;  /* 0x000000190a00720b */ /* 0x004fe20003f24000 */
[----:B------:R-:W-:-:S04]  /*17f0*/  IMAD R25, R23, 0x6, RZ ;  /* 0x0000000617197824 */ /* 0x000fc800078e02ff */
[----:B0-----:R-:W-:-:S04]  /*1800*/  IMAD.WIDE R8, R25, 0x4, R16 ;  /* 0x0000000419087825 */ /* 0x001fc800078e0210 */
[----:B------:R-:W-:Y:S01]  /*1810*/  IMAD R25, R28, 0x6, RZ ;  /* 0x000000061c197824 */ /* 0x000fe200078e02ff */
[----:B------:R0:W2:Y:S01]  /*1820*/  LDG.E R22, desc[UR8][R8.64+0x10] ;  /* 0x0000100808167981 */ /* 0x0000a2000c1e1900 */
[----:B------:R-:W-:Y:S01]  /*1830*/  IMAD R35, R31, 0x6, RZ ;  /* 0x000000061f237824 */ /* 0x000fe200078e02ff */
[----:B------:R-:W-:-:S03]  /*1840*/  SEL R32, R30, R18, !P5 ;  /* 0x000000121e207207 */ /* 0x000fc60006800000 */
[----:B------:R-:W-:-:S04]  /*1850*/  IMAD.WIDE R34, R35, 0x4, R16 ;  /* 0x0000000423227825 */ /* 0x000fc800078e0210 */
[--C-:B0-----:R-:W-:Y:S01]  /*1860*/  IMAD.WIDE R8, R25, 0x4, R16.reuse ;  /* 0x0000000419087825 */ /* 0x101fe200078e0210 */
[----:B------:R-:W-:Y:S01]  /*1870*/  SEL R25, R24, R13, !P0 ;  /* 0x0000000d18197207 */ /* 0x000fe20004000000 */
[----:B------:R-:W3:Y:S01]  /*1880*/  LDG.E R34, desc[UR8][R34.64+0x10] ;  /* 0x0000100822227981 */ /* 0x000ee2000c1e1900 */
[----:B----4-:R-:W-:Y:S01]  /*1890*/  FSETP.GT.AND P3, PT, R11, R33, PT ;  /* 0x000000210b00720b */ /* 0x010fe20003f64000 */
[----:B------:R-:W-:Y:S01]  /*18a0*/  IMAD R11, R7, 0x6, RZ ;  /* 0x00000006070b7824 */ /* 0x000fe200078e02ff */
[----:B------:R-:W-:Y:S01]  /*18b0*/  SEL R13, R13, R24, !P0 ;  /* 0x000000180d0d7207 */ /* 0x000fe20004000000 */
[----:B------:R-:W-:Y:S02]  /*18c0*/  IMAD R37, R25, 0x6, RZ ;  /* 0x0000000619257824 */ /* 0x000fe400078e02ff */
[--C-:B------:R-:W-:Y:S01]  /*18d0*/  IMAD.WIDE R10, R11, 0x4, R16.reuse ;  /* 0x000000040b0a7825 */ /* 0x100fe200078e0210 */
[----:B------:R0:W4:Y:S03]  /*18e0*/  LDG.E R35, desc[UR8][R8.64+0x10] ;  /* 0x0000100808237981 */ /* 0x000126000c1e1900 */
[----:B------:R-:W-:Y:S01]  /*18f0*/  IMAD R24, R32, 0x6, RZ ;  /* 0x0000000620187824 */ /* 0x000fe200078e02ff */
[----:B------:R1:W2:Y:S03]  /*1900*/  LDG.E R33, desc[UR8][R10.64+0x10] ;  /* 0x000010080a217981 */ /* 0x0002a6000c1e1900 */
[----:B0-----:R-:W-:-:S04]  /*1910*/  IMAD.WIDE R8, R24, 0x4, R16 ;  /* 0x0000000418087825 */ /* 0x001fc800078e0210 */
[----:B-1----:R-:W-:-:S04]  /*1920*/  IMAD.WIDE R10, R37, 0x4, R16 ;  /* 0x00000004250a7825 */ /* 0x002fc800078e0210 */
[----:B------:R-:W-:Y:S02]  /*1930*/  IMAD R37, R13, 0x6, RZ ;  /* 0x000000060d257824 */ /* 0x000fe400078e02ff */
[----:B------:R-:W4:Y:S04]  /*1940*/  LDG.E R10, desc[UR8][R10.64+0x10] ;  /* 0x000010080a0a7981 */ /* 0x000f28000c1e1900 */
[----:B------:R0:W5:Y:S02]  /*1950*/  LDG.E R11, desc[UR8][R8.64+0x10] ;  /* 0x00001008080b7981 */ /* 0x000164000c1e1900 */
[----:B0-----:R-:W-:-:S05]  /*1960*/  IMAD.WIDE R8, R37, 0x4, R16 ;  /* 0x0000000425087825 */ /* 0x001fca00078e0210 */
[----:B------:R0:W5:Y:S01]  /*1970*/  LDG.E R36, desc[UR8][R8.64+0x10] ;  /* 0x0000100808247981 */ /* 0x000162000c1e1900 */
[----:B------:R-:W-:Y:S02]  /*1980*/  SEL R18, R18, R30, !P5 ;  /* 0x0000001e12127207 */ /* 0x000fe40006800000 */
[----:B------:R-:W-:Y:S02]  /*1990*/  SEL R24, R12, R19, !P2 ;  /* 0x000000130c187207 */ /* 0x000fe40005000000 */
[----:B------:R-:W-:Y:S01]  /*19a0*/  SEL R12, R19, R12, !P2 ;  /* 0x0000000c130c7207 */ /* 0x000fe20005000000 */
[----:B------:R-:W-:Y:S01]  /*19b0*/  IMAD R37, R18, 0x6, RZ ;  /* 0x0000000612257824 */ /* 0x000fe200078e02ff */
[----:B------:R-:W-:-:S03]  /*19c0*/  SEL R19, R20, R6, !P4 ;  /* 0x0000000614137207 */ /* 0x000fc60006000000 */
[----:B0-----:R-:W-:-:S04]  /*19d0*/  IMAD.WIDE R8, R37, 0x4, R16 ;  /* 0x0000000425087825 */ /* 0x001fc800078e0210 */
[----:B------:R-:W-:Y:S01]  /*19e0*/  IMAD R37, R12, 0x6, RZ ;  /* 0x000000060c257824 */ /* 0x000fe200078e02ff */
[----:B------:R-:W-:Y:S02]  /*19f0*/  SEL R30, R14, R29, !P1 ;  /* 0x0000001d0e1e7207 */ /* 0x000fe40004800000 */
[----:B---3--:R-:W-:Y:S02]  /*1a00*/  FSETP.GT.AND P0, PT, R34, R26, PT ;  /* 0x0000001a2200720b */ /* 0x008fe40003f04000 */
[----:B------:R0:W3:Y:S01]  /*1a10*/  LDG.E R26, desc[UR8][R8.64+0x10] ;  /* 0x00001008081a7981 */ /* 0x0000e2000c1e1900 */
[----:B--2---:R-:W-:Y:S01]  /*1a20*/  FSETP.GT.AND P5, PT, R33, R22, PT ;  /* 0x000000162100720b */ /* 0x004fe20003fa4000 */
[----:B------:R-:W-:Y:S01]  /*1a30*/  IMAD R33, R24, 0x6, RZ ;  /* 0x0000000618217824 */ /* 0x000fe200078e02ff */
[----:B------:R-:W-:Y:S02]  /*1a40*/  SEL R22, R21, R15, !P3 ;  /* 0x0000000f15167207 */ /* 0x000fe40005800000 */
[----:B----4-:R-:W-:Y:S01]  /*1a50*/  FSETP.GT.AND P6, PT, R10, R35, PT ;  /* 0x000000230a00720b */ /* 0x010fe20003fc4000 */
[----:B------:R-:W-:-:S04]  /*1a60*/  IMAD.WIDE R34, R33, 0x4, R16 ;  /* 0x0000000421227825 */ /* 0x000fc800078e0210 */
[----:B------:R-:W-:Y:S02]  /*1a70*/  IMAD R33, R19, 0x6, RZ ;  /* 0x0000000613217824 */ /* 0x000fe400078e02ff */
[----:B------:R-:W3:Y:S02]  /*1a80*/  LDG.E R34, desc[UR8][R34.64+0x10] ;  /* 0x0000100822227981 */ /* 0x000ee4000c1e1900 */
[----:B0-----:R-:W-:-:S04]  /*1a90*/  IMAD.WIDE R8, R33, 0x4, R16 ;  /* 0x0000000421087825 */ /* 0x001fc800078e0210 */
[----:B------:R-:W-:Y:S01]  /*1aa0*/  IMAD R33, R22, 0x6, RZ ;  /* 0x0000000616217824 */ /* 0x000fe200078e02ff */
[----:B-----5:R-:W-:Y:S01]  /*1ab0*/  FSETP.GT.AND P2, PT, R11, R36, PT ;  /* 0x000000240b00720b */ /* 0x020fe20003f44000 */
[----:B------:R-:W-:-:S06]  /*1ac0*/  IMAD.WIDE R10, R37, 0x4, R16 ;  /* 0x00000004250a7825 */ /* 0x000fcc00078e0210 */
[----:B------:R-:W2:Y:S01]  /*1ad0*/  LDG.E R11, desc[UR8][R10.64+0x10] ;  /* 0x000010080a0b7981 */ /* 0x000ea2000c1e1900 */
[----:B------:R-:W-:-:S03]  /*1ae0*/  IMAD R37, R30, 0x6, RZ ;  /* 0x000000061e257824 */ /* 0x000fc600078e02ff */
[----:B------:R0:W2:Y:S02]  /*1af0*/  LDG.E R10, desc[UR8][R8.64+0x10] ;  /* 0x00001008080a7981 */ /* 0x0000a4000c1e1900 */
[----:B0-----:R-:W-:-:S05]  /*1b00*/  IMAD.WIDE R8, R33, 0x4, R16 ;  /* 0x0000000421087825 */ /* 0x001fca00078e0210 */
[----:B------:R0:W4:Y:S02]  /*1b10*/  LDG.E R33, desc[UR8][R8.64+0x10] ;  /* 0x0000100808217981 */ /* 0x000124000c1e1900 */
[----:B0-----:R-:W-:-:S06]  /*1b20*/  IMAD.WIDE R8, R37, 0x4, R16 ;  /* 0x0000000425087825 */ /* 0x001fcc00078e0210 */
[----:B------:R-:W4:Y:S01]  /*1b30*/  LDG.E R8, desc[UR8][R8.64+0x10] ;  /* 0x0000100808087981 */ /* 0x000f22000c1e1900 */
[----:B------:R-:W-:Y:S02]  /*1b40*/  SEL R15, R15, R21, !P3 ;  /* 0x000000150f0f7207 */ /* 0x000fe40005800000 */
[----:B------:R-:W-:-:S05]  /*1b50*/  SEL R21, R31, R27, !P0 ;  /* 0x0000001b1f157207 */ /* 0x000fca0004000000 */
[----:B------:R-:W-:Y:S01]  /*1b60*/  IMAD R35, R21, 0x6, RZ ;  /* 0x0000000615237824 */ /* 0x000fe200078e02ff */
[----:B---3--:R-:W-:Y:S02]  /*1b70*/  FSETP.GT.AND P3, PT, R34, R26, PT ;  /* 0x0000001a2200720b */ /* 0x008fe40003f64000 */
[----:B------:R-:W-:Y:S02]  /*1b80*/  SEL R34, R27, R31, !P0 ;  /* 0x0000001f1b227207 */ /* 0x000fe40004000000 */
[----:B------:R-:W-:Y:S02]  /*1b90*/  SEL R31, R7, R23, !P5 ;  /* 0x00000017071f7207 */ /* 0x000fe40006800000 */
[----:B------:R-:W-:Y:S01]  /*1ba0*/  SEL R7, R23, R7, !P5 ;  /* 0x0000000717077207 */ /* 0x000fe20006800000 */
[----:B------:R-:W-:Y:S02]  /*1bb0*/  IMAD R23, R15, 0x6, RZ ;  /* 0x000000060f177824 */ /* 0x000fe400078e02ff */
[----:B------:R-:W-:-:S04]  /*1bc0*/  IMAD R27, R34, 0x6, RZ ;  /* 0x00000006221b7824 */ /* 0x000fc800078e02ff */
[----:B------:R-:W-:-:S06]  /*1bd0*/  IMAD.WIDE R26, R27, 0x4, R16 ;  /* 0x000000041b1a7825 */ /* 0x000fcc00078e0210 */
[----:B------:R-:W3:Y:S01]  /*1be0*/  LDG.E R26, desc[UR8][R26.64+0x10] ;  /* 0x000010081a1a7981 */ /* 0x000ee2000c1e1900 */
[----:B--2---:R-:W-:Y:S01]  /*1bf0*/  FSETP.GT.AND P5, PT, R10, R11, PT ;  /* 0x0000000b0a00720b */ /* 0x004fe20003fa4000 */
[----:B------:R-:W-:-:S05]  /*1c00*/  IMAD.WIDE R10, R23, 0x4, R16 ;  /* 0x00000004170a7825 */ /* 0x000fca00078e0210 */
[----:B------:R0:W3:Y:S01]  /*1c10*/  LDG.E R23, desc[UR8][R10.64+0x10] ;  /* 0x000010080a177981 */ /* 0x0000e2000c1e1900 */
[----:B----4-:R-:W-:Y:S02]  /*1c20*/  FSETP.GT.AND P0, PT, R33, R8, PT ;  /* 0x000000082100720b */ /* 0x010fe40003f04000 */
[----:B------:R-:W-:Y:S01]  /*1c30*/  SEL R33, R28, R25, !P6 ;  /* 0x000000191c217207 */ /* 0x000fe20007000000 */
        /* <DEDUP_REMOVED lines=10> */
[----:B------:R0:W4:Y:S01]  /*1ce0*/  LDG.E R8, desc[UR8][R8.64+0x10] ;  /* 0x0000100808087981 */ /* 0x000122000c1e1900 */
[----:B------:R-:W-:Y:S02]  /*1cf0*/  SEL R25, R25, R28, !P6 ;  /* 0x0000001c19197207 */ /* 0x000fe40007000000 */
[----:B------:R-:W-:Y:S02]  /*1d00*/  SEL R6, R6, R20, !P4 ;  /* 0x0000001406067207 */ /* 0x000fe40006000000 */
[----:B------:R-:W-:Y:S02]  /*1d10*/  SEL R20, R13, R32, !P2 ;  /* 0x000000200d147207 */ /* 0x000fe40005000000 */
[----:B------:R-:W-:-:S05]  /*1d20*/  SEL R13, R32, R13, !P2 ;  /* 0x0000000d200d7207 */ /* 0x000fca0005000000 */
[----:B0-----:R-:W-:Y:S02]  /*1d30*/  IMAD R9, R13, 0x6, RZ ;  /* 0x000000060d097824 */ /* 0x001fe400078e02ff */
[----:B------:R-:W-:-:S04]  /*1d40*/  IMAD R37, R20, 0x6, RZ ;  /* 0x0000000614257824 */ /* 0x000fc800078e02ff */
[----:B------:R-:W-:-:S05]  /*1d50*/  IMAD.WIDE R36, R37, 0x4, R16 ;  /* 0x0000000425247825 */ /* 0x000fca00078e0210 */
[----:B------:R-:W5:Y:S01]  /*1d60*/  LDG.E R32, desc[UR8][R36.64+0x10] ;  /* 0x0000100824207981 */ /* 0x000f62000c1e1900 */
[----:B---3--:R-:W-:Y:S01]  /*1d70*/  FSETP.GT.AND P4, PT, R26, R23, PT ;  /* 0x000000171a00720b */ /* 0x008fe20003f84000 */
[----:B------:R-:W-:Y:S01]  /*1d80*/  IMAD R23, R25, 0x6, RZ ;  /* 0x0000000619177824 */ /* 0x000fe200078e02ff */
[----:B--2---:R-:W-:-:S03]  /*1d90*/  FSETP.GT.AND P2, PT, R10, R27, PT ;  /* 0x0000001b0a00720b */ /* 0x004fc60003f44000 */
[----:B------:R-:W-:Y:S01]  /*1da0*/  IMAD.WIDE R26, R23, 0x4, R16 ;  /* 0x00000004171a7825 */ /* 0x000fe200078e0210 */
[----:B------:R-:W-:Y:S02]  /*1db0*/  SEL R23, R24, R18, !P3 ;  /* 0x0000001218177207 */ /* 0x000fe40005800000 */
[----:B------:R-:W-:Y:S02]  /*1dc0*/  SEL R18, R18, R24, !P3 ;  /* 0x0000001812127207 */ /* 0x000fe40005800000 */
[----:B------:R0:W5:Y:S01]  /*1dd0*/  LDG.E R24, desc[UR8][R26.64+0x10] ;  /* 0x000010081a187981 */ /* 0x000162000c1e1900 */
[----:B------:R-:W-:Y:S01]  /*1de0*/  IMAD R35, R23, 0x6, RZ ;  /* 0x0000000617237824 */ /* 0x000fe200078e02ff */
[----:B0-----:R-:W-:Y:S02]  /*1df0*/  SEL R26, R12, R19, !P5 ;  /* 0x000000130c1a7207 */ /* 0x001fe40006800000 */
[----:B----4-:R-:W-:Y:S01]  /*1e00*/  FSETP.GT.AND P3, PT, R11, R8, PT ;  /* 0x000000080b00720b */ /* 0x010fe20003f64000 */
[----:B------:R-:W-:-:S02]  /*1e10*/  IMAD R11, R18, 0x6, RZ ;  /* 0x00000006120b7824 */ /* 0x000fc400078e02ff */
[----:B------:R-:W-:-:S04]  /*1e20*/  IMAD.WIDE R8, R9, 0x4, R16 ;  /* 0x0000000409087825 */ /* 0x000fc800078e0210 */
[----:B------:R-:W-:Y:S01]  /*1e30*/  IMAD.WIDE R10, R11, 0x4, R16 ;  /* 0x000000040b0a7825 */ /* 0x000fe200078e0210 */
[----:B------:R0:W2:Y:S01]  /*1e40*/  LDG.E R27, desc[UR8][R8.64+0x10] ;  /* 0x00001008081b7981 */ /* 0x0000a2000c1e1900 */
[----:B------:R-:W-:-:S03]  /*1e50*/  SEL R12, R19, R12, !P5 ;  /* 0x0000000c130c7207 */ /* 0x000fc60006800000 */
[----:B------:R1:W2:Y:S01]  /*1e60*/  LDG.E R28, desc[UR8][R10.64+0x10] ;  /* 0x000010080a1c7981 */ /* 0x0002a2000c1e1900 */
[----:B------:R-:W-:Y:S02]  /*1e70*/  IMAD R19, R26, 0x6, RZ ;  /* 0x000000061a137824 */ /* 0x000fe400078e02ff */
[----:B0-----:R-:W-:-:S04]  /*1e80*/  IMAD.WIDE R8, R35, 0x4, R16 ;  /* 0x0000000423087825 */ /* 0x001fc800078e0210 */
[----:B-1----:R-:W-:Y:S01]  /*1e90*/  IMAD R11, R6, 0x6, RZ ;  /* 0x00000006060b7824 */ /* 0x002fe200078e02ff */
[----:B------:R0:W3:Y:S01]  /*1ea0*/  LDG.E R35, desc[UR8][R8.64+0x10] ;  /* 0x0000100808237981 */ /* 0x0000e2000c1e1900 */
[----:B------:R-:W-:Y:S02]  /*1eb0*/  IMAD R37, R12, 0x6, RZ ;  /* 0x000000060c257824 */ /* 0x000fe400078e02ff */
[----:B0-----:R-:W-:-:S04]  /*1ec0*/  IMAD.WIDE R8, R11, 0x4, R16 ;  /* 0x000000040b087825 */ /* 0x001fc800078e0210 */
[--C-:B------:R-:W-:Y:S02]  /*1ed0*/  IMAD.WIDE R10, R19, 0x4, R16.reuse ;  /* 0x00000004130a7825 */ /* 0x100fe400078e0210 */
[----:B------:R0:W4:Y:S04]  /*1ee0*/  LDG.E R19, desc[UR8][R8.64+0x10] ;  /* 0x0000100808137981 */ /* 0x000128000c1e1900 */
[----:B------:R-:W3:Y:S01]  /*1ef0*/  LDG.E R10, desc[UR8][R10.64+0x10] ;  /* 0x000010080a0a7981 */ /* 0x000ee2000c1e1900 */
[----:B0-----:R-:W-:-:S05]  /*1f00*/  IMAD.WIDE R8, R37, 0x4, R16 ;  /* 0x0000000425087825 */ /* 0x001fca00078e0210 */
[----:B------:R0:W4:Y:S01]  /*1f10*/  LDG.E R11, desc[UR8][R8.64+0x10] ;  /* 0x00001008080b7981 */ /* 0x000122000c1e1900 */
[----:B------:R-:W-:-:S05]  /*1f20*/  SEL R14, R29, R14, !P1 ;  /* 0x0000000e1d0e7207 */ /* 0x000fca0004800000 */
[----:B------:R-:W-:-:S04]  /*1f30*/  IMAD R29, R14, 0x6, RZ ;  /* 0x000000060e1d7824 */ /* 0x000fc800078e02ff */
[----:B0-----:R-:W-:-:S05]  /*1f40*/  IMAD.WIDE R8, R29, 0x4, R16 ;  /* 0x000000041d087825 */ /* 0x001fca00078e0210 */
[----:B------:R0:W4:Y:S01]  /*1f50*/  LDG.E R29, desc[UR8][R8.64+0x10] ;  /* 0x00001008081d7981 */ /* 0x000122000c1e1900 */
[----:B-----5:R-:W-:Y:S02]  /*1f60*/  FSETP.GT.AND P1, PT, R32, R24, PT ;  /* 0x000000182000720b */ /* 0x020fe40003f24000 */
[----:B------:R-:W-:Y:S02]  /*1f70*/  SEL R24, R22, R30, !P0 ;  /* 0x0000001e16187207 */ /* 0x000fe40004000000 */
[----:B------:R-:W-:Y:S02]  /*1f80*/  SEL R30, R30, R22, !P0 ;  /* 0x000000161e1e7207 */ /* 0x000fe40004000000 */
[----:B------:R-:W-:Y:S02]  /*1f90*/  SEL R22, R34, R15, !P4 ;  /* 0x0000000f22167207 */ /* 0x000fe40006000000 */
[----:B------:R-:W-:Y:S02]  /*1fa0*/  SEL R15, R15, R34, !P4 ;  /* 0x000000220f0f7207 */ /* 0x000fe40006000000 */
[----:B--2---:R-:W-:Y:S01]  /*1fb0*/  FSETP.GT.AND P5, PT, R28, R27, PT ;  /* 0x0000001b1c00720b */ /* 0x004fe20003fa4000 */
[----:B------:R-:W-:-:S04]  /*1fc0*/  IMAD R27, R24, 0x6, RZ ;  /* 0x00000006181b7824 */ /* 0x000fc800078e02ff */
[----:B0-----:R-:W-:Y:S01]  /*1fd0*/  IMAD.WIDE R8, R27, 0x4, R16 ;  /* 0x000000041b087825 */ /* 0x001fe200078e0210 */
[----:B------:R-:W-:-:S04]  /*1fe0*/  SEL R28, R21, R7, !P2 ;  /* 0x00000007151c7207 */ /* 0x000fc80005000000 */
[----:B------:R0:W2:Y:S01]  /*1ff0*/  LDG.E R27, desc[UR8][R8.64+0x10] ;  /* 0x00001008081b7981 */ /* 0x0000a2000c1e1900 */
[----:B------:R-:W-:Y:S01]  /*2000*/  SEL R7, R7, R21, !P2 ;  /* 0x0000001507077207 */ /* 0x000fe20005000000 */
[----:B------:R-:W-:Y:S01]  /*2010*/  IMAD R21, R28, 0x6, RZ ;  /* 0x000000061c157824 */ /* 0x000fe200078e02ff */
[----:B---3--:R-:W-:Y:S01]  /*2020*/  FSETP.GT.AND P0, PT, R10, R35, PT ;  /* 0x000000230a00720b */ /* 0x008fe20003f04000 */
[----:B------:R-:W-:Y:S01]  /*2030*/  IMAD R35, R30, 0x6, RZ ;  /* 0x000000061e237824 */ /* 0x000fe200078e02ff */
[----:B----4-:R-:W-:Y:S01]  /*2040*/  FSETP.GT.AND P4, PT, R19, R11, PT ;  /* 0x0000000b1300720b */ /* 0x010fe20003f84000 */
[----:B------:R-:W-:Y:S02]  /*2050*/  IMAD R19, R22, 0x6, RZ ;  /* 0x0000000616137824 */ /* 0x000fe400078e02ff */
[----:B------:R-:W-:Y:S02]  /*2060*/  IMAD R11, R15, 0x6, RZ ;  /* 0x000000060f0b7824 */ /* 0x000fe400078e02ff */
[----:B0-----:R-:W-:Y:S01]  /*2070*/  IMAD.WIDE R8, R19, 0x4, R16 ;  /* 0x0000000413087825 */ /* 0x001fe200078e0210 */
[----:B------:R-:W-:-:S03]  /*2080*/  SEL R19, R31, R33, !P3 ;  /* 0x000000211f137207 */ /* 0x000fc60005800000 */
[----:B------:R-:W-:-:S04]  /*2090*/  IMAD.WIDE R34, R35, 0x4, R16 ;  /* 0x0000000423227825 */ /* 0x000fc800078e0210 */
[--C-:B------:R-:W-:Y:S02]  /*20a0*/  IMAD.WIDE R10, R11, 0x4, R16.reuse ;  /* 0x000000040b0a7825 */ /* 0x100fe400078e0210 */
[----:B------:R-:W3:Y:S02]  /*20b0*/  LDG.E R34, desc[UR8][R34.64+0x10] ;  /* 0x0000100822227981 */ /* 0x000ee4000c1e1900 */
[----:B------:R-:W-:Y:S02]  /*20c0*/  IMAD R37, R19, 0x6, RZ ;  /* 0x0000000613257824 */ /* 0x000fe400078e02ff */
[----:B------:R0:W2:Y:S04]  /*20d0*/  LDG.E R32, desc[UR8][R10.64+0x10] ;  /* 0x000010080a207981 */ /* 0x0000a8000c1e1900 */
[----:B------:R1:W4:Y:S01]  /*20e0*/  LDG.E R35, desc[UR8][R8.64+0x10] ;  /* 0x0000100808237981 */ /* 0x000322000c1e1900 */
[----:B0-----:R-:W-:-:S04]  /*20f0*/  IMAD.WIDE R10, R21, 0x4, R16 ;  /* 0x00000004150a7825 */ /* 0x001fc800078e0210 */
[----:B------:R-:W-:Y:S02]  /*2100*/  IMAD R21, R7, 0x6, RZ ;  /* 0x0000000607157824 */ /* 0x000fe400078e02ff */
[--C-:B-1----:R-:W-:Y:S01]  /*2110*/  IMAD.WIDE R8, R37, 0x4, R16.reuse ;  /* 0x0000000425087825 */ /* 0x102fe200078e0210 */
[----:B------:R-:W4:Y:S04]  /*2120*/  LDG.E R10, desc[UR8][R10.64+0x10] ;  /* 0x000010080a0a7981 */ /* 0x000f28000c1e1900 */
[----:B------:R0:W5:Y:S02]  /*2130*/  LDG.E R11, desc[UR8][R8.64+0x10] ;  /* 0x00001008080b7981 */ /* 0x000164000c1e1900 */
[----:B0-----:R-:W-:-:S05]  /*2140*/  IMAD.WIDE R8, R21, 0x4, R16 ;  /* 0x0000000415087825 */ /* 0x001fca00078e0210 */
[----:B------:R0:W5:Y:S01]  /*2150*/  LDG.E R21, desc[UR8][R8.64+0x10] ;  /* 0x0000100808157981 */ /* 0x000162000c1e1900 */
[----:B------:R-:W-:-:S05]  /*2160*/  SEL R31, R33, R31, !P3 ;  /* 0x0000001f211f7207 */ /* 0x000fca0005800000 */
[----:B------:R-:W-:-:S04]  /*2170*/  IMAD R33, R31, 0x6, RZ ;  /* 0x000000061f217824 */ /* 0x000fc800078e02ff */
[--C-:B0-----:R-:W-:Y:S01]  /*2180*/  IMAD.WIDE R8, R33, 0x4, R16.reuse ;  /* 0x0000000421087825 */ /* 0x101fe200078e0210 */
[----:B---3--:R-:W-:Y:S02]  /*2190*/  FSETP.GT.AND P3, PT, R34, R29, PT ;  /* 0x0000001d2200720b */ /* 0x008fe40003f64000 */
[----:B------:R-:W-:Y:S02]  /*21a0*/  SEL R29, R20, R25, !P1 ;  /* 0x00000019141d7207 */ /* 0x000fe40004800000 */
[----:B------:R-:W-:Y:S02]  /*21b0*/  SEL R25, R25, R20, !P1 ;  /* 0x0000001419197207 */ /* 0x000fe40004800000 */
[----:B------:R-:W-:Y:S02]  /*21c0*/  SEL R20, R18, R13, !P5 ;  /* 0x0000000d12147207 */ /* 0x000fe40006800000 */
[----:B------:R-:W-:Y:S02]  /*21d0*/  SEL R13, R13, R18, !P5 ;  /* 0x000000120d0d7207 */ /* 0x000fe40006800000 */
[----:B--2---:R-:W-:Y:S01]  /*21e0*/  FSETP.GT.AND P5, PT, R32, R27, PT ;  /* 0x0000001b2000720b */ /* 0x004fe20003fa4000 */
[----:B------:R-:W-:Y:S01]  /*21f0*/  IMAD R27, R29, 0x6, RZ ;  /* 0x000000061d1b7824 */ /* 0x000fe200078e02ff */
[----:B------:R0:W2:Y:S03]  /*2200*/  LDG.E R18, desc[UR8][R8.64+0x10] ;  /* 0x0000100808127981 */ /* 0x0000a6000c1e1900 */
[----:B0-----:R-:W-:Y:S01]  /*2210*/  IMAD.WIDE R8, R27, 0x4, R16 ;  /* 0x000000041b087825 */ /* 0x001fe200078e0210 */
[----:B----4-:R-:W-:-:S03]  /*2220*/  FSETP.GT.AND P6, PT, R10, R35, PT ;  /* 0x000000230a00720b */ /* 0x010fc60003fc4000 */
[----:B------:R-:W-:Y:S01]  /*2230*/  IMAD R35, R25, 0x6, RZ ;  /* 0x0000000619237824 */ /* 0x000fe200078e02ff */
[----:B------:R0:W3:Y:S01]  /*2240*/  LDG.E R33, desc[UR8][R8.64+0x10] ;  /* 0x0000100808217981 */ /* 0x0000e2000c1e1900 */
[----:B------:R-:W-:Y:S02]  /*2250*/  SEL R27, R23, R26, !P0 ;  /* 0x0000001a171b7207 */ /* 0x000fe40004000000 */
[----:B------:R-:W-:Y:S01]  /*2260*/  IMAD.WIDE R34, R35, 0x4, R16 ;  /* 0x0000000423227825 */ /* 0x000fe200078e0210 */
[----:B------:R-:W-:-:S03]  /*2270*/  SEL R23, R26, R23, !P0 ;  /* 0x000000171a177207 */ /* 0x000fc60004000000 */
[----:B------:R-:W-:Y:S02]  /*2280*/  IMAD R37, R27, 0x6, RZ ;  /* 0x000000061b257824 */ /* 0x000fe400078e02ff */
[----:B------:R-:W2:Y:S01]  /*2290*/  LDG.E R34, desc[UR8][R34.64+0x10] ;  /* 0x0000100822227981 */ /* 0x000ea2000c1e1900 */
[----:B-----5:R-:W-:Y:S01]  /*22a0*/  FSETP.GT.AND P1, PT, R11, R21, PT ;  /* 0x000000150b00720b */ /* 0x020fe20003f24000 */
[----:B------:R-:W-:Y:S02]  /*22b0*/  IMAD R21, R20, 0x6, RZ ;  /* 0x0000000614157824 */ /* 0x000fe400078e02ff */
[----:B------:R-:W-:Y:S02]  /*22c0*/  IMAD R11, R13, 0x6, RZ ;  /* 0x000000060d0b7824 */ /* 0x000fe400078e02ff */
[----:B0-----:R-:W-:Y:S01]  /*22d0*/  IMAD.WIDE R8, R21, 0x4, R16 ;  /* 0x0000000415087825 */ /* 0x001fe200078e0210 */
[----:B------:R-:W-:-:S03]  /*22e0*/  SEL R21, R12, R6, !P4 ;  /* 0x000000060c157207 */ /* 0x000fc60006000000 */
[--C-:B------:R-:W-:Y:S01]  /*22f0*/  IMAD.WIDE R10, R11, 0x4, R16.reuse ;  /* 0x000000040b0a7825 */ /* 0x100fe200078e0210 */
[----:B------:R0:W4:Y:S03]  /*2300*/  LDG.E R35, desc[UR8][R8.64+0x10] ;  /* 0x0000100808237981 */ /* 0x000126000c1e1900 */
[----:B------:R-:W-:Y:S01]  /*2310*/  IMAD R26, R21, 0x6, RZ ;  /* 0x00000006151a7824 */ /* 0x000fe200078e02ff */
[----:B------:R1:W3:Y:S03]  /*2320*/  LDG.E R32, desc[UR8][R10.64+0x10] ;  /* 0x000010080a207981 */ /* 0x0002e6000c1e1900 */
[----:B0-----:R-:W-:-:S04]  /*2330*/  IMAD.WIDE R8, R26, 0x4, R16 ;  /* 0x000000041a087825 */ /* 0x001fc800078e0210 */
[--C-:B-1----:R-:W-:Y:S01]  /*2340*/  IMAD.WIDE R10, R37, 0x4, R16.reuse ;  /* 0x00000004250a7825 */ /* 0x102fe200078e0210 */
[----:B------:R0:W5:Y:S03]  /*2350*/  LDG.E R26, desc[UR8][R8.64+0x10] ;  /* 0x00001008081a7981 */ /* 0x000166000c1e1900 */
[----:B------:R-:W-:Y:S02]  /*2360*/  IMAD R37, R23, 0x6, RZ ;  /* 0x0000000617257824 */ /* 0x000fe400078e02ff */
[----:B------:R-:W4:Y:S02]  /*2370*/  LDG.E R10, desc[UR8][R10.64+0x10] ;  /* 0x000010080a0a7981 */ /* 0x000f24000c1e1900 */
[----:B0-----:R-:W-:-:S06]  /*2380*/  IMAD.WIDE R8, R37, 0x4, R16 ;  /* 0x0000000425087825 */ /* 0x001fcc00078e0210 */
[----:B------:R0:W5:Y:S01]  /*2390*/  LDG.E R8, desc[UR8][R8.64+0x10] ;  /* 0x0000100808087981 */ /* 0x000162000c1e1900 */
[----:B--2---:R-:W-:Y:S02]  /*23a0*/  FSETP.GT.AND P0, PT, R34, R18, PT ;  /* 0x000000122200720b */ /* 0x004fe40003f04000 */
[----:B------:R-:W-:Y:S02]  /*23b0*/  SEL R18, R15, R24, !P5 ;  /* 0x000000180f127207 */ /* 0x000fe40006800000 */
[----:B------:R-:W-:Y:S02]  /*23c0*/  SEL R15, R24, R15, !P5 ;  /* 0x0000000f180f7207 */ /* 0x000fe40006800000 */
[----:B------:R-:W-:Y:S01]  /*23d0*/  SEL R34, R30, R14, !P3 ;  /* 0x0000000e1e227207 */ /* 0x000fe20005800000 */
[----:B0-----:R-:W-:Y:S01]  /*23e0*/  IMAD R9, R18, 0x6, RZ ;  /* 0x0000000612097824 */ /* 0x001fe200078e02ff */
[----:B------:R-:W-:Y:S02]  /*23f0*/  SEL R24, R28, R22, !P6 ;  /* 0x000000161c187207 */ /* 0x000fe40007000000 */
[----:B------:R-:W-:Y:S01]  /*2400*/  SEL R22, R22, R28, !P6 ;  /* 0x0000001c16167207 */ /* 0x000fe20007000000 */
[----:B------:R-:W-:Y:S01]  /*2410*/  IMAD R11, R34, 0x6, RZ ;  /* 0x00000006220b7824 */ /* 0x000fe200078e02ff */
[----:B------:R-:W-:-:S02]  /*2420*/  SEL R28, R7, R19, !P1 ;  /* 0x00000013071c7207 */ /* 0x000fc40004800000 */
[----:B---3--:R-:W-:Y:S01]  /*2430*/  FSETP.GT.AND P2, PT, R32, R33, PT ;  /* 0x000000212000720b */ /* 0x008fe20003f44000 */
[----:B------:R-:W-:-:S04]  /*2440*/  IMAD R33, R15, 0x6, RZ ;  /* 0x000000060f217824 */ /* 0x000fc800078e02ff */
[----:B------:R-:W-:-:S04]  /*2450*/  IMAD.WIDE R32, R33, 0x4, R16 ;  /* 0x0000000421207825 */ /* 0x000fc800078e0210 */
[----:B------:R-:W-:Y:S02]  /*2460*/  IMAD R37, R28, 0x6, RZ ;  /* 0x000000061c257824 */ /* 0x000fe400078e02ff */
[----:B------:R-:W2:Y:S01]  /*2470*/  LDG.E R32, desc[UR8][R32.64+0x10] ;  /* 0x0000100820207981 */ /* 0x000ea2000c1e1900 */
[----:B----4-:R-:W-:Y:S01]  /*2480*/  FSETP.GT.AND P5, PT, R10, R35, PT ;  /* 0x000000230a00720b */ /* 0x010fe20003fa4000 */
[----:B------:R-:W-:-:S04]  /*2490*/  IMAD.WIDE R10, R11, 0x4, R16 ;  /* 0x000000040b0a7825 */ /* 0x000fc800078e0210 */
[----:B------:R-:W-:Y:S01]  /*24a0*/  IMAD R35, R22, 0x6, RZ ;  /* 0x0000000616237824 */ /* 0x000fe200078e02ff */
[----:B-----5:R-:W-:Y:S01]  /*24b0*/  FSETP.GT.AND P6, PT, R26, R8, PT ;  /* 0x000000081a00720b */ /* 0x020fe20003fc4000 */
[--C-:B------:R-:W-:Y:S01]  /*24c0*/  IMAD.WIDE R8, R9, 0x4, R16.reuse ;  /* 0x0000000409087825 */ /* 0x100fe200078e0210 */
[----:B------:R0:W2:Y:S04]  /*24d0*/  LDG.E R26, desc[UR8][R10.64+0x10] ;  /* 0x000010080a1a7981 */ /* 0x0000a8000c1e1900 */
[----:B------:R1:W3:Y:S01]  /*24e0*/  LDG.E R33, desc[UR8][R8.64+0x10] ;  /* 0x0000100808217981 */ /* 0x0002e2000c1e1900 */
[----:B0-----:R-:W-:-:S04]  /*24f0*/  IMAD.WIDE R10, R35, 0x4, R16 ;  /* 0x00000004230a7825 */ /* 0x001fc800078e0210 */
[--C-:B-1----:R-:W-:Y:S02]  /*2500*/  IMAD.WIDE R8, R37, 0x4, R16.reuse ;  /* 0x0000000425087825 */ /* 0x102fe400078e0210 */
[----:B------:R-:W3:Y:S02]  /*2510*/  LDG.E R10, desc[UR8][R10.64+0x10] ;  /* 0x000010080a0a7981 */ /* 0x000ee4000c1e1900 */
[----:B------:R-:W-:Y:S02]  /*2520*/  IMAD R37, R24, 0x6, RZ ;  /* 0x0000000618257824 */ /* 0x000fe400078e02ff */
[----:B------:R0:W4:Y:S02]  /*2530*/  LDG.E R35, desc[UR8][R8.64+0x10] ;  /* 0x0000100808237981 */ /* 0x000124000c1e1900 */
[----:B0-----:R-:W-:-:S06]  /*2540*/  IMAD.WIDE R8, R37, 0x4, R16 ;  /* 0x0000000425087825 */ /* 0x001fcc00078e0210 */
[----:B------:R-:W4:Y:S01]  /*2550*/  LDG.E R8, desc[UR8][R8.64+0x10] ;  /* 0x0000100808087981 */ /* 0x000f22000c1e1900 */
[----:B------:R-:W-:Y:S02]  /*2560*/  SEL R7, R19, R7, !P1 ;  /* 0x0000000713077207 */ /* 0x000fe40004800000 */
[----:B------:R-:W-:Y:S02]  /*2570*/  SEL R19, R25, R31, !P0 ;  /* 0x0000001f19137207 */ /* 0x000fe40004000000 */
[----:B------:R-:W-:Y:S01]  /*2580*/  SEL R25, R31, R25, !P0 ;  /* 0x000000191f197207 */ /* 0x000fe20004000000 */
[----:B------:R-:W-:Y:S01]  /*2590*/  IMAD R11, R7, 0x6, RZ ;  /* 0x00000006070b7824 */ /* 0x000fe200078e02ff */
[----:B------:R-:W-:-:S05]  /*25a0*/  SEL R31, R20, R27, !P5 ;  /* 0x0000001b141f7207 */ /* 0x000fca0006800000 */
[----:B------:R-:W-:Y:S01]  /*25b0*/  IMAD R37, R31, 0x6, RZ ;  /* 0x000000061f257824 */ /* 0x000fe200078e02ff */
[----:B--2---:R-:W-:Y:S02]  /*25c0*/  FSETP.GT.AND P1, PT, R32, R26, PT ;  /* 0x0000001a2000720b */ /* 0x004fe40003f24000 */
[----:B------:R-:W-:Y:S02]  /*25d0*/  SEL R26, R13, R29, !P2 ;  /* 0x0000001d0d1a7207 */ /* 0x000fe40005000000 */
[----:B------:R-:W-:Y:S01]  /*25e0*/  SEL R13, R29, R13, !P2 ;  /* 0x0000000d1d0d7207 */ /* 0x000fe20005000000 */
[----:B------:R-:W-:Y:S01]  /*25f0*/  IMAD R29, R19, 0x6, RZ ;  /* 0x00000006131d7824 */ /* 0x000fe200078e02ff */
[----:B---3--:R-:W-:Y:S01]  /*2600*/  FSETP.GT.AND P2, PT, R10, R33, PT ;  /* 0x000000210a00720b */ /* 0x008fe20003f44000 */
[----:B------:R-:W-:Y:S02]  /*2610*/  IMAD R33, R25, 0x6, RZ ;  /* 0x0000000619217824 */ /* 0x000fe400078e02ff */
[----:B------:R-:W-:-:S04]  /*2620*/  IMAD.WIDE R10, R11, 0x4, R16 ;  /* 0x000000040b0a7825 */ /* 0x000fc800078e0210 */
[----:B------:R-:W-:-:S06]  /*2630*/  IMAD.WIDE R32, R33, 0x4, R16 ;  /* 0x0000000421207825 */ /* 0x000fcc00078e0210 */
[----:B------:R-:W2:Y:S01]  /*2640*/  LDG.E R32, desc[UR8][R32.64+0x10] ;  /* 0x0000100820207981 */ /* 0x000ea2000c1e1900 */
[----:B----4-:R-:W-:Y:S01]  /*2650*/  FSETP.GT.AND P0, PT, R35, R8, PT ;  /* 0x000000082300720b */ /* 0x010fe20003f04000 */
[--C-:B------:R-:W-:Y:S02]  /*2660*/  IMAD.WIDE R8, R29, 0x4, R16.reuse ;  /* 0x000000041d087825 */ /* 0x100fe400078e0210 */
[----:B------:R0:W2:Y:S02]  /*2670*/  LDG.E R29, desc[UR8][R10.64+0x10] ;  /* 0x000010080a1d7981 */ /* 0x0000a4000c1e1900 */
[----:B------:R-:W-:Y:S02]  /*2680*/  IMAD R35, R13, 0x6, RZ ;  /* 0x000000060d237824 */ /* 0x000fe400078e02ff */
[----:B------:R1:W3:Y:S02]  /*2690*/  LDG.E R33, desc[UR8][R8.64+0x10] ;  /* 0x0000100808217981 */ /* 0x0002e4000c1e1900 */
[----:B0-----:R-:W-:-:S04]  /*26a0*/  IMAD.WIDE R10, R35, 0x4, R16 ;  /* 0x00000004230a7825 */ /* 0x001fc800078e0210 */
[--C-:B-1----:R-:W-:Y:S02]  /*26b0*/  IMAD.WIDE R8, R37, 0x4, R16.reuse ;  /* 0x0000000425087825 */ /* 0x102fe400078e0210 */
[----:B------:R-:W3:Y:S02]  /*26c0*/  LDG.E R10, desc[UR8][R10.64+0x10] ;  /* 0x000010080a0a7981 */ /* 0x000ee4000c1e1900 */
[----:B------:R-:W-:Y:S02]  /*26d0*/  IMAD R35, R26, 0x6, RZ ;  /* 0x000000061a237824 */ /* 0x000fe400078e02ff */
[----:B------:R0:W4:Y:S02]  /*26e0*/  LDG.E R11, desc[UR8][R8.64+0x10] ;  /* 0x00001008080b7981 */ /* 0x000124000c1e1900 */
[----:B0-----:R-:W-:-:S05]  /*26f0*/  IMAD.WIDE R8, R35, 0x4, R16 ;  /* 0x0000000423087825 */ /* 0x001fca00078e0210 */
[----:B------:R0:W4:Y:S01]  /*2700*/  LDG.E R35, desc[UR8][R8.64+0x10] ;  /* 0x0000100808237981 */ /* 0x000122000c1e1900 */
[----:B------:R-:W-:Y:S02]  /*2710*/  SEL R6, R6, R12, !P4 ;  /* 0x0000000c06067207 */ /* 0x000fe40006000000 */
[----:B------:R-:W-:-:S03]  /*2720*/  SEL R20, R27, R20, !P5 ;  /* 0x000000141b147207 */ /* 0x000fc60006800000 */
[----:B------:R-:W-:Y:S01]  /*2730*/  IMAD R37, R6, 0x6, RZ ;  /* 0x0000000606257824 */ /* 0x000fe200078e02ff */
[----:B------:R-:W-:Y:S01]  /*2740*/  SEL R14, R14, R30, !P3 ;  /* 0x0000001e0e0e7207 */ /* 0x000fe20005800000 */
[----:B------:R-:W-:Y:S02]  /*2750*/  IMAD R27, R20, 0x6, RZ ;  /* 0x00000006141b7824 */ /* 0x000fe400078e02ff */
[--C-:B0-----:R-:W-:Y:S01]  /*2760*/  IMAD.WIDE R8, R37, 0x4, R16.reuse ;  /* 0x0000000425087825 */ /* 0x101fe200078e0210 */
[----:B------:R-:W-:Y:S02]  /*2770*/  SEL R12, R21, R23, !P6 ;  /* 0x00000017150c7207 */ /* 0x000fe40007000000 */
[----:B------:R-:W-:Y:S02]  /*2780*/  SEL R21, R23, R21, !P6 ;  /* 0x0000001517157207 */ /* 0x000fe40007000000 */
[----:B------:R0:W5:Y:S02]  /*2790*/  LDG.E R23, desc[UR8][R8.64+0x10] ;  /* 0x0000100808177981 */ /* 0x000164000c1e1900 */
[----:B0-----:R-:W-:-:S04]  /*27a0*/  IMAD.WIDE R8, R27, 0x4, R16 ;  /* 0x000000041b087825 */ /* 0x001fc800078e0210 */
[----:B------:R-:W-:Y:S01]  /*27b0*/  IMAD R27, R12, 0x6, RZ ;  /* 0x000000060c1b7824 */ /* 0x000fe200078e02ff */
[----:B------:R0:W5:Y:S03]  /*27c0*/  LDG.E R30, desc[UR8][R8.64+0x10] ;  /* 0x00001008081e7981 */ /* 0x000166000c1e1900 */
[----:B0-----:R-:W-:Y:S01]  /*27d0*/  IMAD.WIDE R8, R27, 0x4, R16 ;  /* 0x000000041b087825 */ /* 0x001fe200078e0210 */
[----:B------:R-:W-:Y:S02]  /*27e0*/  SEL R27, R18, R22, !P2 ;  /* 0x00000016121b7207 */ /* 0x000fe40005000000 */
[----:B--2---:R-:W-:Y:S02]  /*27f0*/  FSETP.GT.AND P4, PT, R32, R29, PT ;  /* 0x0000001d2000720b */ /* 0x004fe40003f84000 */
[----:B------:R-:W-:Y:S02]  /*2800*/  SEL R29, R34, R15, !P1 ;  /* 0x0000000f221d7207 */ /* 0x000fe40004800000 */
[----:B------:R-:W-:Y:S01]  /*2810*/  SEL R15, R15, R34, !P1 ;  /* 0x000000220f0f7207 */ /* 0x000fe20004800000 */
[----:B------:R-:W-:-:S02]  /*2820*/  IMAD R34, R27, 0x6, RZ ;  /* 0x000000061b227824 */ /* 0x000fc400078e02ff */
[----:B------:R-:W-:Y:S01]  /*2830*/  IMAD R37, R29, 0x6, RZ ;  /* 0x000000061d257824 */ /* 0x000fe200078e02ff */
[----:B---3--:R-:W-:Y:S01]  /*2840*/  FSETP.GT.AND P3, PT, R10, R33, PT ;  /* 0x000000210a00720b */ /* 0x008fe20003f64000 */
[----:B------:R-:W-:-:S04]  /*2850*/  IMAD R33, R14, 0x6, RZ ;  /* 0x000000060e217824 */ /* 0x000fc800078e02ff */
[----:B------:R-:W-:-:S06]  /*2860*/  IMAD.WIDE R32, R33, 0x4, R16 ;  /* 0x0000000421207825 */ /* 0x000fcc00078e0210 */
[----:B------:R-:W2:Y:S01]  /*2870*/  LDG.E R32, desc[UR8][R32.64+0x10] ;  /* 0x0000100820207981 */ /* 0x000ea2000c1e1900 */
[----:B----4-:R-:W-:Y:S01]  /*2880*/  FSETP.GT.AND P5, PT, R11, R35, PT ;  /* 0x000000230b00720b */ /* 0x010fe20003fa4000 */
[----:B------:R-:W-:Y:S02]  /*2890*/  IMAD R11, R21, 0x6, RZ ;  /* 0x00000006150b7824 */ /* 0x000fe400078e02ff */
[----:B------:R0:W5:Y:S02]  /*28a0*/  LDG.E R35, desc[UR8][R8.64+0x10] ;  /* 0x0000100808237981 */ /* 0x000164000c1e1900 */
[----:B------:R-:W-:-:S05]  /*28b0*/  IMAD.WIDE R10, R11, 0x4, R16 ;  /* 0x000000040b0a7825 */ /* 0x000fca00078e0210 */
[----:B------:R1:W3:Y:S01]  /*28c0*/  LDG.E R33, desc[UR8][R10.64+0x10] ;  /* 0x000010080a217981 */ /* 0x0002e2000c1e1900 */
[----:B0-----:R-:W-:-:S04]  /*28d0*/  IMAD.WIDE R8, R34, 0x4, R16 ;  /* 0x0000000422087825 */ /* 0x001fc800078e0210 */
[----:B-1----:R-:W-:-:S04]  /*28e0*/  IMAD.WIDE R10, R37, 0x4, R16 ;  /* 0x00000004250a7825 */ /* 0x002fc800078e0210 */
[----:B------:R-:W-:Y:S02]  /*28f0*/  IMAD R37, R15, 0x6, RZ ;  /* 0x000000060f257824 */ /* 0x000fe400078e02ff */
[----:B------:R-:W2:Y:S04]  /*2900*/  LDG.E R10, desc[UR8][R10.64+0x10] ;  /* 0x000010080a0a7981 */ /* 0x000ea8000c1e1900 */
[----:B------:R0:W4:Y:S02]  /*2910*/  LDG.E R11, desc[UR8][R8.64+0x10] ;  /* 0x00001008080b7981 */ /* 0x000124000c1e1900 */
[----:B0-----:R-:W-:-:S05]  /*2920*/  IMAD.WIDE R8, R37, 0x4, R16 ;  /* 0x0000000425087825 */ /* 0x001fca00078e0210 */
[----:B------:R0:W4:Y:S01]  /*2930*/  LDG.E R34, desc[UR8][R8.64+0x10] ;  /* 0x0000100808227981 */ /* 0x000122000c1e1900 */
[----:B------:R-:W-:Y:S02]  /*2940*/  SEL R18, R22, R18, !P2 ;  /* 0x0000001216127207 */ /* 0x000fe40005000000 */
[----:B------:R-:W-:Y:S02]  /*2950*/  SEL R22, R28, R24, !P0 ;  /* 0x000000181c167207 */ /* 0x000fe40004000000 */
[----:B------:R-:W-:Y:S02]  /*2960*/  SEL R28, R24, R28, !P0 ;  /* 0x0000001c181c7207 */ /* 0x000fe40004000000 */
[----:B------:R-:W-:Y:S02]  /*2970*/  SEL R24, R25, R7, !P4 ;  /* 0x0000000719187207 */ /* 0x000fe40006000000 */
[----:B------:R-:W-:Y:S02]  /*2980*/  SEL R7, R7, R25, !P4 ;  /* 0x0000001907077207 */ /* 0x000fe40006000000 */
[----:B-----5:R-:W-:Y:S01]  /*2990*/  FSETP.GT.AND P0, PT, R23, R35, PT ;  /* 0x000000231700720b */ /* 0x020fe20003f04000 */
[----:B------:R-:W-:Y:S01]  /*29a0*/  IMAD R23, R24, 0x6, RZ ;  /* 0x0000000618177824 */ /* 0x000fe200078e02ff */
[----:B---3--:R-:W-:Y:S01]  /*29b0*/  FSETP.GT.AND P2, PT, R33, R30, PT ;  /* 0x0000001e2100720b */ /* 0x008fe20003f44000 */
[----:B------:R-:W-:-:S04]  /*29c0*/  IMAD R33, R18, 0x6, RZ ;  /* 0x0000000612217824 */ /* 0x000fc800078e02ff */
[----:B0-----:R-:W-:Y:S01]  /*29d0*/  IMAD.WIDE R8, R33, 0x4, R16 ;  /* 0x0000000421087825 */ /* 0x001fe200078e0210 */
[----:B------:R-:W-:-:S03]  /*29e0*/  SEL R30, R19, R13, !P3 ;  /* 0x0000000d131e7207 */ /* 0x000fc60005800000 */
[----:B------:R-:W-:Y:S01]  /*29f0*/  IMAD R33, R22, 0x6, RZ ;  /* 0x0000000616217824 */ /* 0x000fe200078e02ff */
[----:B------:R0:W3:Y:S01]  /*2a00*/  LDG.E R25, desc[UR8][R8.64+0x10] ;  /* 0x0000100808197981 */ /* 0x0000e2000c1e1900 */
[----:B------:R-:W-:Y:S01]  /*2a10*/  IMAD R35, R28, 0x6, RZ ;  /* 0x000000061c237824 */ /* 0x000fe200078e02ff */
[----:B------:R-:W-:Y:S02]  /*2a20*/  SEL R13, R13, R19, !P3 ;  /* 0x000000130d0d7207 */ /* 0x000fe40005800000 */
[----:B--2---:R-:W-:Y:S01]  /*2a30*/  FSETP.GT.AND P1, PT, R10, R32, PT ;  /* 0x000000200a00720b */ /* 0x004fe20003f24000 */
[----:B------:R-:W-:-:S04]  /*2a40*/  IMAD.WIDE R32, R33, 0x4, R16 ;  /* 0x0000000421207825 */ /* 0x000fc800078e0210 */
[--C-:B0-----:R-:W-:Y:S01]  /*2a50*/  IMAD.WIDE R8, R23, 0x4, R16.reuse ;  /* 0x0000000417087825 */ /* 0x101fe200078e0210 */
[----:B------:R-:W-:Y:S01]  /*2a60*/  SEL R23, R26, R31, !P5 ;  /* 0x0000001f1a177207 */ /* 0x000fe20006800000 */
[----:B------:R-:W2:Y:S02]  /*2a70*/  LDG.E R32, desc[UR8][R32.64+0x10] ;  /* 0x0000100820207981 */ /* 0x000ea4000c1e1900 */
[----:B------:R-:W-:Y:S02]  /*2a80*/  IMAD R19, R30, 0x6, RZ ;  /* 0x000000061e137824 */ /* 0x000fe400078e02ff */
[----:B------:R-:W-:Y:S01]  /*2a90*/  IMAD R37, R23, 0x6, RZ ;  /* 0x0000000617257824 */ /* 0x000fe200078e02ff */
[----:B----4-:R-:W-:Y:S01]  /*2aa0*/  FSETP.GT.AND P4, PT, R11, R34, PT ;  /* 0x000000220b00720b */ /* 0x010fe20003f84000 */
[----:B------:R-:W-:Y:S02]  /*2ab0*/  IMAD R11, R7, 0x6, RZ ;  /* 0x00000006070b7824 */ /* 0x000fe400078e02ff */
[----:B------:R-:W-:-:S04]  /*2ac0*/  IMAD.WIDE R34, R35, 0x4, R16 ;  /* 0x0000000423227825 */ /* 0x000fc800078e0210 */
[--C-:B------:R-:W-:Y:S02]  /*2ad0*/  IMAD.WIDE R10, R11, 0x4, R16.reuse ;  /* 0x000000040b0a7825 */ /* 0x100fe400078e0210 */
[----:B------:R-:W3:Y:S04]  /*2ae0*/  LDG.E R34, desc[UR8][R34.64+0x10] ;  /* 0x0000100822227981 */ /* 0x000ee8000c1e1900 */
        /* <DEDUP_REMOVED lines=11> */
[----:B0-----:R-:W-:Y:S01]  /*2ba0*/  IMAD.WIDE R8, R19, 0x4, R16 ;  /* 0x0000000413087825 */ /* 0x001fe200078e0210 */
[----:B------:R-:W-:Y:S02]  /*2bb0*/  SEL R19, R20, R21, !P2 ;  /* 0x0000001514137207 */ /* 0x000fe40005000000 */
[----:B------:R-:W-:Y:S02]  /*2bc0*/  SEL R20, R21, R20, !P2 ;  /* 0x0000001415147207 */ /* 0x000fe40005000000 */
[----:B------:R-:W-:Y:S01]  /*2bd0*/  SEL R21, R12, R6, !P0 ;  /* 0x000000060c157207 */ /* 0x000fe20004000000 */
[----:B------:R-:W-:Y:S02]  /*2be0*/  IMAD R31, R19, 0x6, RZ ;  /* 0x00000006131f7824 */ /* 0x000fe400078e02ff */
[----:B------:R-:W-:Y:S01]  /*2bf0*/  IMAD R37, R20, 0x6, RZ ;  /* 0x0000000614257824 */ /* 0x000fe200078e02ff */
[----:B---3--:R-:W-:Y:S02]  /*2c00*/  FSETP.GT.AND P5, PT, R34, R25, PT ;  /* 0x000000192200720b */ /* 0x008fe40003fa4000 */
[----:B------:R0:W3:Y:S01]  /*2c10*/  LDG.E R25, desc[UR8][R8.64+0x10] ;  /* 0x0000100808197981 */ /* 0x0000e2000c1e1900 */
[----:B--2---:R-:W-:Y:S01]  /*2c20*/  FSETP.GT.AND P6, PT, R33, R32, PT ;  /* 0x000000202100720b */ /* 0x004fe20003fc4000 */
[----:B------:R-:W-:Y:S01]  /*2c30*/  IMAD R33, R21, 0x6, RZ ;  /* 0x0000000615217824 */ /* 0x000fe200078e02ff */
[----:B------:R-:W-:-:S03]  /*2c40*/  SEL R32, R29, R14, !P1 ;  /* 0x0000000e1d207207 */ /* 0x000fc60004800000 */
[----:B0-----:R-:W-:Y:S01]  /*2c50*/  IMAD.WIDE R8, R33, 0x4, R16 ;  /* 0x0000000421087825 */ /* 0x001fe200078e0210 */
[----:B----4-:R-:W-:-:S03]  /*2c60*/  FSETP.GT.AND P2, PT, R10, R35, PT ;  /* 0x000000230a00720b */ /* 0x010fc60003f44000 */
[----:B------:R-:W-:Y:S01]  /*2c70*/  IMAD.WIDE R34, R31, 0x4, R16 ;  /* 0x000000041f227825 */ /* 0x000fe200078e0210 */
[----:B------:R-:W-:-:S05]  /*2c80*/  SEL R31, R15, R27, !P4 ;  /* 0x0000001b0f1f7207 */ /* 0x000fca0006000000 */
[----:B------:R-:W-:Y:S01]  /*2c90*/  IMAD R33, R31, 0x6, RZ ;  /* 0x000000061f217824 */ /* 0x000fe200078e02ff */
[----:B------:R-:W3:Y:S01]  /*2ca0*/  LDG.E R34, desc[UR8][R34.64+0x10] ;  /* 0x0000100822227981 */ /* 0x000ee2000c1e1900 */
        /* <DEDUP_REMOVED lines=9> */
[----:B------:R-:W-:-:S05]  /*2d40*/  SEL R15, R27, R15, !P4 ;  /* 0x0000000f1b0f7207 */ /* 0x000fca0006000000 */
[----:B------:R-:W-:Y:S01]  /*2d50*/  IMAD R27, R15, 0x6, RZ ;  /* 0x000000060f1b7824 */ /* 0x000fe200078e02ff */
[----:B---3--:R-:W-:Y:S02]  /*2d60*/  FSETP.GT.AND P4, PT, R34, R25, PT ;  /* 0x000000192200720b */ /* 0x008fe40003f84000 */
[----:B------:R-:W-:Y:S02]  /*2d70*/  SEL R25, R28, R18, !P5 ;  /* 0x000000121c197207 */ /* 0x000fe40006800000 */
[----:B------:R-:W-:Y:S02]  /*2d80*/  SEL R28, R18, R28, !P5 ;  /* 0x0000001c121c7207 */ /* 0x000fe40006800000 */
[----:B------:R-:W-:Y:S01]  /*2d90*/  SEL R18, R7, R22, !P6 ;  /* 0x0000001607127207 */ /* 0x000fe20007000000 */
[----:B------:R-:W-:Y:S01]  /*2da0*/  IMAD R37, R25, 0x6, RZ ;  /* 0x0000000619257824 */ /* 0x000fe200078e02ff */
[----:B------:R-:W-:Y:S02]  /*2db0*/  SEL R7, R22, R7, !P6 ;  /* 0x0000000716077207 */ /* 0x000fe40007000000 */
[----:B------:R-:W-:-:S05]  /*2dc0*/  SEL R22, R24, R30, !P2 ;  /* 0x0000001e18167207 */ /* 0x000fca0005000000 */
[----:B------:R-:W-:Y:S02]  /*2dd0*/  IMAD R36, R22, 0x6, RZ ;  /* 0x0000000616247824 */ /* 0x000fe400078e02ff */
[----:B------:R-:W-:Y:S01]  /*2de0*/  IMAD R35, R28, 0x6, RZ ;  /* 0x000000061c237824 */ /* 0x000fe200078e02ff */
[----:B--2---:R-:W-:Y:S01]  /*2df0*/  FSETP.GT.AND P5, PT, R10, R11, PT ;  /* 0x0000000b0a00720b */ /* 0x004fe20003fa4000 */
[----:B------:R-:W-:-:S05]  /*2e00*/  IMAD.WIDE R10, R27, 0x4, R16 ;  /* 0x000000041b0a7825 */ /* 0x000fca00078e0210 */
[----:B------:R0:W2:Y:S01]  /*2e10*/  LDG.E R27, desc[UR8][R10.64+0x10] ;  /* 0x000010080a1b7981 */ /* 0x0000a2000c1e1900 */
[----:B------:R-:W-:-:S06]  /*2e20*/  IMAD.WIDE R34, R35, 0x4, R16 ;  /* 0x0000000423227825 */ /* 0x000fcc00078e0210 */
[----:B------:R-:W2:Y:S01]  /*2e30*/  LDG.E R34, desc[UR8][R34.64+0x10] ;  /* 0x0000100822227981 */ /* 0x000ea2000c1e1900 */
[----:B----4-:R-:W-:Y:S01]  /*2e40*/  FSETP.GT.AND P6, PT, R33, R8, PT ;  /* 0x000000082100720b */ /* 0x010fe20003fc4000 */
[----:B------:R-:W-:-:S04]  /*2e50*/  IMAD.WIDE R8, R37, 0x4, R16 ;  /* 0x0000000425087825 */ /* 0x000fc800078e0210 */
[----:B------:R-:W-:Y:S01]  /*2e60*/  IMAD R37, R7, 0x6, RZ ;  /* 0x0000000607257824 */ /* 0x000fe200078e02ff */
[----:B------:R1:W3:Y:S03]  /*2e70*/  LDG.E R33, desc[UR8][R8.64+0x10] ;  /* 0x0000100808217981 */ /* 0x0002e6000c1e1900 */
[----:B0-----:R-:W-:-:S04]  /*2e80*/  IMAD.WIDE R10, R37, 0x4, R16 ;  /* 0x00000004250a7825 */ /* 0x001fc800078e0210 */
[----:B------:R-:W-:Y:S02]  /*2e90*/  IMAD R37, R18, 0x6, RZ ;  /* 0x0000000612257824 */ /* 0x000fe400078e02ff */
[----:B------:R-:W3:Y:S01]  /*2ea0*/  LDG.E R10, desc[UR8][R10.64+0x10] ;  /* 0x000010080a0a7981 */ /* 0x000ee2000c1e1900 */
[----:B-1----:R-:W-:-:S05]  /*2eb0*/  IMAD.WIDE R8, R36, 0x4, R16 ;  /* 0x0000000424087825 */ /* 0x002fca00078e0210 */
[----:B------:R0:W4:Y:S02]  /*2ec0*/  LDG.E R11, desc[UR8][R8.64+0x10] ;  /* 0x00001008080b7981 */ /* 0x000124000c1e1900 */
[----:B0-----:R-:W-:-:S06]  /*2ed0*/  IMAD.WIDE R8, R37, 0x4, R16 ;  /* 0x0000000425087825 */ /* 0x001fcc00078e0210 */
[----:B------:R0:W4:Y:S01]  /*2ee0*/  LDG.E R8, desc[UR8][R8.64+0x10] ;  /* 0x0000100808087981 */ /* 0x000122000c1e1900 */
[----:B------:R-:W-:Y:S02]  /*2ef0*/  SEL R6, R6, R12, !P0 ;  /* 0x0000000c06067207 */ /* 0x000fe40004000000 */
[----:B------:R-:W-:Y:S02]  /*2f00*/  SEL R12, R13, R23, !P3 ;  /* 0x000000170d0c7207 */ /* 0x000fe40005800000 */
[----:B------:R-:W-:Y:S02]  /*2f10*/  SEL R13, R23, R13, !P3 ;  /* 0x0000000d170d7207 */ /* 0x000fe40005800000 */
[----:B------:R-:W-:Y:S02]  /*2f20*/  SEL R23, R19, R26, !P4 ;  /* 0x0000001a13177207 */ /* 0x000fe40006000000 */
[----:B------:R-:W-:Y:S01]  /*2f30*/  SEL R19, R26, R19, !P4 ;  /* 0x000000131a137207 */ /* 0x000fe20006000000 */
[----:B0-----:R-:W-:Y:S01]  /*2f40*/  IMAD R9, R13, 0x6, RZ ;  /* 0x000000060d097824 */ /* 0x001fe200078e02ff */
[----:B------:R-:W-:Y:S01]  /*2f50*/  SEL R24, R30, R24, !P2 ;  /* 0x000000181e187207 */ /* 0x000fe20005000000 */
[----:B------:R-:W-:-:S04]  /*2f60*/  IMAD R37, R12, 0x6, RZ ;  /* 0x000000060c257824 */ /* 0x000fc800078e02ff */
[----:B------:R-:W-:Y:S02]  /*2f70*/  IMAD R35, R24, 0x6, RZ ;  /* 0x0000000618237824 */ /* 0x000fe400078e02ff */
[----:B------:R-:W-:Y:S01]  /*2f80*/  IMAD.WIDE R36, R37, 0x4, R16 ;  /* 0x0000000425247825 */ /* 0x000fe200078e0210 */
[----:B--2---:R-:W-:-:S03]  /*2f90*/  FSETP.GT.AND P0, PT, R34, R27, PT ;  /* 0x0000001b2200720b */ /* 0x004fc60003f04000 */
[----:B------:R-:W-:Y:S02]  /*2fa0*/  IMAD R27, R23, 0x6, RZ ;  /* 0x00000006171b7824 */ /* 0x000fe400078e02ff */
[----:B------:R-:W-:-:S05]  /*2fb0*/  IMAD.WIDE R34, R35, 0x4, R16 ;  /* 0x0000000423227825 */ /* 0x000fca00078e0210 */
[----:B------:R-:W2:Y:S04]  /*2fc0*/  LDG.E R26, desc[UR8][R34.64+0x10] ;  /* 0x00001008221a7981 */ /* 0x000ea8000c1e1900 */
[----:B------:R-:W2:Y:S01]  /*2fd0*/  LDG.E R34, desc[UR8][R36.64+0x10] ;  /* 0x0000100824227981 */ /* 0x000ea2000c1e1900 */
[----:B---3--:R-:W-:Y:S02]  /*2fe0*/  FSETP.GT.AND P2, PT, R10, R33, PT ;  /* 0x000000210a00720b */ /* 0x008fe40003f44000 */
[----:B----4-:R-:W-:Y:S01]  /*2ff0*/  FSETP.GT.AND P3, PT, R11, R8, PT ;  /* 0x000000080b00720b */ /* 0x010fe20003f64000 */
[----:B------:R-:W-:Y:S02]  /*3000*/  IMAD R11, R19, 0x6, RZ ;  /* 0x00000006130b7824 */ /* 0x000fe400078e02ff */
[----:B------:R-:W-:-:S04]  /*3010*/  IMAD.WIDE R8, R9, 0x4, R16 ;  /* 0x0000000409087825 */ /* 0x000fc800078e0210 */
[--C-:B------:R-:W-:Y:S01]  /*3020*/  IMAD.WIDE R10, R11, 0x4, R16.reuse ;  /* 0x000000040b0a7825 */ /* 0x100fe200078e0210 */
[----:B------:R0:W3:Y:S04]  /*3030*/  LDG.E R30, desc[UR8][R8.64+0x10] ;  /* 0x00001008081e7981 */ /* 0x0000e8000c1e1900 */
[----:B------:R1:W3:Y:S01]  /*3040*/  LDG.E R33, desc[UR8][R10.64+0x10] ;  /* 0x000010080a217981 */ /* 0x0002e2000c1e1900 */
[----:B0-----:R-:W-:Y:S01]  /*3050*/  IMAD.WIDE R8, R27, 0x4, R16 ;  /* 0x000000041b087825 */ /* 0x001fe200078e0210 */
[----:B------:R-:W-:Y:S02]  /*3060*/  SEL R27, R20, R21, !P5 ;  /* 0x00000015141b7207 */ /* 0x000fe40006800000 */
[----:B------:R-:W-:Y:S01]  /*3070*/  SEL R20, R21, R20, !P5 ;  /* 0x0000001415147207 */ /* 0x000fe20006800000 */
[----:B-1----:R-:W-:Y:S01]  /*3080*/  IMAD R11, R6, 0x6, RZ ;  /* 0x00000006060b7824 */ /* 0x002fe200078e02ff */
[----:B------:R0:W4:Y:S01]  /*3090*/  LDG.E R35, desc[UR8][R8.64+0x10] ;  /* 0x0000100808237981 */ /* 0x000122000c1e1900 */
[----:B------:R-:W-:-:S02]  /*30a0*/  IMAD R21, R27, 0x6, RZ ;  /* 0x000000061b157824 */ /* 0x000fc400078e02ff */
[----:B------:R-:W-:Y:S02]  /*30b0*/  IMAD R37, R20, 0x6, RZ ;  /* 0x0000000614257824 */ /* 0x000fe400078e02ff */
[----:B0-----:R-:W-:-:S04]  /*30c0*/  IMAD.WIDE R8, R11, 0x4, R16 ;  /* 0x000000040b087825 */ /* 0x001fc800078e0210 */
[--C-:B------:R-:W-:Y:S02]  /*30d0*/  IMAD.WIDE R10, R21, 0x4, R16.reuse ;  /* 0x00000004150a7825 */ /* 0x100fe400078e0210 */
[----:B------:R0:W5:Y:S04]  /*30e0*/  LDG.E R21, desc[UR8][R8.64+0x10] ;  /* 0x0000100808157981 */ /* 0x000168000c1e1900 */
[----:B------:R1:W4:Y:S01]  /*30f0*/  LDG.E R10, desc[UR8][R10.64+0x10] ;  /* 0x000010080a0a7981 */ /* 0x000322000c1e1900 */
[----:B0-----:R-:W-:-:S05]  /*3100*/  IMAD.WIDE R8, R37, 0x4, R16 ;  /* 0x0000000425087825 */ /* 0x001fca00078e0210 */
[----:B------:R0:W5:Y:S01]  /*3110*/  LDG.E R36, desc[UR8][R8.64+0x10] ;  /* 0x0000100808247981 */ /* 0x000162000c1e1900 */
[----:B------:R-:W-:Y:S02]  /*3120*/  SEL R14, R14, R29, !P1 ;  /* 0x0000001d0e0e7207 */ /* 0x000fe40004800000 */
[----:B-1----:R-:W-:-:S03]  /*3130*/  SEL R11, R31, R32, !P6 ;  /* 0x000000201f0b7207 */ /* 0x002fc60007000000 */
[----:B------:R-:W-:-:S04]  /*3140*/  IMAD R29, R14, 0x6, RZ ;  /* 0x000000060e1d7824 */ /* 0x000fc800078e02ff */
[----:B0-----:R-:W-:Y:S01]  /*3150*/  IMAD.WIDE R8, R29, 0x4, R16 ;  /* 0x000000041d087825 */ /* 0x001fe200078e0210 */
[----:B------:R-:W-:-:S04]  /*3160*/  SEL R31, R32, R31, !P6 ;  /* 0x0000001f201f7207 */ /* 0x000fc80007000000 */
[----:B------:R0:W5:Y:S01]  /*3170*/  LDG.E R32, desc[UR8][R8.64+0x10] ;  /* 0x0000100808207981 */ /* 0x000162000c1e1900 */
[----:B--2---:R-:W-:Y:S02]  /*3180*/  FSETP.GT.AND P1, PT, R34, R26, PT ;  /* 0x0000001a2200720b */ /* 0x004fe40003f24000 */
[----:B------:R-:W-:Y:S02]  /*3190*/  SEL R26, R28, R15, !P0 ;  /* 0x0000000f1c1a7207 */ /* 0x000fe40004000000 */
[----:B------:R-:W-:-:S05]  /*31a0*/  SEL R15, R15, R28, !P0 ;  /* 0x0000001c0f0f7207 */ /* 0x000fca0004000000 */
[----:B------:R-:W-:-:S04]  /*31b0*/  IMAD R29, R15, 0x6, RZ ;  /* 0x000000060f1d7824 */ /* 0x000fc800078e02ff */
[----:B------:R-:W-:Y:S01]  /*31c0*/  IMAD.WIDE R28, R29, 0x4, R16 ;  /* 0x000000041d1c7825 */ /* 0x000fe200078e0210 */
[----:B---3--:R-:W-:-:S03]  /*31d0*/  FSETP.GT.AND P5, PT, R33, R30, PT ;  /* 0x0000001e2100720b */ /* 0x008fc60003fa4000 */
[----:B------:R-:W-:-:S04]  /*31e0*/  IMAD R33, R11, 0x6, RZ ;  /* 0x000000060b217824 */ /* 0x000fc800078e02ff */
[----:B0-----:R-:W-:Y:S02]  /*31f0*/  IMAD.WIDE R8, R33, 0x4, R16 ;  /* 0x0000000421087825 */ /* 0x001fe400078e0210 */
[----:B------:R-:W2:Y:S04]  /*3200*/  LDG.E R33, desc[UR8][R28.64+0x10] ;  /* 0x000010081c217981 */ /* 0x000ea8000c1e1900 */
[----:B------:R0:W2:Y:S01]  /*3210*/  LDG.E R30, desc[UR8][R8.64+0x10] ;  /* 0x00001008081e7981 */ /* 0x0000a2000c1e1900 */
[----:B----4-:R-:W-:Y:S01]  /*3220*/  FSETP.GT.AND P4, PT, R10, R35, PT ;  /* 0x000000230a00720b */ /* 0x010fe20003f84000 */
[----:B------:R-:W-:Y:S01]  /*3230*/  IMAD R35, R31, 0x6, RZ ;  /* 0x000000061f237824 */ /* 0x000fe200078e02ff */
[----:B------:R-:W-:Y:S02]  /*3240*/  SEL R10, R25, R7, !P2 ;  /* 0x00000007190a7207 */ /* 0x000fe40005000000 */
[----:B-----5:R-:W-:Y:S01]  /*3250*/  FSETP.GT.AND P0, PT, R21, R36, PT ;  /* 0x000000241500720b */ /* 0x020fe20003f04000 */
[----:B------:R-:W-:-:S02]  /*3260*/  IMAD R21, R26, 0x6, RZ ;  /* 0x000000061a157824 */ /* 0x000fc400078e02ff */
[----:B------:R-:W-:-:S04]  /*3270*/  IMAD.WIDE R34, R35, 0x4, R16 ;  /* 0x0000000423227825 */ /* 0x000fc800078e0210 */
[----:B0-----:R-:W-:Y:S01]  /*3280*/  IMAD.WIDE R8, R21, 0x4, R16 ;  /* 0x0000000415087825 */ /* 0x001fe200078e0210 */
[----:B------:R-:W-:Y:S01]  /*3290*/  SEL R21, R18, R22, !P3 ;  /* 0x0000001612157207 */ /* 0x000fe20005800000 */
[----:B------:R-:W3:Y:S01]  /*32a0*/  LDG.E R34, desc[UR8][R34.64+0x10] ;  /* 0x0000100822227981 */ /* 0x000ee2000c1e1900 */
[----:B------:R-:W-:-:S03]  /*32b0*/  SEL R7, R7, R25, !P2 ;  /* 0x0000001907077207 */ /* 0x000fc60005000000 */
[----:B------:R-:W-:Y:S02]  /*32c0*/  IMAD R37, R21, 0x6, RZ ;  /* 0x0000000615257824 */ /* 0x000fe400078e02ff */
[----:B------:R-:W-:Y:S01]  /*32d0*/  IMAD R25, R10, 0x6, RZ ;  /* 0x000000060a197824 */ /* 0x000fe200078e02ff */
[----:B------:R0:W4:Y:S03]  /*32e0*/  LDG.E R35, desc[UR8][R8.64+0x10] ;  /* 0x0000100808237981 */ /* 0x000126000c1e1900 */
[----:B------:R-:W-:-:S06]  /*32f0*/  IMAD.WIDE R28, R25, 0x4, R16 ;  /* 0x00000004191c7825 */ /* 0x000fcc00078e0210 */
[----:B------:R-:W4:Y:S01]  /*3300*/  LDG.E R28, desc[UR8][R28.64+0x10] ;  /* 0x000010081c1c7981 */ /* 0x000f22000c1e1900 */
[----:B0-----:R-:W-:-:S04]  /*3310*/  IMAD.WIDE R8, R37, 0x4, R16 ;  /* 0x0000000425087825 */ /* 0x001fc800078e0210 */
[----:B------:R-:W-:Y:S01]  /*3320*/  IMAD R37, R7, 0x6, RZ ;  /* 0x0000000607257824 */ /* 0x000fe200078e02ff */
[----:B------:R0:W5:Y:S03]  /*3330*/  LDG.E R25, desc[UR8][R8.64+0x10] ;  /* 0x0000100808197981 */ /* 0x000166000c1e1900 */
[----:B0-----:R-:W-:-:S05]  /*3340*/  IMAD.WIDE R8, R37, 0x4, R16 ;  /* 0x0000000425087825 */ /* 0x001fca00078e0210 */
[----:B------:R0:W5:Y:S01]  /*3350*/  LDG.E R29, desc[UR8][R8.64+0x10] ;  /* 0x00001008081d7981 */ /* 0x000162000c1e1900 */
[----:B------:R-:W-:Y:S02]  /*3360*/  SEL R18, R22, R18, !P3 ;  /* 0x0000001216127207 */ /* 0x000fe40005800000 */
[----:B------:R-:W-:-:S03]  /*3370*/  SEL R22, R12, R24, !P1 ;  /* 0x000000180c167207 */ /* 0x000fc60004800000 */
[----:B------:R-:W-:Y:S01]  /*3380*/  IMAD R37, R18, 0x6, RZ ;  /* 0x0000000612257824 */ /* 0x000fe200078e02ff */
[----:B------:R-:W-:Y:S02]  /*3390*/  SEL R12, R24, R12, !P1 ;  /* 0x0000000c180c7207 */ /* 0x000fe40004800000 */
[----:B------:R-:W-:Y:S01]  /*33a0*/  SEL R24, R19, R13, !P5 ;  /* 0x0000000d13187207 */ /* 0x000fe20006800000 */
[----:B0-----:R-:W-:Y:S01]  /*33b0*/  IMAD.WIDE R8, R37, 0x4, R16 ;  /* 0x0000000425087825 */ /* 0x001fe200078e0210 */
[----:B------:R-:W-:-:S04]  /*33c0*/  SEL R13, R13, R19, !P5 ;  /* 0x000000130d0d7207 */ /* 0x000fc80006800000 */
[----:B------:R0:W5:Y:S01]  /*33d0*/  LDG.E R19, desc[UR8][R8.64+0x10] ;  /* 0x0000100808137981 */ /* 0x000162000c1e1900 */
[----:B--2---:R-:W-:Y:S01]  /*33e0*/  FSETP.GT.AND P5, PT, R33, R30, PT ;  /* 0x0000001e2100720b */ /* 0x004fe20003fa4000 */
[----:B------:R-:W-:-:S04]  /*33f0*/  IMAD R33, R22, 0x6, RZ ;  /* 0x0000000616217824 */ /* 0x000fc800078e02ff */
[----:B0-----:R-:W-:Y:S01]  /*3400*/  IMAD.WIDE R8, R33, 0x4, R16 ;  /* 0x0000000421087825 */ /* 0x001fe200078e0210 */
[----:B------:R-:W-:-:S04]  /*3410*/  SEL R30, R23, R27, !P4 ;  /* 0x0000001b171e7207 */ /* 0x000fc80006000000 */
[----:B------:R0:W2:Y:S01]  /*3420*/  LDG.E R33, desc[UR8][R8.64+0x10] ;  /* 0x0000100808217981 */ /* 0x0000a2000c1e1900 */
[----:B------:R-:W-:Y:S01]  /*3430*/  SEL R23, R27, R23, !P4 ;  /* 0x000000171b177207 */ /* 0x000fe20006000000 */
[----:B------:R-:W-:Y:S01]  /*3440*/  IMAD R27, R30, 0x6, RZ ;  /* 0x000000061e1b7824 */ /* 0x000fe200078e02ff */
[----:B---3--:R-:W-:Y:S02]  /*3450*/  FSETP.GT.AND P2, PT, R34, R32, PT ;  /* 0x000000202200720b */ /* 0x008fe40003f44000 */
[----:B----4-:R-:W-:Y:S01]  /*3460*/  FSETP.GT.AND P3, PT, R28, R35, PT ;  /* 0x000000231c00720b */ /* 0x010fe20003f64000 */
[----:B------:R-:W-:-:S04]  /*3470*/  IMAD R35, R12, 0x6, RZ ;  /* 0x000000060c237824 */ /* 0x000fc800078e02ff */
[----:B------:R-:W-:-:S06]  /*3480*/  IMAD.WIDE R34, R35, 0x4, R16 ;  /* 0x0000000423227825 */ /* 0x000fcc00078e0210 */
[----:B------:R-:W3:Y:S01]  /*3490*/  LDG.E R34, desc[UR8][R34.64+0x10] ;  /* 0x0000100822227981 */ /* 0x000ee2000c1e1900 */
        /* <DEDUP_REMOVED lines=8> */
[----:B------:R1:W2:Y:S03]  /*3520*/  LDG.E R32, desc[UR8][R28.64+0x10] ;  /* 0x000010081c207981 */ /* 0x0002a6000c1e1900 */
[----:B0-----:R-:W-:-:S04]  /*3530*/  IMAD.WIDE R8, R37, 0x4, R16 ;  /* 0x0000000425087825 */ /* 0x001fc800078e0210 */
[--C-:B-1----:R-:W-:Y:S02]  /*3540*/  IMAD.WIDE R28, R27, 0x4, R16.reuse ;  /* 0x000000041b1c7825 */ /* 0x102fe400078e0210 */
[----:B------:R0:W5:Y:S02]  /*3550*/  LDG.E R27, desc[UR8][R8.64+0x10] ;  /* 0x00001008081b7981 */ /* 0x000164000c1e1900 */
[----:B------:R-:W-:Y:S02]  /*3560*/  IMAD R37, R23, 0x6, RZ ;  /* 0x0000000617257824 */ /* 0x000fe400078e02ff */
[----:B------:R1:W4:Y:S02]  /*3570*/  LDG.E R28, desc[UR8][R28.64+0x10] ;  /* 0x000010081c1c7981 */ /* 0x000324000c1e1900 */
[----:B0-----:R-:W-:-:S06]  /*3580*/  IMAD.WIDE R8, R37, 0x4, R16 ;  /* 0x0000000425087825 */ /* 0x001fcc00078e0210 */
[----:B------:R0:W5:Y:S01]  /*3590*/  LDG.E R8, desc[UR8][R8.64+0x10] ;  /* 0x0000100808087981 */ /* 0x000162000c1e1900 */
[----:B-1----:R-:W-:-:S05]  /*35a0*/  SEL R29, R15, R11, !P5 ;  /* 0x0000000b0f1d7207 */ /* 0x002fca0006800000 */
[----:B0-----:R-:W-:Y:S01]  /*35b0*/  IMAD R9, R29, 0x6, RZ ;  /* 0x000000061d097824 */ /* 0x001fe200078e02ff */
[----:B---3--:R-:W-:Y:S02]  /*35c0*/  FSETP.GT.AND P4, PT, R34, R19, PT ;  /* 0x000000132200720b */ /* 0x008fe40003f84000 */
[----:B------:R-:W-:Y:S02]  /*35d0*/  SEL R19, R31, R14, !P2 ;  /* 0x0000000e1f137207 */ /* 0x000fe40005000000 */
[----:B--2---:R-:W-:Y:S02]  /*35e0*/  FSETP.GT.AND P6, PT, R32, R33, PT ;  /* 0x000000212000720b */ /* 0x004fe40003fc4000 */
[----:B------:R-:W-:Y:S02]  /*35f0*/  SEL R32, R11, R15, !P5 ;  /* 0x0000000f0b207207 */ /* 0x000fe40006800000 */
[----:B------:R-:W-:Y:S02]  /*3600*/  SEL R15, R10, R26, !P3 ;  /* 0x0000001a0a0f7207 */ /* 0x000fe40005800000 */
[----:B------:R-:W-:Y:S01]  /*3610*/  SEL R33, R26, R10, !P3 ;  /* 0x0000000a1a217207 */ /* 0x000fe20005800000 */
[----:B------:R-:W-:Y:S01]  /*3620*/  IMAD R11, R19, 0x6, RZ ;  /* 0x00000006130b7824 */ /* 0x000fe200078e02ff */
[----:B----4-:R-:W-:Y:S01]  /*3630*/  FSETP.GT.AND P5, PT, R28, R35, PT ;  /* 0x000000231c00720b */ /* 0x010fe20003fa4000 */
[----:B------:R-:W-:Y:S01]  /*3640*/  IMAD R35, R32, 0x6, RZ ;  /* 0x0000000620237824 */ /* 0x000fe200078e02ff */
[----:B------:R-:W-:Y:S01]  /*3650*/  SEL R28, R7, R21, !P1 ;  /* 0x00000015071c7207 */ /* 0x000fe20004800000 */
[----:B------:R-:W-:-:S04]  /*3660*/  IMAD.WIDE R10, R11, 0x4, R16 ;  /* 0x000000040b0a7825 */ /* 0x000fc800078e0210 */
[----:B------:R-:W-:Y:S01]  /*3670*/  IMAD R37, R28, 0x6, RZ ;  /* 0x000000061c257824 */ /* 0x000fe200078e02ff */
[----:B------:R0:W2:Y:S01]  /*3680*/  LDG.E R34, desc[UR8][R10.64+0x10] ;  /* 0x000010080a227981 */ /* 0x0000a2000c1e1900 */
[----:B-----5:R-:W-:Y:S01]  /*3690*/  FSETP.GT.AND P3, PT, R27, R8, PT ;  /* 0x000000081b00720b */ /* 0x020fe20003f64000 */
[----:B------:R-:W-:-:S04]  /*36a0*/  IMAD.WIDE R26, R35, 0x4, R16 ;  /* 0x00000004231a7825 */ /* 0x000fc800078e0210 */
[----:B------:R-:W-:Y:S02]  /*36b0*/  IMAD.WIDE R8, R9, 0x4, R16 ;  /* 0x0000000409087825 */ /* 0x000fe400078e0210 */
[----:B------:R-:W2:Y:S02]  /*36c0*/  LDG.E R26, desc[UR8][R26.64+0x10] ;  /* 0x000010081a1a7981 */ /* 0x000ea4000c1e1900 */
[----:B------:R-:W-:-:S04]  /*36d0*/  IMAD R35, R33, 0x6, RZ ;  /* 0x0000000621237824 */ /* 0x000fc800078e02ff */
[--C-:B0-----:R-:W-:Y:S01]  /*36e0*/  IMAD.WIDE R10, R35, 0x4, R16.reuse ;  /* 0x00000004230a7825 */ /* 0x101fe200078e0210 */
[----:B------:R0:W3:Y:S05]  /*36f0*/  LDG.E R27, desc[UR8][R8.64+0x10] ;  /* 0x00001008081b7981 */ /* 0x0000ea000c1e1900 */
[----:B------:R-:W3:Y:S01]  /*3700*/  LDG.E R10, desc[UR8][R10.64+0x10] ;  /* 0x000010080a0a7981 */ /* 0x000ee2000c1e1900 */
[----:B0-----:R-:W-:-:S04]  /*3710*/  IMAD.WIDE R8, R37, 0x4, R16 ;  /* 0x0000000425087825 */ /* 0x001fc800078e0210 */
[----:B------:R-:W-:Y:S01]  /*3720*/  IMAD R37, R15, 0x6, RZ ;  /* 0x000000060f257824 */ /* 0x000fe200078e02ff */
[----:B------:R0:W4:Y:S03]  /*3730*/  LDG.E R35, desc[UR8][R8.64+0x10] ;  /* 0x0000100808237981 */ /* 0x000126000c1e1900 */
[----:B0-----:R-:W-:-:S06]  /*3740*/  IMAD.WIDE R8, R37, 0x4, R16 ;  /* 0x0000000425087825 */ /* 0x001fcc00078e0210 */
[----:B------:R-:W4:Y:S01]  /*3750*/  LDG.E R8, desc[UR8][R8.64+0x10] ;  /* 0x0000100808087981 */ /* 0x000f22000c1e1900 */
[----:B------:R-:W-:Y:S02]  /*3760*/  SEL R7, R21, R7, !P1 ;  /* 0x0000000715077207 */ /* 0x000fe40004800000 */
[----:B------:R-:W-:Y:S02]  /*3770*/  SEL R21, R12, R18, !P4 ;  /* 0x000000120c157207 */ /* 0x000fe40006000000 */
[----:B------:R-:W-:Y:S01]  /*3780*/  SEL R18, R18, R12, !P4 ;  /* 0x0000000c12127207 */ /* 0x000fe20006000000 */
[----:B------:R-:W-:Y:S01]  /*3790*/  IMAD R11, R7, 0x6, RZ ;  /* 0x00000006070b7824 */ /* 0x000fe200078e02ff */
[----:B--2---:R-:W-:Y:S02]  /*37a0*/  FSETP.GT.AND P1, PT, R26, R34, PT ;  /* 0x000000221a00720b */ /* 0x004fe40003f24000 */
[----:B------:R-:W-:Y:S02]  /*37b0*/  SEL R26, R13, R22, !P6 ;  /* 0x000000160d1a7207 */ /* 0x000fe40007000000 */
[----:B------:R-:W-:Y:S01]  /*37c0*/  SEL R22, R22, R13, !P6 ;  /* 0x0000000d16167207 */ /* 0x000fe20007000000 */
[----:B------:R-:W-:Y:S01]  /*37d0*/  IMAD R13, R18, 0x6, RZ ;  /* 0x00000006120d7824 */ /* 0x000fe200078e02ff */
[----:B------:R-:W-:-:S03]  /*37e0*/  SEL R34, R24, R30, !P5 ;  /* 0x0000001e18227207 */ /* 0x000fc60006800000 */
[----:B------:R-:W-:Y:S01]  /*37f0*/  IMAD.WIDE R12, R13, 0x4, R16 ;  /* 0x000000040d0c7825 */ /* 0x000fe200078e0210 */
[----:B---3--:R-:W-:-:S03]  /*3800*/  FSETP.GT.AND P6, PT, R10, R27, PT ;  /* 0x0000001b0a00720b */ /* 0x008fc60003fc4000 */
[----:B------:R-:W-:Y:S02]  /*3810*/  IMAD R27, R21, 0x6, RZ ;  /* 0x00000006151b7824 */ /* 0x000fe400078e02ff */
[----:B------:R-:W2:Y:S01]  /*3820*/  LDG.E R12, desc[UR8][R12.64+0x10] ;  /* 0x000010080c0c7981 */ /* 0x000ea2000c1e1900 */
[----:B------:R-:W-:-:S04]  /*3830*/  IMAD.WIDE R10, R11, 0x4, R16 ;  /* 0x000000040b0a7825 */ /* 0x000fc800078e0210 */
[----:B------:R-:W-:Y:S01]  /*3840*/  IMAD R37, R34, 0x6, RZ ;  /* 0x0000000622257824 */ /* 0x000fe200078e02ff */
        /* <DEDUP_REMOVED lines=13> */
[----:B------:R-:W-:Y:S02]  /*3920*/  SEL R14, R14, R31, !P2 ;  /* 0x0000001f0e0e7207 */ /* 0x000fe40005000000 */
[----:B------:R-:W-:Y:S01]  /*3930*/  SEL R24, R30, R24, !P5 ;  /* 0x000000181e187207 */ /* 0x000fe20006800000 */
[----:B------:R-:W-:Y:S01]  /*3940*/  IMAD R31, R6, 0x6, RZ ;  /* 0x00000006061f7824 */ /* 0x000fe200078e02ff */
[----:B------:R-:W-:-:S03]  /*3950*/  SEL R20, R25, R23, !P3 ;  /* 0x0000001719147207 */ /* 0x000fc60005800000 */
[----:B0-----:R-:W-:Y:S01]  /*3960*/  IMAD.WIDE R8, R31, 0x4, R16 ;  /* 0x000000041f087825 */ /* 0x001fe200078e0210 */
[----:B------:R-:W-:-:S03]  /*3970*/  SEL R23, R23, R25, !P3 ;  /* 0x0000001917177207 */ /* 0x000fc60005800000 */
[----:B------:R-:W-:Y:S01]  /*3980*/  IMAD R31, R14, 0x6, RZ ;  /* 0x000000060e1f7824 */ /* 0x000fe200078e02ff */
[----:B------:R0:W5:Y:S03]  /*3990*/  LDG.E R25, desc[UR8][R8.64+0x10] ;  /* 0x0000100808197981 */ /* 0x000166000c1e1900 */
[----:B------:R-:W-:-:S06]  /*39a0*/  IMAD.WIDE R30, R31, 0x4, R16 ;  /* 0x000000041f1e7825 */ /* 0x000fcc00078e0210 */
[----:B------:R-:W5:Y:S01]  /*39b0*/  LDG.E R30, desc[UR8][R30.64+0x10] ;  /* 0x000010081e1e7981 */ /* 0x000f62000c1e1900 */
[----:B--2---:R-:W-:Y:S02]  /*39c0*/  FSETP.GT.AND P3, PT, R12, R27, PT ;  /* 0x0000001b0c00720b */ /* 0x004fe40003f64000 */
[----:B------:R-:W-:Y:S02]  /*39d0*/  SEL R12, R19, R32, !P1 ;  /* 0x00000020130c7207 */ /* 0x000fe40004800000 */
[----:B---3--:R-:W-:Y:S01]  /*39e0*/  FSETP.GT.AND P2, PT, R10, R13, PT ;  /* 0x0000000d0a00720b */ /* 0x008fe20003f44000 */
[----:B------:R-:W-:-:S04]  /*39f0*/  IMAD R13, R24, 0x6, RZ ;  /* 0x00000006180d7824 */ /* 0x000fc800078e02ff */
[----:B0-----:R-:W-:-:S04]  /*3a00*/  IMAD.WIDE R8, R13, 0x4, R16 ;  /* 0x000000040d087825 */ /* 0x001fc800078e0210 */
[----:B------:R-:W-:Y:S01]  /*3a10*/  IMAD R13, R20, 0x6, RZ ;  /* 0x00000006140d7824 */ /* 0x000fe200078e02ff */
[----:B------:R0:W2:Y:S01]  /*3a20*/  LDG.E R27, desc[UR8][R8.64+0x10] ;  /* 0x00001008081b7981 */ /* 0x0000a2000c1e1900 */
[----:B------:R-:W-:Y:S01]  /*3a30*/  IMAD R37, R12, 0x6, RZ ;  /* 0x000000060c257824 */ /* 0x000fe200078e02ff */
[----:B------:R-:W-:Y:S01]  /*3a40*/  SEL R19, R32, R19, !P1 ;  /* 0x0000001320137207 */ /* 0x000fe20004800000 */
[----:B0-----:R-:W-:Y:S01]  /*3a50*/  IMAD.WIDE R8, R13, 0x4, R16 ;  /* 0x000000040d087825 */ /* 0x001fe200078e0210 */
[----:B----4-:R-:W-:-:S03]  /*3a60*/  FSETP.GT.AND P0, PT, R11, R35, PT ;  /* 0x000000230b00720b */ /* 0x010fc60003f04000 */
[----:B------:R-:W-:Y:S01]  /*3a70*/  IMAD R11, R23, 0x6, RZ ;  /* 0x00000006170b7824 */ /* 0x000fe200078e02ff */
[----:B------:R-:W-:Y:S01]  /*3a80*/  SEL R13, R29, R33, !P6 ;  /* 0x000000211d0d7207 */ /* 0x000fe20007000000 */
[----:B------:R0:W5:Y:S02]  /*3a90*/  LDG.E R35, desc[UR8][R8.64+0x10] ;  /* 0x0000100808237981 */ /* 0x000164000c1e1900 */
[----:B------:R-:W-:-:S04]  /*3aa0*/  IMAD.WIDE R10, R11, 0x4, R16 ;  /* 0x000000040b0a7825 */ /* 0x000fc800078e0210 */
[----:B------:R-:W-:Y:S01]  /*3ab0*/  IMAD R32, R13, 0x6, RZ ;  /* 0x000000060d207824 */ /* 0x000fe200078e02ff */
[----:B------:R1:W2:Y:S03]  /*3ac0*/  LDG.E R31, desc[UR8][R10.64+0x10] ;  /* 0x000010080a1f7981 */ /* 0x0002a6000c1e1900 */
[----:B0-----:R-:W-:-:S04]  /*3ad0*/  IMAD.WIDE R8, R32, 0x4, R16 ;  /* 0x0000000420087825 */ /* 0x001fc800078e0210 */
[----:B-1----:R-:W-:-:S04]  /*3ae0*/  IMAD.WIDE R10, R37, 0x4, R16 ;  /* 0x00000004250a7825 */ /* 0x002fc800078e0210 */
[----:B------:R-:W-:Y:S02]  /*3af0*/  IMAD R37, R19, 0x6, RZ ;  /* 0x0000000613257824 */ /* 0x000fe400078e02ff */
[----:B------:R-:W3:Y:S04]  /*3b00*/  LDG.E R10, desc[UR8][R10.64+0x10] ;  /* 0x000010080a0a7981 */ /* 0x000ee8000c1e1900 */
[----:B------:R0:W4:Y:S02]  /*3b10*/  LDG.E R11, desc[UR8][R8.64+0x10] ;  /* 0x00001008080b7981 */ /* 0x000124000c1e1900 */
[----:B0-----:R-:W-:-:S05]  /*3b20*/  IMAD.WIDE R8, R37, 0x4, R16 ;  /* 0x0000000425087825 */ /* 0x001fca00078e0210 */
[----:B------:R0:W4:Y:S01]  /*3b30*/  LDG.E R32, desc[UR8][R8.64+0x10] ;  /* 0x0000100808207981 */ /* 0x000122000c1e1900 */
[----:B------:R-:W-:Y:S02]  /*3b40*/  SEL R29, R33, R29, !P6 ;  /* 0x0000001d211d7207 */ /* 0x000fe40007000000 */
[----:B--2---:R-:W-:-:S03]  /*3b50*/  FSETP.GT.AND P1, PT, R31, R27, PT ;  /* 0x0000001b1f00720b */ /* 0x004fc60003f24000 */
[----:B------:R-:W-:Y:S01]  /*3b60*/  IMAD R31, R29, 0x6, RZ ;  /* 0x000000061d1f7824 */ /* 0x000fe200078e02ff */
[----:B------:R-:W-:Y:S02]  /*3b70*/  SEL R27, R28, R15, !P4 ;  /* 0x0000000f1c1b7207 */ /* 0x000fe40006000000 */
[----:B------:R-:W-:Y:S01]  /*3b80*/  SEL R15, R15, R28, !P4 ;  /* 0x0000001c0f0f7207 */ /* 0x000fe20006000000 */
[----:B0-----:R-:W-:Y:S01]  /*3b90*/  IMAD.WIDE R8, R31, 0x4, R16 ;  /* 0x000000041f087825 */ /* 0x001fe200078e0210 */
[----:B-----5:R-:W-:Y:S02]  /*3ba0*/  FSETP.GT.AND P4, PT, R25, R35, PT ;  /* 0x000000231900720b */ /* 0x020fe40003f84000 */
[----:B------:R-:W-:Y:S01]  /*3bb0*/  SEL R28, R18, R7, !P3 ;  /* 0x00000007121c7207 */ /* 0x000fe20005800000 */
[----:B------:R-:W-:Y:S01]  /*3bc0*/  IMAD R25, R15, 0x6, RZ ;  /* 0x000000060f197824 */ /* 0x000fe200078e02ff */
[----:B------:R-:W-:Y:S01]  /*3bd0*/  SEL R7, R7, R18, !P3 ;  /* 0x0000001207077207 */ /* 0x000fe20005800000 */
[----:B------:R-:W-:Y:S01]  /*3be0*/  IMAD R31, R27, 0x6, RZ ;  /* 0x000000061b1f7824 */ /* 0x000fe200078e02ff */
[----:B------:R0:W2:Y:S01]  /*3bf0*/  LDG.E R18, desc[UR8][R8.64+0x10] ;  /* 0x0000100808127981 */ /* 0x0000a2000c1e1900 */
[----:B---3--:R-:W-:-:S02]  /*3c00*/  FSETP.GT.AND P3, PT, R10, R30, PT ;  /* 0x0000001e0a00720b */ /* 0x008fc40003f64000 */
[----:B------:R-:W-:-:S04]  /*3c10*/  IMAD.WIDE R30, R31, 0x4, R16 ;  /* 0x000000041f1e7825 */ /* 0x000fc800078e0210 */
[--C-:B0-----:R-:W-:Y:S02]  /*3c20*/  IMAD.WIDE R8, R25, 0x4, R16.reuse ;  /* 0x0000000419087825 */ /* 0x101fe400078e0210 */
[----:B------:R0:W3:Y:S02]  /*3c30*/  LDG.E R30, desc[UR8][R30.64+0x10] ;  /* 0x000010081e1e7981 */ /* 0x0000e4000c1e1900 */
[----:B------:R-:W-:Y:S02]  /*3c40*/  IMAD R25, R28, 0x6, RZ ;  /* 0x000000061c197824 */ /* 0x000fe400078e02ff */
[----:B------:R1:W2:Y:S01]  /*3c50*/  LDG.E R33, desc[UR8][R8.64+0x10] ;  /* 0x0000100808217981 */ /* 0x0002a2000c1e1900 */
[----:B0-----:R-:W-:Y:S01]  /*3c60*/  SEL R31, R26, R34, !P0 ;  /* 0x000000221a1f7207 */ /* 0x001fe20004000000 */
[--C-:B-1----:R-:W-:Y:S01]  /*3c70*/  IMAD.WIDE R8, R25, 0x4, R16.reuse ;  /* 0x0000000419087825 */ /* 0x102fe200078e0210 */
[----:B------:R-:W-:Y:S02]  /*3c80*/  SEL R25, R21, R22, !P2 ;  /* 0x0000001615197207 */ /* 0x000fe40005000000 */
[----:B----4-:R-:W-:Y:S01]  /*3c90*/  FSETP.GT.AND P5, PT, R11, R32, PT ;  /* 0x000000200b00720b */ /* 0x010fe20003fa4000 */
[----:B------:R-:W-:Y:S01]  /*3ca0*/  IMAD R11, R7, 0x6, RZ ;  /* 0x00000006070b7824 */ /* 0x000fe200078e02ff */
[----:B------:R-:W-:Y:S01]  /*3cb0*/  SEL R21, R22, R21, !P2 ;  /* 0x0000001516157207 */ /* 0x000fe20005000000 */
[----:B------:R-:W-:Y:S01]  /*3cc0*/  IMAD R37, R25, 0x6, RZ ;  /* 0x0000000619257824 */ /* 0x000fe200078e02ff */
[----:B------:R0:W4:Y:S01]  /*3cd0*/  LDG.E R35, desc[UR8][R8.64+0x10] ;  /* 0x0000100808237981 */ /* 0x000122000c1e1900 */
[----:B------:R-:W-:-:S04]  /*3ce0*/  IMAD.WIDE R10, R11, 0x4, R16 ;  /* 0x000000040b0a7825 */ /* 0x000fc800078e0210 */
[----:B------:R-:W-:Y:S01]  /*3cf0*/  IMAD R22, R31, 0x6, RZ ;  /* 0x000000061f167824 */ /* 0x000fe200078e02ff */
[----:B------:R1:W3:Y:S03]  /*3d00*/  LDG.E R32, desc[UR8][R10.64+0x10] ;  /* 0x000010080a207981 */ /* 0x0002e6000c1e1900 */
        /* <DEDUP_REMOVED lines=8> */
[----:B--2---:R-:W-:Y:S02]  /*3d90*/  FSETP.GT.AND P0, PT, R33, R18, PT ;  /* 0x000000122100720b */ /* 0x004fe40003f04000 */
[----:B------:R-:W-:Y:S01]  /*3da0*/  SEL R18, R24, R23, !P1 ;  /* 0x0000001718127207 */ /* 0x000fe20004800000 */
[----:B------:R-:W-:Y:S01]  /*3db0*/  IMAD R33, R26, 0x6, RZ ;  /* 0x000000061a217824 */ /* 0x000fe200078e02ff */
[----:B------:R-:W-:Y:S02]  /*3dc0*/  SEL R23, R23, R24, !P1 ;  /* 0x0000001817177207 */ /* 0x000fe40004800000 */
[----:B------:R-:W-:Y:S01]  /*3dd0*/  SEL R24, R20, R6, !P4 ;  /* 0x0000000614187207 */ /* 0x000fe20006000000 */
[----:B------:R-:W-:-:S02]  /*3de0*/  IMAD R37, R18, 0x6, RZ ;  /* 0x0000000612257824 */ /* 0x000fc400078e02ff */
[----:B0-----:R-:W-:-:S05]  /*3df0*/  IMAD.WIDE R8, R33, 0x4, R16 ;  /* 0x0000000421087825 */ /* 0x001fca00078e0210 */
[----:B------:R0:W2:Y:S01]  /*3e00*/  LDG.E R33, desc[UR8][R8.64+0x10] ;  /* 0x0000100808217981 */ /* 0x0000a2000c1e1900 */
[----:B---3--:R-:W-:Y:S02]  /*3e10*/  FSETP.GT.AND P6, PT, R32, R30, PT ;  /* 0x0000001e2000720b */ /* 0x008fe40003fc4000 */
[----:B------:R-:W-:Y:S02]  /*3e20*/  SEL R30, R19, R13, !P5 ;  /* 0x0000000d131e7207 */ /* 0x000fe40006800000 */
[----:B----4-:R-:W-:Y:S01]  /*3e30*/  FSETP.GT.AND P2, PT, R10, R35, PT ;  /* 0x000000230a00720b */ /* 0x010fe20003f44000 */
[----:B------:R-:W-:Y:S02]  /*3e40*/  IMAD R10, R23, 0x6, RZ ;  /* 0x00000006170a7824 */ /* 0x000fe400078e02ff */
[----:B------:R-:W-:-:S04]  /*3e50*/  IMAD.WIDE R34, R37, 0x4, R16 ;  /* 0x0000000425227825 */ /* 0x000fc800078e0210 */
[----:B------:R-:W-:Y:S02]  /*3e60*/  IMAD R37, R24, 0x6, RZ ;  /* 0x0000000618257824 */ /* 0x000fe400078e02ff */
[----:B------:R-:W2:Y:S02]  /*3e70*/  LDG.E R34, desc[UR8][R34.64+0x10] ;  /* 0x0000100822227981 */ /* 0x000ea4000c1e1900 */
[----:B0-----:R-:W-:-:S04]  /*3e80*/  IMAD.WIDE R8, R37, 0x4, R16 ;  /* 0x0000000425087825 */ /* 0x001fc800078e0210 */
[----:B------:R-:W-:Y:S01]  /*3e90*/  IMAD R37, R30, 0x6, RZ ;  /* 0x000000061e257824 */ /* 0x000fe200078e02ff */
[----:B-----5:R-:W-:Y:S01]  /*3ea0*/  FSETP.GT.AND P1, PT, R11, R22, PT ;  /* 0x000000160b00720b */ /* 0x020fe20003f24000 */
[----:B------:R-:W-:Y:S01]  /*3eb0*/  IMAD.WIDE R10, R10, 0x4, R16 ;  /* 0x000000040a0a7825 */ /* 0x000fe200078e0210 */
[----:B------:R-:W-:-:S05]  /*3ec0*/  SEL R22, R12, R14, !P3 ;  /* 0x0000000e0c167207 */ /* 0x000fca0005800000 */
[----:B------:R-:W3:Y:S04]  /*3ed0*/  LDG.E R11, desc[UR8][R10.64+0x10] ;  /* 0x000010080a0b7981 */ /* 0x000ee8000c1e1900 */
[----:B------:R0:W3:Y:S02]  /*3ee0*/  LDG.E R10, desc[UR8][R8.64+0x10] ;  /* 0x00001008080a7981 */ /* 0x0000e4000c1e1900 */
[----:B0-----:R-:W-:-:S04]  /*3ef0*/  IMAD.WIDE R8, R37, 0x4, R16 ;  /* 0x0000000425087825 */ /* 0x001fc800078e0210 */
[----:B------:R-:W-:Y:S01]  /*3f00*/  IMAD R37, R22, 0x6, RZ ;  /* 0x0000000616257824 */ /* 0x000fe200078e02ff */
[----:B------:R0:W4:Y:S03]  /*3f10*/  LDG.E R32, desc[UR8][R8.64+0x10] ;  /* 0x0000100808207981 */ /* 0x000126000c1e1900 */
[----:B0-----:R-:W-:-:S06]  /*3f20*/  IMAD.WIDE R8, R37, 0x4, R16 ;  /* 0x0000000425087825 */ /* 0x001fcc00078e0210 */
[----:B------:R-:W4:Y:S01]  /*3f30*/  LDG.E R8, desc[UR8][R8.64+0x10] ;  /* 0x0000100808087981 */ /* 0x000f22000c1e1900 */
[----:B------:R-:W-:Y:S02]  /*3f40*/  SEL R13, R13, R19, !P5 ;  /* 0x000000130d0d7207 */ /* 0x000fe40006800000 */
[----:B------:R-:W-:Y:S02]  /*3f50*/  SEL R19, R15, R29, !P0 ;  /* 0x0000001d0f137207 */ /* 0x000fe40004000000 */
[----:B------:R-:W-:Y:S02]  /*3f60*/  SEL R15, R29, R15, !P0 ;  /* 0x0000000f1d0f7207 */ /* 0x000fe40004000000 */
[----:B------:R-:W-:Y:S01]  /*3f70*/  SEL R29, R7, R27, !P6 ;  /* 0x0000001b071d7207 */ /* 0x000fe20007000000 */
[----:B------:R-:W-:Y:S01]  /*3f80*/  IMAD R35, R19, 0x6, RZ ;  /* 0x0000000613237824 */ /* 0x000fe200078e02ff */
[----:B------:R-:W-:Y:S01]  /*3f90*/  SEL R7, R27, R7, !P6 ;  /* 0x000000071b077207 */ /* 0x000fe20007000000 */
[----:B------:R-:W-:Y:S01]  /*3fa0*/  IMAD R27, R13, 0x6, RZ ;  /* 0x000000060d1b7824 */ /* 0x000fe200078e02ff */
[----:B--2---:R-:W-:Y:S01]  /*3fb0*/  FSETP.GT.AND P5, PT, R34, R33, PT ;  /* 0x000000212200720b */ /* 0x004fe20003fa4000 */
[----:B------:R-:W-:Y:S01]  /*3fc0*/  IMAD R33, R15, 0x6, RZ ;  /* 0x000000060f217824 */ /* 0x000fe200078e02ff */
[----:B------:R-:W-:-:S05]  /*3fd0*/  SEL R34, R28, R25, !P2 ;  /* 0x000000191c227207 */ /* 0x000fca0005000000 */
[----:B------:R-:W-:Y:S01]  /*3fe0*/  IMAD R37, R34, 0x6, RZ ;  /* 0x0000000622257824 */ /* 0x000fe200078e02ff */
[----:B---3--:R-:W-:Y:S01]  /*3ff0*/  FSETP.GT.AND P6, PT, R10, R11, PT ;  /* 0x0000000b0a00720b */ /* 0x008fe20003fc4000 */
[----:B------:R-:W-:-:S05]  /*4000*/  IMAD.WIDE R10, R27, 0x4, R16 ;  /* 0x000000041b0a7825 */ /* 0x000fca00078e0210 */
[----:B------:R0:W2:Y:S01]  /*4010*/  LDG.E R27, desc[UR8][R10.64+0x10] ;  /* 0x000010080a1b7981 */ /* 0x0000a2000c1e1900 */
[----:B----4-:R-:W-:Y:S01]  /*4020*/  FSETP.GT.AND P0, PT, R32, R8, PT ;  /* 0x000000082000720b */ /* 0x010fe20003f04000 */
        /* <DEDUP_REMOVED lines=17> */
[----:B------:R-:W-:Y:S02]  /*4140*/  SEL R18, R26, R18, !P5 ;  /* 0x000000121a127207 */ /* 0x000fe40006800000 */
[----:B--2---:R-:W-:Y:S01]  /*4150*/  FSETP.GT.AND P2, PT, R32, R27, PT ;  /* 0x0000001b2000720b */ /* 0x004fe20003f44000 */
[----:B------:R-:W-:-:S04]  /*4160*/  IMAD R27, R21, 0x6, RZ ;  /* 0x00000006151b7824 */ /* 0x000fc800078e02ff */
[----:B------:R-:W-:-:S06]  /*4170*/  IMAD.WIDE R26, R27, 0x4, R16 ;  /* 0x000000041b1a7825 */ /* 0x000fcc00078e0210 */
[----:B------:R-:W2:Y:S01]  /*4180*/  LDG.E R26, desc[UR8][R26.64+0x10] ;  /* 0x000010081a1a7981 */ /* 0x000ea2000c1e1900 */
[----:B---3--:R-:W-:Y:S01]  /*4190*/  FSETP.GT.AND P5, PT, R10, R33, PT ;  /* 0x000000210a00720b */ /* 0x008fe20003fa4000 */
[----:B------:R-:W-:Y:S02]  /*41a0*/  IMAD R33, R28, 0x6, RZ ;  /* 0x000000061c217824 */ /* 0x000fe400078e02ff */
[----:B------:R-:W-:-:S05]  /*41b0*/  IMAD.WIDE R10, R11, 0x4, R16 ;  /* 0x000000040b0a7825 */ /* 0x000fca00078e0210 */
[----:B------:R0:W2:Y:S01]  /*41c0*/  LDG.E R32, desc[UR8][R10.64+0x10] ;  /* 0x000010080a207981 */ /* 0x0000a2000c1e1900 */
[----:B----4-:R-:W-:Y:S01]  /*41d0*/  FSETP.GT.AND P1, PT, R35, R8, PT ;  /* 0x000000082300720b */ /* 0x010fe20003f24000 */
[----:B------:R-:W-:Y:S01]  /*41e0*/  IMAD.WIDE R8, R33, 0x4, R16 ;  /* 0x0000000421087825 */ /* 0x000fe200078e0210 */
[----:B------:R-:W-:-:S03]  /*41f0*/  SEL R33, R23, R24, !P6 ;  /* 0x0000001817217207 */ /* 0x000fc60007000000 */
[----:B------:R-:W-:Y:S01]  /*4200*/  IMAD R35, R18, 0x6, RZ ;  /* 0x0000000612237824 */ /* 0x000fe200078e02ff */
[----:B------:R1:W3:Y:S01]  /*4210*/  LDG.E R27, desc[UR8][R8.64+0x10] ;  /* 0x00001008081b7981 */ /* 0x0002e2000c1e1900 */
[----:B------:R-:W-:Y:S02]  /*4220*/  IMAD R37, R33, 0x6, RZ ;  /* 0x0000000621257824 */ /* 0x000fe400078e02ff */
[----:B0-----:R-:W-:-:S04]  /*4230*/  IMAD.WIDE R10, R35, 0x4, R16 ;  /* 0x00000004230a7825 */ /* 0x001fc800078e0210 */
[----:B------:R-:W-:Y:S02]  /*4240*/  IMAD R35, R31, 0x6, RZ ;  /* 0x000000061f237824 */ /* 0x000fe400078e02ff */
[----:B------:R-:W3:Y:S01]  /*4250*/  LDG.E R10, desc[UR8][R10.64+0x10] ;  /* 0x000010080a0a7981 */ /* 0x000ee2000c1e1900 */
[----:B-1----:R-:W-:-:S05]  /*4260*/  IMAD.WIDE R8, R37, 0x4, R16 ;  /* 0x0000000425087825 */ /* 0x002fca00078e0210 */
        /* <DEDUP_REMOVED lines=11> */
[----:B------:R0:W5:Y:S01]  /*4320*/  LDG.E R20, desc[UR8][R8.64+0x10] ;  /* 0x0000100808147981 */ /* 0x000162000c1e1900 */
[----:B------:R-:W-:Y:S02]  /*4330*/  SEL R24, R19, R7, !P5 ;  /* 0x0000000713187207 */ /* 0x000fe40006800000 */
[----:B0-----:R-:W-:-:S05]  /*4340*/  IMAD.WIDE R8, R37, 0x4, R16 ;  /* 0x0000000425087825 */ /* 0x001fca00078e0210 */
[----:B------:R-:W5:Y:S01]  /*4350*/  LDG.E R30, desc[UR8][R8.64+0x10] ;  /* 0x00001008081e7981 */ /* 0x000f62000c1e1900 */
[----:B------:R-:W-:Y:S01]  /*4360*/  IMAD R37, R24, 0x6, RZ ;  /* 0x0000000618257824 */ /* 0x000fe200078e02ff */
[----:B--2---:R-:W-:Y:S02]  /*4370*/  FSETP.GT.AND P4, PT, R26, R32, PT ;  /* 0x000000201a00720b */ /* 0x004fe40003f84000 */
[----:B---3--:R-:W-:Y:S01]  /*4380*/  FSETP.GT.AND P0, PT, R10, R27, PT ;  /* 0x0000001b0a00720b */ /* 0x008fe20003f04000 */
[----:B------:R-:W-:-:S04]  /*4390*/  IMAD R27, R12, 0x6, RZ ;  /* 0x000000060c1b7824 */ /* 0x000fc800078e02ff */
[----:B------:R-:W-:-:S06]  /*43a0*/  IMAD.WIDE R26, R27, 0x4, R16 ;  /* 0x000000041b1a7825 */ /* 0x000fcc00078e0210 */
[----:B------:R0:W2:Y:S02]  /*43b0*/  LDG.E R26, desc[UR8][R26.64+0x10] ;  /* 0x000010081a1a7981 */ /* 0x0000a4000c1e1900 */
[----:B0-----:R-:W-:Y:S02]  /*43c0*/  SEL R27, R13, R15, !P2 ;  /* 0x0000000f0d1b7207 */ /* 0x001fe40005000000 */
[----:B----4-:R-:W-:Y:S01]  /*43d0*/  FSETP.GT.AND P3, PT, R11, R35, PT ;  /* 0x000000230b00720b */ /* 0x010fe20003f64000 */
[----:B------:R-:W-:Y:S02]  /*43e0*/  IMAD R11, R22, 0x6, RZ ;  /* 0x00000006160b7824 */ /* 0x000fe400078e02ff */
[----:B------:R-:W-:Y:S01]  /*43f0*/  IMAD R35, R14, 0x6, RZ ;  /* 0x000000060e237824 */ /* 0x000fe200078e02ff */
[----:B------:R-:W-:Y:S01]  /*4400*/  SEL R13, R15, R13, !P2 ;  /* 0x0000000d0f0d7207 */ /* 0x000fe20005000000 */
[----:B------:R-:W-:-:S04]  /*4410*/  IMAD.WIDE R10, R11, 0x4, R16 ;  /* 0x000000040b0a7825 */ /* 0x000fc800078e0210 */
[--C-:B------:R-:W-:Y:S01]  /*4420*/  IMAD.WIDE R8, R35, 0x4, R16.reuse ;  /* 0x0000000423087825 */ /* 0x100fe200078e0210 */
[----:B------:R0:W2:Y:S03]  /*4430*/  LDG.E R32, desc[UR8][R10.64+0x10] ;  /* 0x000010080a207981 */ /* 0x0000a6000c1e1900 */
[----:B------:R-:W-:Y:S01]  /*4440*/  IMAD R15, R27, 0x6, RZ ;  /* 0x000000061b0f7824 */ /* 0x000fe200078e02ff */
[----:B------:R1:W3:Y:S03]  /*4450*/  LDG.E R35, desc[UR8][R8.64+0x10] ;  /* 0x0000100808237981 */ /* 0x0002e6000c1e1900 */
        /* <DEDUP_REMOVED lines=10> */
[----:B-----5:R-:W-:-:S03]  /*4500*/  FSETP.GT.AND P2, PT, R20, R30, PT ;  /* 0x0000001e1400720b */ /* 0x020fc60003f44000 */
[----:B0-----:R-:W-:Y:S01]  /*4510*/  IMAD.WIDE R8, R37, 0x4, R16 ;  /* 0x0000000425087825 */ /* 0x001fe200078e0210 */
[----:B------:R-:W-:-:S03]  /*4520*/  SEL R20, R21, R25, !P4 ;  /* 0x0000001915147207 */ /* 0x000fc60006000000 */
[----:B------:R-:W-:Y:S01]  /*4530*/  IMAD R37, R19, 0x6, RZ ;  /* 0x0000000613257824 */ /* 0x000fe200078e02ff */
[----:B------:R-:W-:Y:S02]  /*4540*/  SEL R21, R25, R21, !P4 ;  /* 0x0000001519157207 */ /* 0x000fe40006000000 */
[----:B------:R-:W-:Y:S01]  /*4550*/  SEL R29, R29, R34, !P1 ;  /* 0x000000221d1d7207 */ /* 0x000fe20004800000 */
[----:B------:R0:W5:Y:S01]  /*4560*/  LDG.E R25, desc[UR8][R8.64+0x10] ;  /* 0x0000100808197981 */ /* 0x000162000c1e1900 */
[----:B------:R-:W-:Y:S01]  /*4570*/  SEL R30, R28, R18, !P0 ;  /* 0x000000121c1e7207 */ /* 0x000fe20004000000 */
[----:B0-----:R-:W-:Y:S01]  /*4580*/  IMAD.WIDE R8, R37, 0x4, R16 ;  /* 0x0000000425087825 */ /* 0x001fe200078e0210 */
[----:B------:R-:W-:-:S03]  /*4590*/  SEL R18, R18, R28, !P0 ;  /* 0x0000001c12127207 */ /* 0x000fc60004000000 */
[----:B------:R-:W-:Y:S01]  /*45a0*/  IMAD R37, R30, 0x6, RZ ;  /* 0x000000061e257824 */ /* 0x000fe200078e02ff */
[----:B--2---:R-:W-:Y:S02]  /*45b0*/  FSETP.GT.AND P4, PT, R32, R26, PT ;  /* 0x0000001a2000720b */ /* 0x004fe40003f84000 */
[----:B------:R0:W2:Y:S01]  /*45c0*/  LDG.E R26, desc[UR8][R8.64+0x10] ;  /* 0x00001008081a7981 */ /* 0x0000a2000c1e1900 */
[----:B---3--:R-:W-:Y:S01]  /*45d0*/  FSETP.GT.AND P5, PT, R10, R35, PT ;  /* 0x000000230a00720b */ /* 0x008fe20003fa4000 */
[----:B------:R-:W-:-:S04]  /*45e0*/  IMAD R35, R29, 0x6, RZ ;  /* 0x000000061d237824 */ /* 0x000fc800078e02ff */
[----:B------:R-:W-:-:S06]  /*45f0*/  IMAD.WIDE R34, R35, 0x4, R16 ;  /* 0x0000000423227825 */ /* 0x000fcc00078e0210 */
[----:B------:R-:W5:Y:S01]  /*4600*/  LDG.E R34, desc[UR8][R34.64+0x10] ;  /* 0x0000100822227981 */ /* 0x000f62000c1e1900 */
[----:B----4-:R-:W-:Y:S01]  /*4610*/  FSETP.GT.AND P1, PT, R11, R15, PT ;  /* 0x0000000f0b00720b */ /* 0x010fe20003f24000 */
[----:B------:R-:W-:Y:S02]  /*4620*/  IMAD R15, R20, 0x6, RZ ;  /* 0x00000006140f7824 */ /* 0x000fe400078e02ff */
[----:B------:R-:W-:Y:S02]  /*4630*/  IMAD R11, R21, 0x6, RZ ;  /* 0x00000006150b7824 */ /* 0x000fe400078e02ff */
[----:B0-----:R-:W-:Y:S01]  /*4640*/  IMAD.WIDE R8, R15, 0x4, R16 ;  /* 0x000000040f087825 */ /* 0x001fe200078e0210 */
[----:B------:R-:W-:-:S03]  /*4650*/  SEL R15, R31, R33, !P3 ;  /* 0x000000211f0f7207 */ /* 0x000fc60005800000 */
[--C-:B------:R-:W-:Y:S01]  /*4660*/  IMAD.WIDE R10, R11, 0x4, R16.reuse ;  /* 0x000000040b0a7825 */ /* 0x100fe200078e0210 */
[----:B------:R0:W3:Y:S03]  /*4670*/  LDG.E R35, desc[UR8][R8.64+0x10] ;  /* 0x0000100808237981 */ /* 0x0000e6000c1e1900 */
[----:B------:R-:W-:Y:S01]  /*4680*/  IMAD R28, R15, 0x6, RZ ;  /* 0x000000060f1c7824 */ /* 0x000fe200078e02ff */
[----:B------:R1:W2:Y:S03]  /*4690*/  LDG.E R32, desc[UR8][R10.64+0x10] ;  /* 0x000010080a207981 */ /* 0x0002a6000c1e1900 */
[----:B0-----:R-:W-:-:S04]  /*46a0*/  IMAD.WIDE R8, R28, 0x4, R16 ;  /* 0x000000041c087825 */ /* 0x001fc800078e0210 */
[--C-:B-1----:R-:W-:Y:S01]  /*46b0*/  IMAD.WIDE R10, R37, 0x4, R16.reuse ;  /* 0x00000004250a7825 */ /* 0x102fe200078e0210 */
[----:B------:R0:W4:Y:S03]  /*46c0*/  LDG.E R28, desc[UR8][R8.64+0x10] ;  /* 0x00001008081c7981 */ /* 0x000126000c1e1900 */
[----:B------:R-:W-:Y:S02]  /*46d0*/  IMAD R37, R18, 0x6, RZ ;  /* 0x0000000612257824 */ /* 0x000fe400078e02ff */
[----:B------:R1:W3:Y:S02]  /*46e0*/  LDG.E R10, desc[UR8][R10.64+0x10] ;  /* 0x000010080a0a7981 */ /* 0x0002e4000c1e1900 */
[----:B0-----:R-:W-:-:S06]  /*46f0*/  IMAD.WIDE R8, R37, 0x4, R16 ;  /* 0x0000000425087825 */ /* 0x001fcc00078e0210 */
[----:B------:R0:W4:Y:S01]  /*4700*/  LDG.E R8, desc[UR8][R8.64+0x10] ;  /* 0x0000100808087981 */ /* 0x000122000c1e1900 */
[----:B------:R-:W-:Y:S02]  /*4710*/  SEL R31, R33, R31, !P3 ;  /* 0x0000001f211f7207 */ /* 0x000fe40005800000 */
[----:B------:R-:W-:-:S03]  /*4720*/  SEL R33, R22, R12, !P4 ;  /* 0x0000000c16217207 */ /* 0x000fc60006000000 */
[----:B-1----:R-:W-:Y:S02]  /*4730*/  IMAD R11, R31, 0x6, RZ ;  /* 0x000000061f0b7824 */ /* 0x002fe400078e02ff */
[----:B0-----:R-:W-:Y:S01]  /*4740*/  IMAD R9, R33, 0x6, RZ ;  /* 0x0000000621097824 */ /* 0x001fe200078e02ff */
[----:B-----5:R-:W-:Y:S02]  /*4750*/  FSETP.GT.AND P0, PT, R34, R25, PT ;  /* 0x000000192200720b */ /* 0x020fe40003f04000 */
[----:B------:R-:W-:Y:S02]  /*4760*/  SEL R25, R27, R14, !P5 ;  /* 0x0000000e1b197207 */ /* 0x000fe40006800000 */
[----:B------:R-:W-:Y:S02]  /*4770*/  SEL R14, R14, R27, !P5 ;  /* 0x0000001b0e0e7207 */ /* 0x000fe40006800000 */
[----:B------:R-:W-:-:S05]  /*4780*/  SEL R34, R13, R24, !P1 ;  /* 0x000000180d227207 */ /* 0x000fca0004800000 */
[----:B------:R-:W-:Y:S01]  /*4790*/  IMAD R37, R34, 0x6, RZ ;  /* 0x0000000622257824 */ /* 0x000fe200078e02ff */
[----:B--2---:R-:W-:Y:S02]  /*47a0*/  FSETP.GT.AND P6, PT, R32, R26, PT ;  /* 0x0000001a2000720b */ /* 0x004fe40003fc4000 */
[----:B------:R-:W-:-:S05]  /*47b0*/  SEL R32, R23, R6, !P2 ;  /* 0x0000000617207207 */ /* 0x000fca0005000000 */
[----:B------:R-:W-:-:S04]  /*47c0*/  IMAD R27, R32, 0x6, RZ ;  /* 0x00000006201b7824 */ /* 0x000fc800078e02ff */
[----:B------:R-:W-:Y:S01]  /*47d0*/  IMAD.WIDE R26, R27, 0x4, R16 ;  /* 0x000000041b1a7825 */ /* 0x000fe200078e0210 */
[----:B---3--:R-:W-:-:S03]  /*47e0*/  FSETP.GT.AND P5, PT, R10, R35, PT ;  /* 0x000000230a00720b */ /* 0x008fc60003fa4000 */
[--C-:B------:R-:W-:Y:S02]  /*47f0*/  IMAD.WIDE R10, R11, 0x4, R16.reuse ;  /* 0x000000040b0a7825 */ /* 0x100fe400078e0210 */
[----:B------:R-:W2:Y:S02]  /*4800*/  LDG.E R26, desc[UR8][R26.64+0x10] ;  /* 0x000010081a1a7981 */ /* 0x000ea4000c1e1900 */
[----:B------:R-:W-:Y:S01]  /*4810*/  IMAD R35, R14, 0x6, RZ ;  /* 0x000000060e237824 */ /* 0x000fe200078e02ff */
[----:B----4-:R-:W-:Y:S01]  /*4820*/  FSETP.GT.AND P3, PT, R28, R8, PT ;  /* 0x000000081c00720b */ /* 0x010fe20003f64000 */
        /* <DEDUP_REMOVED lines=14> */
[----:B------:R-:W-:Y:S02]  /*4910*/  SEL R7, R21, R19, !P6 ;  /* 0x0000001315077207 */ /* 0x000fe40007000000 */
[----:B------:R-:W-:Y:S01]  /*4920*/  SEL R19, R19, R21, !P6 ;  /* 0x0000001513137207 */ /* 0x000fe20007000000 */
[----:B------:R-:W-:Y:S01]  /*4930*/  IMAD R21, R24, 0x6, RZ ;  /* 0x0000000618157824 */ /* 0x000fe200078e02ff */
[----:B--2---:R-:W-:-:S02]  /*4940*/  FSETP.GT.AND P1, PT, R26, R28, PT ;  /* 0x0000001c1a00720b */ /* 0x004fc40003f24000 */
[----:B------:R-:W-:-:S05]  /*4950*/  SEL R28, R20, R30, !P5 ;  /* 0x0000001e141c7207 */ /* 0x000fca0006800000 */
        /* <DEDUP_REMOVED lines=19> */
[----:B------:R-:W-:-:S03]  /*4a90*/  SEL R12, R12, R22, !P4 ;  /* 0x000000160c0c7207 */ /* 0x000fc60006000000 */
[----:B------:R-:W-:Y:S01]  /*4aa0*/  IMAD R37, R20, 0x6, RZ ;  /* 0x0000000614257824 */ /* 0x000fe200078e02ff */
[----:B------:R-:W-:-:S03]  /*4ab0*/  SEL R22, R31, R32, !P1 ;  /* 0x000000201f167207 */ /* 0x000fc60004800000 */
[----:B------:R-:W-:Y:S01]  /*4ac0*/  IMAD.WIDE R36, R37, 0x4, R16 ;  /* 0x0000000425247825 */ /* 0x000fe200078e0210 */
[----:B--2---:R-:W-:Y:S02]  /*4ad0*/  FSETP.GT.AND P5, PT, R26, R21, PT ;  /* 0x000000151a00720b */ /* 0x004fe40003fa4000 */
[----:B------:R-:W-:Y:S02]  /*4ae0*/  SEL R21, R18, R15, !P3 ;  /* 0x0000000f12157207 */ /* 0x000fe40005800000 */
[----:B------:R0:W2:Y:S01]  /*4af0*/  LDG.E R26, desc[UR8][R36.64+0x10] ;  /* 0x00001008241a7981 */ /* 0x0000a2000c1e1900 */
[----:B------:R-:W-:-:S05]  /*4b00*/  SEL R15, R15, R18, !P3 ;  /* 0x000000120f0f7207 */ /* 0x000fca0005800000 */
[----:B------:R-:W-:Y:S01]  /*4b10*/  IMAD R35, R15, 0x6, RZ ;  /* 0x000000060f237824 */ /* 0x000fe200078e02ff */
[----:B------:R-:W-:Y:S02]  /*4b20*/  SEL R18, R33, R14, !P0 ;  /* 0x0000000e21127207 */ /* 0x000fe40004000000 */
[----:B---3--:R-:W-:Y:S01]  /*4b30*/  FSETP.GT.AND P4, PT, R10, R27, PT ;  /* 0x0000001b0a00720b */ /* 0x008fe20003f84000 */
[----:B------:R-:W-:Y:S02]  /*4b40*/  IMAD R27, R21, 0x6, RZ ;  /* 0x00000006151b7824 */ /* 0x000fe400078e02ff */
[----:B0-----:R-:W-:Y:S01]  /*4b50*/  IMAD R37, R12, 0x6, RZ ;  /* 0x000000060c257824 */ /* 0x001fe200078e02ff */
[----:B----4-:R-:W-:Y:S01]  /*4b60*/  FSETP.GT.AND P3, PT, R11, R8, PT ;  /* 0x000000080b00720b */ /* 0x010fe20003f64000 */
[----:B------:R-:W-:-:S04]  /*4b70*/  IMAD.WIDE R8, R35, 0x4, R16 ;  /* 0x0000000423087825 */ /* 0x000fc800078e0210 */
[----:B------:R-:W-:Y:S02]  /*4b80*/  IMAD.WIDE R10, R27, 0x4, R16 ;  /* 0x000000041b0a7825 */ /* 0x000fe400078e0210 */
[----:B------:R0:W3:Y:S02]  /*4b90*/  LDG.E R27, desc[UR8][R8.64+0x10] ;  /* 0x00001008081b7981 */ /* 0x0000e4000c1e1900 */
[----:B------:R-:W-:Y:S02]  /*4ba0*/  IMAD R35, R22, 0x6, RZ ;  /* 0x0000000616237824 */ /* 0x000fe400078e02ff */
[----:B------:R1:W2:Y:S01]  /*4bb0*/  LDG.E R30, desc[UR8][R10.64+0x10] ;  /* 0x000010080a1e7981 */ /* 0x0002a2000c1e1900 */
[----:B0-----:R-:W-:-:S04]  /*4bc0*/  IMAD R9, R18, 0x6, RZ ;  /* 0x0000000612097824 */ /* 0x001fc800078e02ff */
[----:B------:R-:W-:-:S04]  /*4bd0*/  IMAD.WIDE R8, R9, 0x4, R16 ;  /* 0x0000000409087825 */ /* 0x000fc800078e0210 */
[--C-:B-1----:R-:W-:Y:S02]  /*4be0*/  IMAD.WIDE R10, R35, 0x4, R16.reuse ;  /* 0x00000004230a7825 */ /* 0x102fe400078e0210 */
[----:B------:R0:W4:Y:S04]  /*4bf0*/  LDG.E R35, desc[UR8][R8.64+0x10] ;  /* 0x0000100808237981 */ /* 0x000128000c1e1900 */
[----:B------:R1:W3:Y:S01]  /*4c00*/  LDG.E R10, desc[UR8][R10.64+0x10] ;  /* 0x000010080a0a7981 */ /* 0x0002e2000c1e1900 */
[----:B0-----:R-:W-:-:S06]  /*4c10*/  IMAD.WIDE R8, R37, 0x4, R16 ;  /* 0x0000000425087825 */ /* 0x001fcc00078e0210 */
[----:B------:R-:W4:Y:S01]  /*4c20*/  LDG.E R8, desc[UR8][R8.64+0x10] ;  /* 0x0000100808087981 */ /* 0x000f22000c1e1900 */
[----:B------:R-:W-:Y:S02]  /*4c30*/  SEL R14, R14, R33, !P0 ;  /* 0x000000210e0e7207 */ /* 0x000fe40004000000 */
[----:B-1----:R-:W-:Y:S02]  /*4c40*/  SEL R11, R34, R25, !P6 ;  /* 0x00000019220b7207 */ /* 0x002fe40007000000 */
[----:B------:R-:W-:Y:S02]  /*4c50*/  SEL R25, R25, R34, !P6 ;  /* 0x0000002219197207 */ /* 0x000fe40007000000 */
[----:B--2---:R-:W-:Y:S02]  /*4c60*/  FSETP.GT.AND P0, PT, R30, R26, PT ;  /* 0x0000001a1e00720b */ /* 0x004fe40003f04000 */
[----:B------:R-:W-:Y:S02]  /*4c70*/  SEL R26, R29, R13, !P5 ;  /* 0x0000000d1d1a7207 */ /* 0x000fe40006800000 */
[----:B------:R-:W-:Y:S01]  /*4c80*/  SEL R13, R13, R29, !P5 ;  /* 0x0000001d0d0d7207 */ /* 0x000fe20006800000 */
[----:B------:R-:W-:Y:S01]  /*4c90*/  IMAD R29, R14, 0x6, RZ ;  /* 0x000000060e1d7824 */ /* 0x000fe200078e02ff */
[----:B---3--:R-:W-:Y:S01]  /*4ca0*/  FSETP.GT.AND P5, PT, R10, R27, PT ;  /* 0x0000001b0a00720b */ /* 0x008fe20003fa4000 */
[----:B------:R-:W-:Y:S01]  /*4cb0*/  IMAD R27, R25, 0x6, RZ ;  /* 0x00000006191b7824 */ /* 0x000fe200078e02ff */
[----:B------:R-:W-:-:S02]  /*4cc0*/  SEL R10, R24, R19, !P4 ;  /* 0x00000013180a7207 */ /* 0x000fc40006000000 */
[----:B----4-:R-:W-:Y:S01]  /*4cd0*/  FSETP.GT.AND P6, PT, R35, R8, PT ;  /* 0x000000082300720b */ /* 0x010fe20003fc4000 */
[----:B------:R-:W-:-:S04]  /*4ce0*/  IMAD.WIDE R8, R29, 0x4, R16 ;  /* 0x000000041d087825 */ /* 0x000fc800078e0210 */
[----:B------:R-:W-:Y:S01]  /*4cf0*/  IMAD R29, R11, 0x6, RZ ;  /* 0x000000060b1d7824 */ /* 0x000fe200078e02ff */
[----:B------:R0:W2:Y:S01]  /*4d00*/  LDG.E R30, desc[UR8][R8.64+0x10] ;  /* 0x00001008081e7981 */ /* 0x0000a2000c1e1900 */
[----:B------:R-:W-:-:S05]  /*4d10*/  IMAD.WIDE R34, R27, 0x4, R16 ;  /* 0x000000041b227825 */ /* 0x000fca00078e0210 */
[----:B------:R-:W2:Y:S01]  /*4d20*/  LDG.E R33, desc[UR8][R34.64+0x10] ;  /* 0x0000100822217981 */ /* 0x000ea2000c1e1900 */
[----:B0-----:R-:W-:-:S04]  /*4d30*/  IMAD.WIDE R8, R29, 0x4, R16 ;  /* 0x000000041d087825 */ /* 0x001fc800078e0210 */
[----:B------:R-:W-:Y:S01]  /*4d40*/  IMAD R29, R13, 0x6, RZ ;  /* 0x000000060d1d7824 */ /* 0x000fe200078e02ff */
[----:B------:R0:W3:Y:S01]  /*4d50*/  LDG.E R27, desc[UR8][R8.64+0x10] ;  /* 0x00001008081b7981 */ /* 0x0000e2000c1e1900 */
[----:B------:R-:W-:Y:S02]  /*4d60*/  IMAD R37, R26, 0x6, RZ ;  /* 0x000000061a257824 */ /* 0x000fe400078e02ff */
[----:B0-----:R-:W-:-:S04]  /*4d70*/  IMAD.WIDE R8, R29, 0x4, R16 ;  /* 0x000000041d087825 */ /* 0x001fc800078e0210 */
[----:B------:R-:W-:Y:S01]  /*4d80*/  IMAD R29, R10, 0x6, RZ ;  /* 0x000000060a1d7824 */ /* 0x000fe200078e02ff */
[----:B------:R0:W3:Y:S03]  /*4d90*/  LDG.E R35, desc[UR8][R8.64+0x10] ;  /* 0x0000100808237981 */ /* 0x0000e6000c1e1900 */
        /* <DEDUP_REMOVED lines=10> */
[----:B------:R-:W-:-:S05]  /*4e40*/  IMAD.WIDE R6, R7, 0x4, R16 ;  /* 0x0000000407067825 */ /* 0x000fca00078e0210 */
[----:B------:R-:W5:Y:S01]  /*4e50*/  LDG.E R32, desc[UR8][R6.64+0x10] ;  /* 0x0000100806207981 */ /* 0x000f62000c1e1900 */
[----:B--2---:R-:W-:Y:S01]  /*4e60*/  FSETP.GT.AND P3, PT, R33, R30, PT ;  /* 0x0000001e2100720b */ /* 0x004fe20003f64000 */
[----:B------:R-:W-:Y:S01]  /*4e70*/  IMAD R33, R24, 0x6, RZ ;  /* 0x0000000618217824 */ /* 0x000fe200078e02ff */
[----:B------:R-:W-:-:S03]  /*4e80*/  SEL R30, R20, R21, !P0 ;  /* 0x00000015141e7207 */ /* 0x000fc60004000000 */
[----:B0-----:R-:W-:Y:S01]  /*4e90*/  IMAD.WIDE R8, R33, 0x4, R16 ;  /* 0x0000000421087825 */ /* 0x001fe200078e0210 */
[----:B------:R-:W-:-:S03]  /*4ea0*/  SEL R21, R21, R20, !P0 ;  /* 0x0000001415157207 */ /* 0x000fc60004000000 */
[----:B------:R-:W-:Y:S01]  /*4eb0*/  IMAD R33, R28, 0x6, RZ ;  /* 0x000000061c217824 */ /* 0x000fe200078e02ff */
[----:B------:R-:W-:Y:S01]  /*4ec0*/  SEL R20, R15, R22, !P5 ;  /* 0x000000160f147207 */ /* 0x000fe20006800000 */
[----:B------:R-:W-:Y:S01]  /*4ed0*/  IMAD R37, R21, 0x6, RZ ;  /* 0x0000000615257824 */ /* 0x000fe200078e02ff */
[----:B------:R-:W-:Y:S02]  /*4ee0*/  SEL R22, R22, R15, !P5 ;  /* 0x0000000f16167207 */ /* 0x000fe40006800000 */
[----:B---3--:R-:W-:Y:S02]  /*4ef0*/  FSETP.GT.AND P2, PT, R35, R27, PT ;  /* 0x0000001b2300720b */ /* 0x008fe40003f44000 */
[----:B------:R0:W5:Y:S01]  /*4f00*/  LDG.E R27, desc[UR8][R8.64+0x10] ;  /* 0x00001008081b7981 */ /* 0x000162000c1e1900 */
[----:B------:R-:W-:Y:S02]  /*4f10*/  IMAD R36, R22, 0x6, RZ ;  /* 0x0000000616247824 */ /* 0x000fe400078e02ff */
[----:B0-----:R-:W-:-:S05]  /*4f20*/  IMAD.WIDE R8, R33, 0x4, R16 ;  /* 0x0000000421087825 */ /* 0x001fca00078e0210 */
[----:B------:R0:W2:Y:S01]  /*4f30*/  LDG.E R33, desc[UR8][R8.64+0x10] ;  /* 0x0000100808217981 */ /* 0x0000a2000c1e1900 */
[----:B------:R-:W-:Y:S01]  /*4f40*/  IMAD R35, R30, 0x6, RZ ;  /* 0x000000061e237824 */ /* 0x000fe200078e02ff */
[----:B----4-:R-:W-:Y:S01]  /*4f50*/  FSETP.GT.AND P1, PT, R29, R34, PT ;  /* 0x000000221d00720b */ /* 0x010fe20003f24000 */
[----:B------:R-:W-:Y:S02]  /*4f60*/  IMAD R29, R20, 0x6, RZ ;  /* 0x00000006141d7824 */ /* 0x000fe400078e02ff */
[----:B0-----:R-:W-:-:S04]  /*4f70*/  IMAD.WIDE R8, R37, 0x4, R16 ;  /* 0x0000000425087825 */ /* 0x001fc800078e0210 */
[--C-:B------:R-:W-:Y:S01]  /*4f80*/  IMAD.WIDE R6, R29, 0x4, R16.reuse ;  /* 0x000000041d067825 */ /* 0x100fe200078e0210 */
[----:B------:R0:W3:Y:S03]  /*4f90*/  LDG.E R15, desc[UR8][R8.64+0x10] ;  /* 0x00001008080f7981 */ /* 0x0000e6000c1e1900 */
[----:B------:R-:W-:Y:S01]  /*4fa0*/  IMAD R37, R23, 0x6, RZ ;  /* 0x0000000617257824 */ /* 0x000fe200078e02ff */
[----:B------:R1:W3:Y:S01]  /*4fb0*/  LDG.E R29, desc[UR8][R6.64+0x10] ;  /* 0x00001008061d7981 */ /* 0x0002e2000c1e1900 */
[----:B------:R-:W-:-:S04]  /*4fc0*/  IMAD.WIDE R34, R35, 0x4, R16 ;  /* 0x0000000423227825 */ /* 0x000fc800078e0210 */
[--C-:B0-----:R-:W-:Y:S02]  /*4fd0*/  IMAD.WIDE R8, R37, 0x4, R16.reuse ;  /* 0x0000000425087825 */ /* 0x101fe400078e0210 */
[----:B------:R-:W2:Y:S02]  /*4fe0*/  LDG.E R34, desc[UR8][R34.64+0x10] ;  /* 0x0000100822227981 */ /* 0x000ea4000c1e1900 */
[--C-:B-1----:R-:W-:Y:S02]  /*4ff0*/  IMAD.WIDE R6, R36, 0x4, R16.reuse ;  /* 0x0000000424067825 */ /* 0x102fe400078e0210 */
[----:B------:R-:W4:Y:S02]  /*5000*/  LDG.E R36, desc[UR8][R8.64+0x10] ;  /* 0x0000100808247981 */ /* 0x000f24000c1e1900 */
[----:B------:R-:W-:Y:S02]  /*5010*/  IMAD R37, R31, 0x6, RZ ;  /* 0x000000061f257824 */ /* 0x000fe400078e02ff */
[----:B------:R0:W3:Y:S02]  /*5020*/  LDG.E R8, desc[UR8][R6.64+0x10] ;  /* 0x0000100806087981 */ /* 0x0000e4000c1e1900 */
[----:B0-----:R-:W-:-:S05]  /*5030*/  IMAD.WIDE R6, R37, 0x4, R16 ;  /* 0x0000000425067825 */ /* 0x001fca00078e0210 */
[----:B------:R-:W4:Y:S02]  /*5040*/  LDG.E R35, desc[UR8][R6.64+0x10] ;  /* 0x0000100806237981 */ /* 0x000f24000c1e1900 */
[----:B----4-:R-:W-:-:S04]  /*5050*/  FSETP.GT.AND P0, PT, R36, R35, PT ;  /* 0x000000232400720b */ /* 0x010fc80003f04000 */
[----:B------:R-:W-:-:S05]  /*5060*/  SEL R6, R31, R23, !P0 ;  /* 0x000000171f067207 */ /* 0x000fca0004000000 */
[----:B------:R-:W-:-:S04]  /*5070*/  IMAD R35, R6, 0x6, RZ ;  /* 0x0000000606237824 */ /* 0x000fc800078e02ff */
[----:B------:R-:W-:-:S06]  /*5080*/  IMAD.WIDE R16, R35, 0x4, R16 ;  /* 0x0000000423107825 */ /* 0x000fcc00078e0210 */
[----:B------:R0:W4:Y:S01]  /*5090*/  LDG.E R16, desc[UR8][R16.64+0x10] ;  /* 0x0000100810107981 */ /* 0x000122000c1e1900 */
[----:B------:R-:W-:Y:S02]  /*50a0*/  SEL R9, R13, R11, !P2 ;  /* 0x0000000b0d097207 */ /* 0x000fe40005000000 */
[----:B------:R-:W-:Y:S02]  /*50b0*/  SEL R11, R11, R13, !P2 ;  /* 0x0000000d0b0b7207 */ /* 0x000fe40005000000 */
[----:B-----5:R-:W-:Y:S02]  /*50c0*/  FSETP.GT.AND P2, PT, R32, R27, PT ;  /* 0x0000001b2000720b */ /* 0x020fe40003f44000 */
[----:B------:R-:W-:Y:S02]  /*50d0*/  SEL R13, R10, R26, !P1 ;  /* 0x0000001a0a0d7207 */ /* 0x000fe40004800000 */
[----:B------:R-:W-:Y:S02]  /*50e0*/  SEL R10, R26, R10, !P1 ;  /* 0x0000000a1a0a7207 */ /* 0x000fe40004800000 */
[----:B--2---:R-:W-:-:S02]  /*50f0*/  FSETP.GT.AND P1, PT, R34, R33, PT ;  /* 0x000000212200720b */ /* 0x004fc40003f24000 */
[----:B0-----:R-:W-:Y:S02]  /*5100*/  SEL R17, R19, R24, !P2 ;  /* 0x0000001813117207 */ /* 0x001fe40005000000 */
[----:B------:R-:W-:Y:S02]  /*5110*/  SEL R19, R24, R19, !P2 ;  /* 0x0000001318137207 */ /* 0x000fe40005000000 */
[----:B---3--:R-:W-:Y:S02]  /*5120*/  FSETP.GT.AND P2, PT, R29, R15, PT ;  /* 0x0000000f1d00720b */ /* 0x008fe40003f44000 */
[----:B------:R-:W-:Y:S02]  /*5130*/  SEL R15, R30, R28, !P1 ;  /* 0x0000001c1e0f7207 */ /* 0x000fe40004800000 */
[----:B------:R-:W-:Y:S01]  /*5140*/  SEL R28, R28, R30, !P1 ;  /* 0x0000001e1c1c7207 */ /* 0x000fe20004800000 */
[----:B------:R-:W-:Y:S01]  /*5150*/  IMAD R5, R4, 0x44, R5 ;  /* 0x0000004404057824 */ /* 0x000fe200078e0205 */
[----:B------:R-:W-:-:S02]  /*5160*/  SEL R4, R18, R12, !P6 ;  /* 0x0000000c12047207 */ /* 0x000fc40007000000 */
[----:B------:R-:W-:Y:S02]  /*5170*/  SEL R7, R25, R14, !P3 ;  /* 0x0000000e19077207 */ /* 0x000fe40005800000 */
[----:B------:R-:W-:Y:S02]  /*5180*/  SEL R12, R12, R18, !P6 ;  /* 0x000000120c0c7207 */ /* 0x000fe40007000000 */
[----:B------:R-:W-:Y:S02]  /*5190*/  SEL R14, R14, R25, !P3 ;  /* 0x000000190e0e7207 */ /* 0x000fe40005800000 */
[----:B------:R-:W-:Y:S02]  /*51a0*/  SEL R34, R23, R31, !P0 ;  /* 0x0000001f17227207 */ /* 0x000fe40004000000 */
[----:B----4-:R-:W-:Y:S02]  /*51b0*/  FSETP.GT.AND P1, PT, R16, R8, PT ;  /* 0x000000081000720b */ /* 0x010fe40003f24000 */
[----:B------:R-:W-:-:S02]  /*51c0*/  SEL R8, R20, R21, !P2 ;  /* 0x0000001514087207 */ /* 0x000fc40005000000 */
[----:B------:R-:W-:Y:S02]  /*51d0*/  SEL R32, R6, R22, !P1 ;  /* 0x0000001606207207 */ /* 0x000fe40004800000 */
[----:B------:R-:W-:Y:S01]  /*51e0*/  SEL R30, R22, R6, !P1 ;  /* 0x00000006161e7207 */ /* 0x000fe20004800000 */
[----:B------:R-:W-:Y:S01]  /*51f0*/  IMAD.MOV.U32 R6, RZ, RZ, 0x2 ;  /* 0x00000002ff067424 */ /* 0x000fe200078e00ff */
[----:B------:R-:W-:-:S07]  /*5200*/  SEL R16, R21, R20, !P2 ;  /* 0x0000001415107207 */ /* 0x000fce0005000000 */
.L_x_161:
[----:B------:R-:W0:Y:S01]  /*5210*/  S2R R23, SR_TID.X ;  /* 0x0000000000177919 */ /* 0x000e220000002100 */
[C---:B------:R-:W-:Y:S01]  /*5220*/  IADD3 R18, PT, PT, -R6.reuse, RZ, RZ ;  /* 0x000000ff06127210 */ /* 0x040fe20007ffe1ff */
[----:B------:R-:W-:Y:S01]  /*5230*/  VIADD R20, R6, 0xffffffff ;  /* 0xffffffff06147836 */ /* 0x000fe20000000000 */
[----:B------:R-:W-:Y:S01]  /*5240*/  SHF.R.U32.HI R22, RZ, 0x1, R6 ;  /* 0x00000001ff167819 */ /* 0x000fe20000011606 */
[----:B------:R-:W-:Y:S06]  /*5250*/  BAR.SYNC.DEFER_BLOCKING 0x0 ;  /* 0x0000000000007b1d */ /* 0x000fec0000010000 */
[----:B------:R-:W-:Y:S01]  /*5260*/  BSSY.RECONVERGENT B0, `(.L_x_124) ;  /* 0x000003e000007945 */ /* 0x000fe20003800200 */
[----:B------:R1:W-:Y:S01]  /*5270*/  STS [R5+0x4], R4 ;  /* 0x0000040405007388 */ /* 0x0003e20000000800 */
[----:B0-----:R-:W-:-:S03]  /*5280*/  LOP3.LUT R18, R23, R18, RZ, 0xc0, !PT ;  /* 0x0000001217127212 */ /* 0x001fc600078ec0ff */
[----:B------:R0:W-:Y:S01]  /*5290*/  STS [R5], R12 ;  /* 0x0000000c05007388 */ /* 0x0001e20000000800 */
[----:B------:R-:W-:Y:S01]  /*52a0*/  LOP3.LUT R20, R20, R23, RZ, 0xc0, !PT ;  /* 0x0000001714147212 */ /* 0x000fe200078ec0ff */
[----:B------:R-:W-:Y:S02]  /*52b0*/  IMAD R18, R18, 0x11, RZ ;  /* 0x0000001112127824 */ /* 0x000fe400078e02ff */
[----:B------:R0:W-:Y:S02]  /*52c0*/  STS [R5+0x8], R14 ;  /* 0x0000080e05007388 */ /* 0x0001e40000000800 */
[----:B------:R-:W-:Y:S01]  /*52d0*/  IMAD R20, R20, 0x11, RZ ;  /* 0x0000001114147824 */ /* 0x000fe200078e02ff */
[----:B------:R-:W-:Y:S01]  /*52e0*/  VIMNMX.U32 R21, PT, PT, R18, 0x1100, PT ;  /* 0x0000110012157848 */ /* 0x000fe20003fe0000 */
[----:B------:R0:W-:Y:S03]  /*52f0*/  STS [R5+0xc], R7 ;  /* 0x00000c0705007388 */ /* 0x0001e60000000800 */
[----:B------:R-:W-:Y:S01]  /*5300*/  VIMNMX.U32 R23, PT, PT, R20, 0x1100, PT ;  /* 0x0000110014177848 */ /* 0x000fe20003fe0000 */
[----:B------:R-:W-:Y:S01]  /*5310*/  IMAD R18, R22, 0x11, R21 ;  /* 0x0000001116127824 */ /* 0x000fe200078e0215 */
[----:B------:R0:W-:Y:S04]  /*5320*/  STS [R5+0x10], R11 ;  /* 0x0000100b05007388 */ /* 0x0001e80000000800 */
[----:B------:R-:W-:Y:S01]  /*5330*/  VIMNMX.U32 R18, PT, PT, R18, 0x1100, PT ;  /* 0x0000110012127848 */ /* 0x000fe20003fe0000 */
[----:B------:R0:W-:Y:S03]  /*5340*/  STS [R5+0x14], R9 ;  /* 0x0000140905007388 */ /* 0x0001e60000000800 */
[----:B------:R-:W-:Y:S01]  /*5350*/  VIADDMNMX R25, R18, -R21, R23, PT ;  /* 0x8000001512197246 */ /* 0x000fe20003800117 */
[----:B------:R-:W-:Y:S01]  /*5360*/  IMAD R24, R22, 0x11, R18 ;  /* 0x0000001116187824 */ /* 0x000fe200078e0212 */
[----:B------:R0:W-:Y:S04]  /*5370*/  STS [R5+0x18], R10 ;  /* 0x0000180a05007388 */ /* 0x0001e80000000800 */
[----:B------:R-:W-:Y:S01]  /*5380*/  VIMNMX.U32 R24, PT, PT, R24, 0x1100, PT ;  /* 0x0000110018187848 */ /* 0x000fe20003fe0000 */
[----:B------:R0:W-:Y:S03]  /*5390*/  STS [R5+0x1c], R13 ;  /* 0x00001c0d05007388 */ /* 0x0001e60000000800 */
[----:B------:R-:W-:Y:S01]  /*53a0*/  IADD3 R20, PT, PT, -R18, R24, RZ ;  /* 0x0000001812147210 */ /* 0x000fe20007ffe1ff */
[----:B------:R0:W-:Y:S03]  /*53b0*/  STS [R5+0x20], R19 ;  /* 0x0000201305007388 */ /* 0x0001e60000000800 */
[C---:B------:R-:W-:Y:S01]  /*53c0*/  ISETP.GE.AND P0, PT, R23.reuse, R20, PT ;  /* 0x000000141700720c */ /* 0x040fe20003f06270 */
[----:B------:R-:W-:Y:S01]  /*53d0*/  IMAD.IADD R20, R23, 0x1, -R20 ;  /* 0x0000000117147824 */ /* 0x000fe200078e0a14 */
[----:B------:R0:W-:Y:S04]  /*53e0*/  STS [R5+0x24], R17 ;  /* 0x0000241105007388 */ /* 0x0001e80000000800 */
[----:B-1----:R-:W-:Y:S01]  /*53f0*/  SEL R4, R20, RZ, P0 ;  /* 0x000000ff14047207 */ /* 0x002fe20000000000 */
[----:B------:R0:W-:Y:S03]  /*5400*/  STS [R5+0x28], R28 ;  /* 0x0000281c05007388 */ /* 0x0001e60000000800 */
[----:B------:R-:W-:Y:S01]  /*5410*/  ISETP.GE.AND P0, PT, R4, R25, PT ;  /* 0x000000190400720c */ /* 0x000fe20003f06270 */
[----:B------:R0:W-:Y:S04]  /*5420*/  STS [R5+0x2c], R15 ;  /* 0x00002c0f05007388 */ /* 0x0001e80000000800 */
[----:B------:R0:W-:Y:S04]  /*5430*/  STS [R5+0x30], R16 ;  /* 0x0000301005007388 */ /* 0x0001e80000000800 */
[----:B------:R0:W-:Y:S04]  /*5440*/  STS [R5+0x34], R8 ;  /* 0x0000340805007388 */ /* 0x0001e80000000800 */
[----:B------:R0:W-:Y:S04]  /*5450*/  STS [R5+0x38], R30 ;  /* 0x0000381e05007388 */ /* 0x0001e80000000800 */
[----:B------:R0:W-:Y:S04]  /*5460*/  STS [R5+0x3c], R32 ;  /* 0x00003c2005007388 */ /* 0x0001e80000000800 */
[----:B------:R0:W-:Y:S01]  /*5470*/  STS [R5+0x40], R34 ;  /* 0x0000402205007388 */ /* 0x0001e20000000800 */
[----:B------:R-:W-:Y:S06]  /*5480*/  BAR.SYNC.DEFER_BLOCKING 0x0 ;  /* 0x0000000000007b1d */ /* 0x000fec0000010000 */
[----:B--2---:R-:W-:Y:S05]  /*5490*/  @P0 BRA `(.L_x_125) ;  /* 0x0000000000680947 */ /* 0x004fea0003800000 */
[----:B0-----:R-:W0:Y:S01]  /*54a0*/  S2R R10, SR_CgaCtaId ;  /* 0x00000000000a7919 */ /* 0x001e220000008800 */
[----:B------:R-:W1:Y:S01]  /*54b0*/  LDC.64 R8, c[0x0][0x3c0] ;  /* 0x0000f000ff087b82 */ /* 0x000e620000000a00 */
[----:B------:R-:W-:Y:S02]  /*54c0*/  MOV R7, 0x400 ;  /* 0x0000040000077802 */ /* 0x000fe40000000f00 */
[----:B------:R-:W-:Y:S02]  /*54d0*/  IADD3 R17, PT, PT, R23, R18, RZ ;  /* 0x0000001217117210 */ /* 0x000fe40007ffe0ff */
[----:B0-----:R-:W-:-:S07]  /*54e0*/  LEA R16, R10, R7, 0x18 ;  /* 0x000000070a107211 */ /* 0x001fce00078ec0ff */
.L_x_126:
[----:B------:R-:W-:-:S05]  /*54f0*/  IMAD.IADD R7, R25, 0x1, -R4 ;  /* 0x0000000119077824 */ /* 0x000fca00078e0a04 */
[----:B------:R-:W-:-:S04]  /*5500*/  LEA.HI R7, R7, R7, RZ, 0x1 ;  /* 0x0000000707077211 */ /* 0x000fc800078f08ff */
[----:B------:R-:W-:-:S04]  /*5510*/  LEA.HI.SX32 R14, R7, R4, 0x1f ;  /* 0x00000004070e7211 */ /* 0x000fc800078ffaff */
[-C--:B------:R-:W-:Y:S02]  /*5520*/  LOP3.LUT R10, RZ, R14.reuse, RZ, 0x33, !PT ;  /* 0x0000000eff0a7212 */ /* 0x080fe400078e33ff */
[----:B------:R-:W-:-:S03]  /*5530*/  IADD3 R7, PT, PT, R21, R14, RZ ;  /* 0x0000000e15077210 */ /* 0x000fc60007ffe0ff */
[----:B------:R-:W-:Y:S01]  /*5540*/  IMAD.IADD R10, R17, 0x1, R10 ;  /* 0x00000001110a7824 */ /* 0x000fe200078e020a */
[----:B------:R-:W-:-:S03]  /*5550*/  LEA R7, R7, R16, 0x2 ;  /* 0x0000001007077211 */ /* 0x000fc600078e10ff */
[----:B------:R-:W-:-:S03]  /*5560*/  IMAD R15, R10, 0x4, R16 ;  /* 0x000000040a0f7824 */ /* 0x000fc600078e0210 */
[----:B------:R-:W0:Y:S04]  /*5570*/  LDS R7, [R7] ;  /* 0x0000000007077984 */ /* 0x000e280000000800 */
[----:B------:R-:W2:Y:S01]  /*5580*/  LDS R15, [R15] ;  /* 0x000000000f0f7984 */ /* 0x000ea20000000800 */
[----:B0-----:R-:W-:Y:S02]  /*5590*/  IMAD R13, R7, 0x6, RZ ;  /* 0x00000006070d7824 */ /* 0x001fe400078e02ff */
[----:B--2---:R-:W-:Y:S02]  /*55a0*/  IMAD R11, R15, 0x6, RZ ;  /* 0x000000060f0b7824 */ /* 0x004fe400078e02ff */
[----:B-1----:R-:W-:-:S04]  /*55b0*/  IMAD.WIDE R12, R13, 0x4, R8 ;  /* 0x000000040d0c7825 */ /* 0x002fc800078e0208 */
[----:B------:R-:W-:Y:S02]  /*55c0*/  IMAD.WIDE R10, R11, 0x4, R8 ;  /* 0x000000040b0a7825 */ /* 0x000fe400078e0208 */
[----:B------:R-:W2:Y:S04]  /*55d0*/  LDG.E R13, desc[UR8][R12.64+0x10] ;  /* 0x000010080c0d7981 */ /* 0x000ea8000c1e1900 */
[----:B------:R-:W2:Y:S02]  /*55e0*/  LDG.E R10, desc[UR8][R10.64+0x10] ;  /* 0x000010080a0a7981 */ /* 0x000ea4000c1e1900 */
[----:B--2---:R-:W-:-:S04]  /*55f0*/  FSETP.GT.AND P0, PT, R10, R13, PT ;  /* 0x0000000d0a00720b */ /* 0x004fc80003f04000 */
[----:B------:R-:W-:-:S09]  /*5600*/  SEL R25, R25, R14, !P0 ;  /* 0x0000000e19197207 */ /* 0x000fd20004000000 */
[----:B------:R-:W-:-:S04]  /*5610*/  @!P0 IADD3 R4, PT, PT, R14, 0x1, RZ ;  /* 0x000000010e048810 */ /* 0x000fc80007ffe0ff */
[----:B------:R-:W-:-:S13]  /*5620*/  ISETP.GE.AND P0, PT, R4, R25, PT ;  /* 0x000000190400720c */ /* 0x000fda0003f06270 */
[----:B------:R-:W-:Y:S05]  /*5630*/  @!P0 BRA `(.L_x_126) ;  /* 0xfffffffc00ac8947 */ /* 0x000fea000383ffff */
.L_x_125:
[----:B------:R-:W-:Y:S05]  /*5640*/  BSYNC.RECONVERGENT B0 ;  /* 0x0000000000007941 */ /* 0x000fea0003800200 */
.L_x_124:
[----:B------:R-:W1:Y:S01]  /*5650*/  S2UR UR5, SR_CgaCtaId ;  /* 0x00000000000579c3 */ /* 0x000e620000008800 */
[----:B------:R-:W-:Y:S01]  /*5660*/  UMOV UR4, 0x400 ;  /* 0x0000040000047882 */ /* 0x000fe20000000000 */
[----:B------:R-:W-:Y:S01]  /*5670*/  IMAD.IADD R21, R21, 0x1, R4 ;  /* 0x0000000115157824 */ /* 0x000fe200078e0204 */
[----:B------:R-:W-:Y:S01]  /*5680*/  IADD3 R23, PT, PT, -R4, R18, R23 ;  /* 0x0000001204177210 */ /* 0x000fe20007ffe117 */
[----:B------:R-:W-:Y:S01]  /*5690*/  BSSY.RECONVERGENT B0, `(.L_x_127) ;  /* 0x0000016000007945 */ /* 0x000fe20003800200 */
[----:B------:R-:W-:Y:S01]  /*56a0*/  PLOP3.LUT P0, PT, PT, PT, PT, 0x8, 0x80 ;  /* 0x000000000080781c */ /* 0x000fe20003f0e170 */
[----:B0-----:R-:W-:Y:S01]  /*56b0*/  VIADD R9, R21, 0x1 ;  /* 0x0000000115097836 */ /* 0x001fe20000000000 */
[C---:B------:R-:W-:Y:S02]  /*56c0*/  ISETP.GE.AND P1, PT, R23.reuse, R24, PT ;  /* 0x000000181700720c */ /* 0x040fe40003f26270 */
[----:B------:R-:W-:Y:S01]  /*56d0*/  IADD3 R7, PT, PT, R23, 0x1, RZ ;  /* 0x0000000117077810 */ /* 0x000fe20007ffe0ff */
[----:B-1----:R-:W-:-:S06]  /*56e0*/  ULEA UR4, UR5, UR4, 0x18 ;  /* 0x0000000405047291 */ /* 0x002fcc000f8ec0ff */
[----:B------:R-:W-:Y:S02]  /*56f0*/  LEA R25, R21, UR4, 0x2 ;  /* 0x0000000415197c11 */ /* 0x000fe4000f8e10ff */
[----:B------:R-:W-:-:S04]  /*5700*/  LEA R26, R23, UR4, 0x2 ;  /* 0x00000004171a7c11 */ /* 0x000fc8000f8e10ff */
[----:B------:R-:W0:Y:S04]  /*5710*/  LDS R25, [R25] ;  /* 0x0000000019197984 */ /* 0x000e280000000800 */
[----:B------:R-:W1:Y:S01]  /*5720*/  LDS R26, [R26] ;  /* 0x000000001a1a7984 */ /* 0x000e620000000800 */
[----:B------:R-:W-:Y:S05]  /*5730*/  @P1 BRA `(.L_x_128) ;  /* 0x00000000002c1947 */ /* 0x000fea0003800000 */
[----:B------:R-:W-:Y:S02]  /*5740*/  ISETP.GE.AND P1, PT, R21, R18, PT ;  /* 0x000000121500720c */ /* 0x000fe40003f26270 */
[----:B------:R-:W-:-:S11]  /*5750*/  PLOP3.LUT P0, PT, PT, PT, PT, 0x80, 0x8 ;  /* 0x000000000008781c */ /* 0x000fd60003f0f070 */
[----:B------:R-:W-:Y:S05]  /*5760*/  @P1 BRA `(.L_x_128) ;  /* 0x0000000000201947 */ /* 0x000fea0003800000 */
[----:B------:R-:W2:Y:S01]  /*5770*/  LDC.64 R12, c[0x0][0x3c0] ;  /* 0x0000f000ff0c7b82 */ /* 0x000ea20000000a00 */
[----:B-1----:R-:W-:Y:S02]  /*5780*/  IMAD R11, R26, 0x6, RZ ;  /* 0x000000061a0b7824 */ /* 0x002fe400078e02ff */
[----:B0-----:R-:W-:Y:S02]  /*5790*/  IMAD R15, R25, 0x6, RZ ;  /* 0x00000006190f7824 */ /* 0x001fe400078e02ff */
[----:B--2---:R-:W-:-:S04]  /*57a0*/  IMAD.WIDE R10, R11, 0x4, R12 ;  /* 0x000000040b0a7825 */ /* 0x004fc800078e020c */
[----:B------:R-:W-:Y:S02]  /*57b0*/  IMAD.WIDE R12, R15, 0x4, R12 ;  /* 0x000000040f0c7825 */ /* 0x000fe400078e020c */
[----:B------:R-:W2:Y:S04]  /*57c0*/  LDG.E R10, desc[UR8][R10.64+0x10] ;  /* 0x000010080a0a7981 */ /* 0x000ea8000c1e1900 */
[----:B------:R-:W2:Y:S02]  /*57d0*/  LDG.E R13, desc[UR8][R12.64+0x10] ;  /* 0x000010080c0d7981 */ /* 0x000ea4000c1e1900 */
[----:B--2---:R-:W-:-:S13]  /*57e0*/  FSETP.GT.AND P0, PT, R10, R13, PT ;  /* 0x0000000d0a00720b */ /* 0x004fda0003f04000 */
.L_x_128:
[----:B------:R-:W-:Y:S05]  /*57f0*/  BSYNC.RECONVERGENT B0 ;  /* 0x0000000000007941 */ /* 0x000fea0003800200 */
.L_x_127:
[----:B------:R-:W-:Y:S01]  /*5800*/  @!P0 IADD3 R7, PT, PT, R23, RZ, RZ ;  /* 0x000000ff17078210 */ /* 0x000fe20007ffe0ff */
[----:B------:R-:W-:Y:S01]  /*5810*/  @P0 IMAD.MOV R9, RZ, RZ, R21 ;  /* 0x000000ffff090224 */ /* 0x000fe200078e0215 */
[----:B------:R-:W-:Y:S01]  /*5820*/  BSSY.RECONVERGENT B0, `(.L_x_129) ;  /* 0x0000016000007945 */ /* 0x000fe20003800200 */
[----:B01----:R-:W-:Y:S02]  /*5830*/  SEL R12, R26, R25, P0 ;  /* 0x000000191a0c7207 */ /* 0x003fe40000000000 */
[----:B------:R-:W-:Y:S01]  /*5840*/  ISETP.GE.AND P1, PT, R7, R24, PT ;  /* 0x000000180700720c */ /* 0x000fe20003f26270 */
[----:B------:R-:W-:Y:S01]  /*5850*/  VIADD R13, R9, 0x1 ;  /* 0x00000001090d7836 */ /* 0x000fe20000000000 */
[----:B------:R-:W-:Y:S02]  /*5860*/  @P0 LEA R4, R7, UR4, 0x2 ;  /* 0x0000000407040c11 */ /* 0x000fe4000f8e10ff */
[----:B------:R-:W-:Y:S02]  /*5870*/  @!P0 LEA R8, R9, UR4, 0x2 ;  /* 0x0000000409088c11 */ /* 0x000fe4000f8e10ff */
[----:B------:R-:W-:Y:S01]  /*5880*/  IADD3 R11, PT, PT, R7, 0x1, RZ ;  /* 0x00000001070b7810 */ /* 0x000fe20007ffe0ff */
[----:B------:R0:W1:Y:S04]  /*5890*/  @P0 LDS R26, [R4] ;  /* 0x00000000041a0984 */ /* 0x0000680000000800 */
[----:B------:R0:W2:Y:S01]  /*58a0*/  @!P0 LDS R25, [R8] ;  /* 0x0000000008198984 */ /* 0x0000a20000000800 */
[----:B------:R-:W-:Y:S01]  /*58b0*/  PLOP3.LUT P0, PT, PT, PT, PT, 0x8, 0x80 ;  /* 0x000000000080781c */ /* 0x000fe20003f0e170 */
[----:B------:R-:W-:-:S12]  /*58c0*/  @P1 BRA `(.L_x_130) ;  /* 0x00000000002c1947 */ /* 0x000fd80003800000 */
[----:B------:R-:W-:Y:S02]  /*58d0*/  ISETP.GE.AND P1, PT, R9, R18, PT ;  /* 0x000000120900720c */ /* 0x000fe40003f26270 */
[----:B------:R-:W-:-:S11]  /*58e0*/  PLOP3.LUT P0, PT, PT, PT, PT, 0x80, 0x8 ;  /* 0x000000000008781c */ /* 0x000fd60003f0f070 */
[----:B------:R-:W-:Y:S05]  /*58f0*/  @P1 BRA `(.L_x_130) ;  /* 0x0000000000201947 */ /* 0x000fea0003800000 */
[----:B------:R-:W3:Y:S01]  /*5900*/  LDC.64 R14, c[0x0][0x3c0] ;  /* 0x0000f000ff0e7b82 */ /* 0x000ee20000000a00 */
[----:B-1----:R-:W-:Y:S02]  /*5910*/  IMAD R17, R26, 0x6, RZ ;  /* 0x000000061a117824 */ /* 0x002fe400078e02ff */
[----:B--2---:R-:W-:Y:S02]  /*5920*/  IMAD R19, R25, 0x6, RZ ;  /* 0x0000000619137824 */ /* 0x004fe400078e02ff */
[----:B---3--:R-:W-:-:S04]  /*5930*/  IMAD.WIDE R16, R17, 0x4, R14 ;  /* 0x0000000411107825 */ /* 0x008fc800078e020e */
[----:B------:R-:W-:Y:S02]  /*5940*/  IMAD.WIDE R14, R19, 0x4, R14 ;  /* 0x00000004130e7825 */ /* 0x000fe400078e020e */
[----:B------:R-:W2:Y:S04]  /*5950*/  LDG.E R16, desc[UR8][R16.64+0x10] ;  /* 0x0000100810107981 */ /* 0x000ea8000c1e1900 */
[----:B------:R-:W2:Y:S02]  /*5960*/  LDG.E R15, desc[UR8][R14.64+0x10] ;  /* 0x000010080e0f7981 */ /* 0x000ea4000c1e1900 */
[----:B--2---:R-:W-:-:S13]  /*5970*/  FSETP.GT.AND P0, PT, R16, R15, PT ;  /* 0x0000000f1000720b */ /* 0x004fda0003f04000 */
.L_x_130:
[----:B------:R-:W-:Y:S05]  /*5980*/  BSYNC.RECONVERGENT B0 ;  /* 0x0000000000007941 */ /* 0x000fea0003800200 */
.L_x_129:
[----:B------:R-:W-:Y:S01]  /*5990*/  @!P0 IMAD.MOV R11, RZ, RZ, R7 ;  /* 0x000000ffff0b8224 */ /* 0x000fe200078e0207 */
[----:B------:R-:W-:Y:S01]  /*59a0*/  @P0 IADD3 R13, PT, PT, R9, RZ, RZ ;  /* 0x000000ff090d0210 */ /* 0x000fe20007ffe0ff */
[----:B------:R-:W-:Y:S01]  /*59b0*/  BSSY.RECONVERGENT B0, `(.L_x_131) ;  /* 0x0000016000007945 */ /* 0x000fe20003800200 */
[----:B012---:R-:W-:Y:S02]  /*59c0*/  SEL R4, R26, R25, P0 ;  /* 0x000000191a047207 */ /* 0x007fe40000000000 */
[----:B------:R-:W-:Y:S01]  /*59d0*/  ISETP.GE.AND P1, PT, R11, R24, PT ;  /* 0x000000180b00720c */ /* 0x000fe20003f26270 */
[C---:B------:R-:W-:Y:S01]  /*59e0*/  VIADD R17, R13.reuse, 0x1 ;  /* 0x000000010d117836 */ /* 0x040fe20000000000 */
[----:B------:R-:W-:Y:S02]  /*59f0*/  @!P0 LEA R8, R13, UR4, 0x2 ;  /* 0x000000040d088c11 */ /* 0x000fe4000f8e10ff */
[C---:B------:R-:W-:Y:S02]  /*5a00*/  @P0 LEA R9, R11.reuse, UR4, 0x2 ;  /* 0x000000040b090c11 */ /* 0x040fe4000f8e10ff */
[----:B------:R-:W-:Y:S01]  /*5a10*/  IADD3 R7, PT, PT, R11, 0x1, RZ ;  /* 0x000000010b077810 */ /* 0x000fe20007ffe0ff */
[----:B------:R0:W1:Y:S04]  /*5a20*/  @!P0 LDS R25, [R8] ;  /* 0x0000000008198984 */ /* 0x0000680000000800 */
[----:B------:R0:W2:Y:S01]  /*5a30*/  @P0 LDS R26, [R9] ;  /* 0x00000000091a0984 */ /* 0x0000a20000000800 */
[----:B------:R-:W-:Y:S01]  /*5a40*/  PLOP3.LUT P0, PT, PT, PT, PT, 0x8, 0x80 ;  /* 0x000000000080781c */ /* 0x000fe20003f0e170 */
[----:B------:R-:W-:-:S12]  /*5a50*/  @P1 BRA `(.L_x_132) ;  /* 0x00000000002c1947 */ /* 0x000fd80003800000 */
[----:B------:R-:W-:Y:S02]  /*5a60*/  ISETP.GE.AND P1, PT, R13, R18, PT ;  /* 0x000000120d00720c */ /* 0x000fe40003f26270 */
[----:B------:R-:W-:-:S11]  /*5a70*/  PLOP3.LUT P0, PT, PT, PT, PT, 0x80, 0x8 ;  /* 0x000000000008781c */ /* 0x000fd60003f0f070 */
[----:B------:R-:W-:Y:S05]  /*5a80*/  @P1 BRA `(.L_x_132) ;  /* 0x0000000000201947 */ /* 0x000fea0003800000 */
[----:B0-----:R-:W0:Y:S01]  /*5a90*/  LDC.64 R8, c[0x0][0x3c0] ;  /* 0x0000f000ff087b82 */ /* 0x001e220000000a00 */
[----:B--2---:R-:W-:Y:S02]  /*5aa0*/  IMAD R15, R26, 0x6, RZ ;  /* 0x000000061a0f7824 */ /* 0x004fe400078e02ff */
[----:B-1----:R-:W-:Y:S02]  /*5ab0*/  IMAD R19, R25, 0x6, RZ ;  /* 0x0000000619137824 */ /* 0x002fe400078e02ff */
[----:B0-----:R-:W-:-:S04]  /*5ac0*/  IMAD.WIDE R14, R15, 0x4, R8 ;  /* 0x000000040f0e7825 */ /* 0x001fc800078e0208 */
[----:B------:R-:W-:Y:S02]  /*5ad0*/  IMAD.WIDE R8, R19, 0x4, R8 ;  /* 0x0000000413087825 */ /* 0x000fe400078e0208 */
[----:B------:R-:W2:Y:S04]  /*5ae0*/  LDG.E R14, desc[UR8][R14.64+0x10] ;  /* 0x000010080e0e7981 */ /* 0x000ea8000c1e1900 */
[----:B------:R-:W2:Y:S02]  /*5af0*/  LDG.E R9, desc[UR8][R8.64+0x10] ;  /* 0x0000100808097981 */ /* 0x000ea4000c1e1900 */
[----:B--2---:R-:W-:-:S13]  /*5b00*/  FSETP.GT.AND P0, PT, R14, R9, PT ;  /* 0x000000090e00720b */ /* 0x004fda0003f04000 */
.L_x_132:
[----:B------:R-:W-:Y:S05]  /*5b10*/  BSYNC.RECONVERGENT B0 ;  /* 0x0000000000007941 */ /* 0x000fea0003800200 */
.L_x_131:
[----:B------:R-:W-:Y:S01]  /*5b20*/  @!P0 IMAD.MOV R7, RZ, RZ, R11 ;  /* 0x000000ffff078224 */ /* 0x000fe200078e020b */
[----:B------:R-:W-:Y:S01]  /*5b30*/  @P0 IADD3 R17, PT, PT, R13, RZ, RZ ;  /* 0x000000ff0d110210 */ /* 0x000fe20007ffe0ff */
[----:B------:R-:W-:Y:S01]  /*5b40*/  BSSY.RECONVERGENT B0, `(.L_x_133) ;  /* 0x0000016000007945 */ /* 0x000fe20003800200 */
[----:B-12---:R-:W-:Y:S02]  /*5b50*/  SEL R14, R26, R25, P0 ;  /* 0x000000191a0e7207 */ /* 0x006fe40000000000 */
[----:B------:R-:W-:Y:S01]  /*5b60*/  ISETP.GE.AND P1, PT, R7, R24, PT ;  /* 0x000000180700720c */ /* 0x000fe20003f26270 */
[C---:B------:R-:W-:Y:S01]  /*5b70*/  VIADD R15, R17.reuse, 0x1 ;  /* 0x00000001110f7836 */ /* 0x040fe20000000000 */
[----:B0-----:R-:W-:Y:S02]  /*5b80*/  @!P0 LEA R8, R17, UR4, 0x2 ;  /* 0x0000000411088c11 */ /* 0x001fe4000f8e10ff */
        /* <DEDUP_REMOVED lines=9> */
[----:B------:R-:W3:Y:S01]  /*5c20*/  LDC.64 R10, c[0x0][0x3c0] ;  /* 0x0000f000ff0a7b82 */ /* 0x000ee20000000a00 */
[----:B0-2---:R-:W-:Y:S02]  /*5c30*/  IMAD R9, R26, 0x6, RZ ;  /* 0x000000061a097824 */ /* 0x005fe400078e02ff */
[----:B-1----:R-:W-:Y:S02]  /*5c40*/  IMAD R19, R25, 0x6, RZ ;  /* 0x0000000619137824 */ /* 0x002fe400078e02ff */
[----:B---3--:R-:W-:-:S04]  /*5c50*/  IMAD.WIDE R8, R9, 0x4, R10 ;  /* 0x0000000409087825 */ /* 0x008fc800078e020a */
[----:B------:R-:W-:Y:S02]  /*5c60*/  IMAD.WIDE R10, R19, 0x4, R10 ;  /* 0x00000004130a7825 */ /* 0x000fe400078e020a */
[----:B------:R-:W2:Y:S04]  /*5c70*/  LDG.E R8, desc[UR8][R8.64+0x10] ;  /* 0x0000100808087981 */ /* 0x000ea8000c1e1900 */
[----:B------:R-:W2:Y:S02]  /*5c80*/  LDG.E R11, desc[UR8][R10.64+0x10] ;  /* 0x000010080a0b7981 */ /* 0x000ea4000c1e1900 */
[----:B--2---:R-:W-:-:S13]  /*5c90*/  FSETP.GT.AND P0, PT, R8, R11, PT ;  /* 0x0000000b0800720b */ /* 0x004fda0003f04000 */
.L_x_134:
[----:B------:R-:W-:Y:S05]  /*5ca0*/  BSYNC.RECONVERGENT B0 ;  /* 0x0000000000007941 */ /* 0x000fea0003800200 */
.L_x_133:
        /* <DEDUP_REMOVED lines=24> */
.L_x_136:
[----:B------:R-:W-:Y:S05]  /*5e30*/  BSYNC.RECONVERGENT B0 ;  /* 0x0000000000007941 */ /* 0x000fea0003800200 */
.L_x_135:
        /* <DEDUP_REMOVED lines=24> */
.L_x_138:
[----:B------:R-:W-:Y:S05]  /*5fc0*/  BSYNC.RECONVERGENT B0 ;  /* 0x0000000000007941 */ /* 0x000fea0003800200 */
.L_x_137:
        /* <DEDUP_REMOVED lines=17> */
[----:B--2---:R-:W-:Y:S02]  /*60e0*/  IMAD R17, R26, 0x6, RZ ;  /* 0x000000061a117824 */ /* 0x004fe400078e02ff */
[----:B-1----:R-:W-:Y:S02]  /*60f0*/  IMAD R27, R25, 0x6, RZ ;  /* 0x00000006191b7824 */ /* 0x002fe400078e02ff */
[----:B---3--:R-:W-:-:S04]  /*6100*/  IMAD.WIDE R16, R17, 0x4, R20 ;  /* 0x0000000411107825 */ /* 0x008fc800078e0214 */
[----:B------:R-:W-:Y:S02]  /*6110*/  IMAD.WIDE R20, R27, 0x4, R20 ;  /* 0x000000041b147825 */ /* 0x000fe400078e0214 */
[----:B------:R-:W2:Y:S04]  /*6120*/  LDG.E R16, desc[UR8][R16.64+0x10] ;  /* 0x0000100810107981 */ /* 0x000ea8000c1e1900 */
[----:B------:R-:W2:Y:S02]  /*6130*/  LDG.E R21, desc[UR8][R20.64+0x10] ;  /* 0x0000100814157981 */ /* 0x000ea4000c1e1900 */
[----:B--2---:R-:W-:-:S13]  /*6140*/  FSETP.GT.AND P0, PT, R16, R21, PT ;  /* 0x000000151000720b */ /* 0x004fda0003f04000 */
.L_x_140:
[----:B------:R-:W-:Y:S05]  /*6150*/  BSYNC.RECONVERGENT B0 ;  /* 0x0000000000007941 */ /* 0x000fea0003800200 */
.L_x_139:
        /* <DEDUP_REMOVED lines=18> */
[----:B01----:R-:W-:Y:S02]  /*6280*/  IMAD R13, R25, 0x6, RZ ;  /* 0x00000006190d7824 */ /* 0x003fe400078e02ff */
[----:B---3--:R-:W-:-:S04]  /*6290*/  IMAD.WIDE R16, R17, 0x4, R20 ;  /* 0x0000000411107825 */ /* 0x008fc800078e0214 */
[----:B------:R-:W-:Y:S02]  /*62a0*/  IMAD.WIDE R20, R13, 0x4, R20 ;  /* 0x000000040d147825 */ /* 0x000fe400078e0214 */
[----:B------:R-:W2:Y:S04]  /*62b0*/  LDG.E R16, desc[UR8][R16.64+0x10] ;  /* 0x0000100810107981 */ /* 0x000ea8000c1e1900 */
[----:B------:R-:W2:Y:S02]  /*62c0*/  LDG.E R21, desc[UR8][R20.64+0x10] ;  /* 0x0000100814157981 */ /* 0x000ea4000c1e1900 */
[----:B--2---:R-:W-:-:S13]  /*62d0*/  FSETP.GT.AND P0, PT, R16, R21, PT ;  /* 0x000000151000720b */ /* 0x004fda0003f04000 */
.L_x_142:
[----:B------:R-:W-:Y:S05]  /*62e0*/  BSYNC.RECONVERGENT B0 ;  /* 0x0000000000007941 */ /* 0x000fea0003800200 */
.L_x_141:
        /* <DEDUP_REMOVED lines=24> */
.L_x_144:
[----:B------:R-:W-:Y:S05]  /*6470*/  BSYNC.RECONVERGENT B0 ;  /* 0x0000000000007941 */ /* 0x000fea0003800200 */
.L_x_143:
        /* <DEDUP_REMOVED lines=24> */
.L_x_146:
[----:B------:R-:W-:Y:S05]  /*6600*/  BSYNC.RECONVERGENT B0 ;  /* 0x0000000000007941 */ /* 0x000fea0003800200 */
.L_x_145:
        /* <DEDUP_REMOVED lines=24> */
.L_x_148:
[----:B------:R-:W-:Y:S05]  /*6790*/  BSYNC.RECONVERGENT B0 ;  /* 0x0000000000007941 */ /* 0x000fea0003800200 */
.L_x_147:
        /* <DEDUP_REMOVED lines=24> */
.L_x_150:
[----:B------:R-:W-:Y:S05]  /*6920*/  BSYNC.RECONVERGENT B0 ;  /* 0x0000000000007941 */ /* 0x000fea0003800200 */
.L_x_149:
        /* <DEDUP_REMOVED lines=24> */
.L_x_152:
[----:B------:R-:W-:Y:S05]  /*6ab0*/  BSYNC.RECONVERGENT B0 ;  /* 0x0000000000007941 */ /* 0x000fea0003800200 */
.L_x_151:
[----:B------:R-:W-:Y:S01]  /*6ac0*/  @!P0 IMAD.MOV R8, RZ, RZ, R29 ;  /* 0x000000ffff088224 */ /* 0x000fe200078e021d */
[----:B------:R-:W-:Y:S01]  /*6ad0*/  @P0 IADD3 R27, PT, PT, R31, RZ, RZ ;  /* 0x000000ff1f1b0210 */ /* 0x000fe20007ffe0ff */
[----:B------:R-:W-:Y:S01]  /*6ae0*/  BSSY.RECONVERGENT B0, `(.L_x_153) ;  /* 0x0000016000007945 */ /* 0x000fe20003800200 */
[----:B012---:R-:W-:Y:S02]  /*6af0*/  SEL R16, R26, R25, P0 ;  /* 0x000000191a107207 */ /* 0x007fe40000000000 */
[C---:B------:R-:W-:Y:S01]  /*6b00*/  ISETP.GE.AND P1, PT, R8.reuse, R24, PT ;  /* 0x000000180800720c */ /* 0x040fe20003f26270 */
        /* <DEDUP_REMOVED lines=19> */
.L_x_154:
[----:B------:R-:W-:Y:S05]  /*6c40*/  BSYNC.RECONVERGENT B0 ;  /* 0x0000000000007941 */ /* 0x000fea0003800200 */
.L_x_153:
[----:B------:R-:W-:Y:S01]  /*6c50*/  @!P0 IMAD.MOV R29, RZ, RZ, R8 ;  /* 0x000000ffff1d8224 */ /* 0x000fe200078e0208 */
[----:B------:R-:W-:Y:S01]  /*6c60*/  @P0 IADD3 R30, PT, PT, R27, RZ, RZ ;  /* 0x000000ff1b1e0210 */ /* 0x000fe20007ffe0ff */
[----:B------:R-:W-:Y:S01]  /*6c70*/  BSSY.RECONVERGENT B0, `(.L_x_155) ;  /* 0x0000015000007945 */ /* 0x000fe20003800200 */
[----:B-12---:R-:W-:Y:S02]  /*6c80*/  SEL R8, R26, R25, P0 ;  /* 0x000000191a087207 */ /* 0x006fe40000000000 */
[C---:B------:R-:W-:Y:S02]  /*6c90*/  ISETP.GE.AND P1, PT, R29.reuse, R24, PT ;  /* 0x000000181d00720c */ /* 0x040fe40003f26270 */
[C---:B0-----:R-:W-:Y:S02]  /*6ca0*/  @!P0 LEA R20, R30.reuse, UR4, 0x2 ;  /* 0x000000041e148c11 */ /* 0x041fe4000f8e10ff */
[----:B------:R-:W-:Y:S02]  /*6cb0*/  @P0 LEA R21, R29, UR4, 0x2 ;  /* 0x000000041d150c11 */ /* 0x000fe4000f8e10ff */
        /* <DEDUP_REMOVED lines=16> */
.L_x_156:
[----:B------:R-:W-:Y:S05]  /*6dc0*/  BSYNC.RECONVERGENT B0 ;  /* 0x0000000000007941 */ /* 0x000fea0003800200 */
.L_x_155:
[----:B------:R-:W-:Y:S01]  /*6dd0*/  VIADD R31, R29, 0x1 ;  /* 0x000000011d1f7836 */ /* 0x000fe20000000000 */
[----:B------:R-:W-:Y:S01]  /*6de0*/  @P0 IADD3 R27, PT, PT, R30, RZ, RZ ;  /* 0x000000ff1e1b0210 */ /* 0x000fe20007ffe0ff */
[----:B------:R-:W-:Y:S01]  /*6df0*/  @!P0 IMAD.MOV R31, RZ, RZ, R29 ;  /* 0x000000ffff1f8224 */ /* 0x000fe200078e021d */
[----:B------:R-:W-:Y:S01]  /*6e00*/  BSSY.RECONVERGENT B0, `(.L_x_157) ;  /* 0x0000014000007945 */ /* 0x000fe20003800200 */
[----:B-12---:R-:W-:Y:S02]  /*6e10*/  SEL R30, R26, R25, P0 ;  /* 0x000000191a1e7207 */ /* 0x006fe40000000000 */
[----:B0-----:R-:W-:Y:S02]  /*6e20*/  @!P0 LEA R20, R27, UR4, 0x2 ;  /* 0x000000041b148c11 */ /* 0x001fe4000f8e10ff */
[C---:B------:R-:W-:Y:S02]  /*6e30*/  ISETP.GE.AND P1, PT, R31.reuse, R24, PT ;  /* 0x000000181f00720c */ /* 0x040fe40003f26270 */
[----:B------:R-:W-:Y:S01]  /*6e40*/  @P0 LEA R21, R31, UR4, 0x2 ;  /* 0x000000041f150c11 */ /* 0x000fe2000f8e10ff */
[----:B------:R0:W1:Y:S04]  /*6e50*/  @!P0 LDS R25, [R20] ;  /* 0x0000000014198984 */ /* 0x0000680000000800 */
[----:B------:R0:W2:Y:S01]  /*6e60*/  @P0 LDS R26, [R21] ;  /* 0x00000000151a0984 */ /* 0x0000a20000000800 */
[----:B------:R-:W-:-:S05]  /*6e70*/  PLOP3.LUT P0, PT, PT, PT, PT, 0x8, 0x80 ;  /* 0x000000000080781c */ /* 0x000fca0003f0e170 */
[----:B------:R-:W-:Y:S08]  /*6e80*/  @P1 BRA `(.L_x_158) ;  /* 0x00000000002c1947 */ /* 0x000ff00003800000 */
        /* <DEDUP_REMOVED lines=11> */
.L_x_158:
[----:B------:R-:W-:Y:S05]  /*6f40*/  BSYNC.RECONVERGENT B0 ;  /* 0x0000000000007941 */ /* 0x000fea0003800200 */
.L_x_157:
[----:B------:R-:W-:Y:S01]  /*6f50*/  IADD3 R23, PT, PT, R27, 0x1, RZ ;  /* 0x000000011b177810 */ /* 0x000fe20007ffe0ff */
[----:B------:R-:W-:Y:S01]  /*6f60*/  @P0 IMAD.MOV R23, RZ, RZ, R27 ;  /* 0x000000ffff170224 */ /* 0x000fe200078e021b */
[----:B-12---:R-:W-:Y:S01]  /*6f70*/  SEL R32, R26, R25, P0 ;  /* 0x000000191a207207 */ /* 0x006fe20000000000 */
[----:B------:R-:W-:Y:S01]  /*6f80*/  BSSY.RECONVERGENT B0, `(.L_x_159) ;  /* 0x0000016000007945 */ /* 0x000fe20003800200 */
[----:B0-----:R-:W-:Y:S01]  /*6f90*/  IADD3 R21, PT, PT, R31, 0x1, RZ ;  /* 0x000000011f157810 */ /* 0x001fe20007ffe0ff */
[----:B------:R-:W-:Y:S01]  /*6fa0*/  @!P0 IMAD.MOV R21, RZ, RZ, R31 ;  /* 0x000000ffff158224 */ /* 0x000fe200078e021f */
[----:B------:R-:W-:-:S04]  /*6fb0*/  @!P0 LEA R20, R23, UR4, 0x2 ;  /* 0x0000000417148c11 */ /* 0x000fc8000f8e10ff */
[C---:B------:R-:W-:Y:S01]  /*6fc0*/  @P0 LEA R22, R21.reuse, UR4, 0x2 ;  /* 0x0000000415160c11 */ /* 0x040fe2000f8e10ff */
[----:B------:R-:W0:Y:S04]  /*6fd0*/  @!P0 LDS R25, [R20] ;  /* 0x0000000014198984 */ /* 0x000e280000000800 */
[----:B------:R1:W2:Y:S01]  /*6fe0*/  @P0 LDS R26, [R22] ;  /* 0x00000000161a0984 */ /* 0x0002a20000000800 */
[----:B------:R-:W-:Y:S02]  /*6ff0*/  ISETP.GE.AND P0, PT, R21, R24, PT ;  /* 0x000000181500720c */ /* 0x000fe40003f06270 */
[----:B0-----:R-:W-:-:S11]  /*7000*/  MOV R34, R25 ;  /* 0x0000001900227202 */ /* 0x001fd60000000f00 */
        /* <DEDUP_REMOVED lines=13> */
.L_x_160:
[----:B------:R-:W-:Y:S05]  /*70e0*/  BSYNC.RECONVERGENT B0 ;  /* 0x0000000000007941 */ /* 0x000fea0003800200 */
.L_x_159:
[C---:B------:R-:W-:Y:S02]  /*70f0*/  ISETP.GE.U32.AND P0, PT, R6.reuse, 0x81, PT ;  /* 0x000000810600780c */ /* 0x040fe40003f06070 */
[----:B------:R-:W-:-:S11]  /*7100*/  SHF.L.U32 R6, R6, 0x1, RZ ;  /* 0x0000000106067819 */ /* 0x000fd600000006ff */
[----:B------:R-:W-:Y:S05]  /*7110*/  @!P0 BRA `(.L_x_161) ;  /* 0xffffffe0003c8947 */ /* 0x000fea000383ffff */
[----:B------:R-:W0:Y:S01]  /*7120*/  S2R R5, SR_TID.X ;  /* 0x0000000000057919 */ /* 0x000e220000002100 */
[----:B------:R-:W1:Y:S01]  /*7130*/  S2UR UR5, SR_CgaCtaId ;  /* 0x00000000000579c3 */ /* 0x000e620000008800 */
[----:B------:R-:W3:Y:S01]  /*7140*/  LDCU.U8 UR4, c[0x0][0x380] ;  /* 0x00007000ff0477ac */ /* 0x000ee20008000000 */
[----:B------:R-:W4:Y:S01]  /*7150*/  S2R R21, SR_LANEID ;  /* 0x0000000000157919 */ /* 0x000f220000000000 */
[----:B---3--:R-:W-:-:S03]  /*7160*/  UPRMT UR6, UR4, 0x8880, URZ ;  /* 0x0000888004067896 */ /* 0x008fc600080000ff */
[----:B------:R-:W-:Y:S02]  /*7170*/  UMOV UR4, 0x400 ;  /* 0x0000040000047882 */ /* 0x000fe40000000000 */
[----:B-1----:R-:W-:-:S03]  /*7180*/  ULEA UR5, UR5, UR4, 0x18 ;  /* 0x0000000405057291 */ /* 0x002fc6000f8ec0ff */
[----:B------:R-:W-:Y:S02]  /*7190*/  UMOV UR4, UR6 ;  /* 0x0000000600047c82 */ /* 0x000fe40008000000 */
[----:B------:R-:W-:Y:S01]  /*71a0*/  UISETP.NE.AND UP0, UPT, UR4, URZ, UPT ;  /* 0x000000ff0400728c */ /* 0x000fe2000bf05270 */
[----:B0-----:R-:W-:-:S05]  /*71b0*/  SHF.R.U32.HI R6, RZ, 0x5, R5 ;  /* 0x00000005ff067819 */ /* 0x001fca0000011605 */
[----:B----4-:R-:W-:-:S05]  /*71c0*/  IMAD R6, R6, 0x220, R21 ;  /* 0x0000022006067824 */ /* 0x010fca00078e0215 */
[----:B------:R-:W-:-:S05]  /*71d0*/  LEA R6, R6, UR5, 0x2 ;  /* 0x0000000506067c11 */ /* 0x000fca000f8e10ff */
[----:B------:R-:W-:Y:S01]  /*71e0*/  IMAD R21, R21, 0x40, R6 ;  /* 0x0000004015157824 */ /* 0x000fe200078e0206 */
[----:B------:R-:W-:Y:S06]  /*71f0*/  BAR.SYNC.DEFER_BLOCKING 0x0 ;  /* 0x0000000000007b1d */ /* 0x000fec0000010000 */
[----:B------:R-:W-:Y:S05]  /*7200*/  BRA.U !UP0, `(.L_x_162) ;  /* 0x0000000108f87547 */ /* 0x000fea000b800000 */
[----:B------:R-:W-:Y:S01]  /*7210*/  STS [R21], R12 ;  /* 0x0000000c15007388 */ /* 0x000fe20000000800 */
[----:B------:R-:W0:Y:S01]  /*7220*/  LDCU.64 UR4, c[0x0][0x398] ;  /* 0x00007300ff0477ac */ /* 0x000e220008000a00 */
[----:B------:R-:W-:Y:S02]  /*7230*/  IMAD.WIDE.U32 R2, R0, 0x1100, RZ ;  /* 0x0000110000027825 */ /* 0x000fe400078e00ff */
[----:B------:R-:W-:Y:S04]  /*7240*/  STS [R21+0x4], R4 ;  /* 0x0000040415007388 */ /* 0x000fe80000000800 */
[----:B------:R-:W-:Y:S04]  /*7250*/  STS [R21+0x8], R14 ;  /* 0x0000080e15007388 */ /* 0x000fe80000000800 */
[----:B------:R-:W-:Y:S04]  /*7260*/  STS [R21+0xc], R7 ;  /* 0x00000c0715007388 */ /* 0x000fe80000000800 */
[----:B------:R-:W-:Y:S04]  /*7270*/  STS [R21+0x10], R11 ;  /* 0x0000100b15007388 */ /* 0x000fe80000000800 */
[----:B------:R-:W-:Y:S04]  /*7280*/  STS [R21+0x14], R9 ;  /* 0x0000140915007388 */ /* 0x000fe80000000800 */
[----:B------:R1:W-:Y:S04]  /*7290*/  STS [R21+0x18], R10 ;  /* 0x0000180a15007388 */ /* 0x0003e80000000800 */
[----:B------:R-:W-:Y:S04]  /*72a0*/  STS [R21+0x1c], R13 ;  /* 0x00001c0d15007388 */ /* 0x000fe80000000800 */
[----:B------:R-:W-:Y:S01]  /*72b0*/  STS [R21+0x20], R19 ;  /* 0x0000201315007388 */ /* 0x000fe20000000800 */
[----:B-1----:R-:W-:-:S03]  /*72c0*/  LOP3.LUT R10, R5, 0x3e0, RZ, 0xc0, !PT ;  /* 0x000003e0050a7812 */ /* 0x002fc600078ec0ff */
[----:B------:R-:W-:Y:S01]  /*72d0*/  STS [R21+0x24], R17 ;  /* 0x0000241115007388 */ /* 0x000fe20000000800 */
[----:B------:R-:W-:Y:S01]  /*72e0*/  LOP3.LUT R5, R5, 0x1f, RZ, 0xc0, !PT ;  /* 0x0000001f05057812 */ /* 0x000fe200078ec0ff */
[----:B------:R-:W-:Y:S02]  /*72f0*/  IMAD R0, R10, 0x11, RZ ;  /* 0x000000110a007824 */ /* 0x000fe400078e02ff */
[----:B------:R-:W-:Y:S04]  /*7300*/  STS [R21+0x28], R28 ;  /* 0x0000281c15007388 */ /* 0x000fe80000000800 */
[----:B------:R-:W-:Y:S01]  /*7310*/  STS [R21+0x2c], R15 ;  /* 0x00002c0f15007388 */ /* 0x000fe20000000800 */
[----:B------:R-:W-:-:S03]  /*7320*/  IADD3 R0, P0, P1, R0, R2, R5 ;  /* 0x0000000200007210 */ /* 0x000fc6000791e005 */
[----:B------:R-:W-:Y:S01]  /*7330*/  STS [R21+0x30], R16 ;  /* 0x0000301015007388 */ /* 0x000fe20000000800 */
[----:B------:R-:W-:Y:S02]  /*7340*/  IADD3.X R3, PT, PT, RZ, R3, RZ, P0, P1 ;  /* 0x00000003ff037210 */ /* 0x000fe400007e24ff */
[C---:B0-----:R-:W-:Y:S01]  /*7350*/  LEA R2, P0, R0.reuse, UR4, 0x2 ;  /* 0x0000000400027c11 */ /* 0x041fe2000f8010ff */
[----:B------:R-:W-:Y:S03]  /*7360*/  STS [R21+0x34], R8 ;  /* 0x0000340815007388 */ /* 0x000fe60000000800 */
[----:B------:R-:W-:Y:S01]  /*7370*/  LEA.HI.X R3, R0, UR5, R3, 0x2, P0 ;  /* 0x0000000500037c11 */ /* 0x000fe200080f1403 */
[----:B------:R-:W-:Y:S04]  /*7380*/  STS [R21+0x38], R30 ;  /* 0x0000381e15007388 */ /* 0x000fe80000000800 */
[----:B------:R-:W-:Y:S04]  /*7390*/  STS [R21+0x3c], R32 ;  /* 0x00003c2015007388 */ /* 0x000fe80000000800 */
[----:B------:R-:W-:Y:S01]  /*73a0*/  STS [R21+0x40], R34 ;  /* 0x0000402215007388 */ /* 0x000fe20000000800 */
[----:B------:R-:W-:-:S03]  /*73b0*/  NOP ;  /* 0x0000000000007918 */ /* 0x000fc60000000000 */
[----:B------:R-:W0:Y:S04]  /*73c0*/  LDS R7, [R6] ;  /* 0x0000000006077984 */ /* 0x000e280000000800 */
[----:B------:R-:W1:Y:S04]  /*73d0*/  LDS R9, [R6+0x80] ;  /* 0x0000800006097984 */ /* 0x000e680000000800 */
[----:B------:R-:W3:Y:S04]  /*73e0*/  LDS R11, [R6+0x100] ;  /* 0x00010000060b7984 */ /* 0x000ee80000000800 */
[----:B------:R-:W4:Y:S04]  /*73f0*/  LDS R13, [R6+0x180] ;  /* 0x00018000060d7984 */ /* 0x000f280000000800 */
[----:B------:R-:W5:Y:S04]  /*7400*/  LDS R15, [R6+0x200] ;  /* 0x00020000060f7984 */ /* 0x000f680000000800 */
[----:B------:R-:W2:Y:S04]  /*7410*/  LDS R17, [R6+0x280] ;  /* 0x0002800006117984 */ /* 0x000ea80000000800 */
        /* <DEDUP_REMOVED lines=11> */
[----:B0-----:R-:W-:Y:S04]  /*74d0*/  STG.E desc[UR8][R2.64], R7 ;  /* 0x0000000702007986 */ /* 0x001fe8000c101908 */
[----:B-1----:R-:W-:Y:S04]  /*74e0*/  STG.E desc[UR8][R2.64+0x80], R9 ;  /* 0x0000800902007986 */ /* 0x002fe8000c101908 */
[----:B---3--:R-:W-:Y:S04]  /*74f0*/  STG.E desc[UR8][R2.64+0x100], R11 ;  /* 0x0001000b02007986 */ /* 0x008fe8000c101908 */
[----:B----4-:R-:W-:Y:S04]  /*7500*/  STG.E desc[UR8][R2.64+0x180], R13 ;  /* 0x0001800d02007986 */ /* 0x010fe8000c101908 */
[----:B-----5:R-:W-:Y:S04]  /*7510*/  STG.E desc[UR8][R2.64+0x200], R15 ;  /* 0x0002000f02007986 */ /* 0x020fe8000c101908 */
[----:B--2---:R-:W-:Y:S04]  /*7520*/  STG.E desc[UR8][R2.64+0x280], R17 ;  /* 0x0002801102007986 */ /* 0x004fe8000c101908 */
        /* <DEDUP_REMOVED lines=12> */
.L_x_162:
[----:B------:R-:W-:Y:S01]  /*75f0*/  STS [R21], R12 ;  /* 0x0000000c15007388 */ /* 0x000fe20000000800 */
[----:B------:R-:W0:Y:S03]  /*7600*/  LDCU.64 UR4, c[0x0][0x3b0] ;  /* 0x00007600ff0477ac */ /* 0x000e260008000a00 */
[----:B------:R-:W-:Y:S04]  /*7610*/  STS [R21+0x4], R4 ;  /* 0x0000040415007388 */ /* 0x000fe80000000800 */
[----:B------:R-:W-:Y:S04]  /*7620*/  STS [R21+0x8], R14 ;  /* 0x0000080e15007388 */ /* 0x000fe80000000800 */
[----:B------:R-:W-:Y:S04]  /*7630*/  STS [R21+0xc], R7 ;  /* 0x00000c0715007388 */ /* 0x000fe80000000800 */
[----:B------:R-:W-:Y:S01]  /*7640*/  STS [R21+0x10], R11 ;  /* 0x0000100b15007388 */ /* 0x000fe20000000800 */
[----:B0-----:R-:W-:-:S03]  /*7650*/  IADD3 R2, P0, PT, R2, UR4, RZ ;  /* 0x0000000402027c10 */ /* 0x001fc6000ff1e0ff */
[----:B------:R-:W-:Y:S01]  /*7660*/  STS [R21+0x14], R9 ;  /* 0x0000140915007388 */ /* 0x000fe20000000800 */
[----:B------:R-:W-:-:S03]  /*7670*/  IADD3.X R3, PT, PT, R3, UR5, RZ, P0, !PT ;  /* 0x0000000503037c10 */ /* 0x000fc600087fe4ff */
        /* <DEDUP_REMOVED lines=47> */
.L_x_123:
[----:B------:R-:W0:Y:S01]  /*7970*/  LDC.64 R6, c[0x0][0x388] ;  /* 0x0000e200ff067b82 */ /* 0x000e220000000a00 */
[----:B------:R-:W-:Y:S01]  /*7980*/  ACQBULK ;  /* 0x000000000000782e */ /* 0x000fe20000000000 */
[----:B------:R-:W1:Y:S06]  /*7990*/  S2R R2, SR_TID.X ;  /* 0x0000000000027919 */ /* 0x000e6c0000002100 */
[----:B------:R-:W2:Y:S01]  /*79a0*/  LDC R5, c[0x0][0x3a8] ;  /* 0x0000ea00ff057b82 */ /* 0x000ea20000000800 */
[----:B0-----:R-:W-:-:S05]  /*79b0*/  IMAD.WIDE.U32 R6, R0, 0x4400, R6 ;  /* 0x0000440000067825 */ /* 0x001fca00078e0006 */
[----:B------:R0:W3:Y:S01]  /*79c0*/  LDG.E R9, desc[UR8][R6.64] ;  /* 0x0000000806097981 */ /* 0x0000e2000c1e1900 */
[----:B------:R-:W-:Y:S01]  /*79d0*/  IMAD.WIDE.U32 R16, R0, 0x1100, RZ ;  /* 0x0000110000107825 */ /* 0x000fe200078e00ff */
[C---:B-1----:R-:W-:Y:S02]  /*79e0*/  LOP3.LUT R3, R2.reuse, 0x1f, RZ, 0xc0, !PT ;  /* 0x0000001f02037812 */ /* 0x042fe400078ec0ff */
[----:B------:R-:W-:Y:S02]  /*79f0*/  LOP3.LUT R8, R2, 0x3e0, RZ, 0xc0, !PT ;  /* 0x000003e002087812 */ /* 0x000fe400078ec0ff */
[----:B------:R-:W-:-:S03]  /*7a00*/  IADD3 R4, PT, PT, -R16, RZ, RZ ;  /* 0x000000ff10047210 */ /* 0x000fc60007ffe1ff */
[----:B------:R-:W-:Y:S01]  /*7a10*/  IMAD R3, R8, 0x11, R3 ;  /* 0x0000001108037824 */ /* 0x000fe200078e0203 */
[----:B--2---:R-:W-:-:S03]  /*7a20*/  VIADDMNMX R4, R4, R5, 0x1100, PT ;  /* 0x0000110004047446 */ /* 0x004fc60003800105 */
[C---:B------:R-:W-:Y:S01]  /*7a30*/  VIADD R5, R3.reuse, 0x20 ;  /* 0x0000002003057836 */ /* 0x040fe20000000000 */
[----:B------:R-:W-:-:S04]  /*7a40*/  ISETP.GE.AND P4, PT, R3, R4, PT ;  /* 0x000000040300720c */ /* 0x000fc80003f86270 */
[----:B------:R-:W-:Y:S02]  /*7a50*/  ISETP.GE.AND P0, PT, R5, R4, PT ;  /* 0x000000040500720c */ /* 0x000fe40003f06270 */
[----:B------:R-:W-:-:S04]  /*7a60*/  IADD3 R5, PT, PT, R3, 0x40, RZ ;  /* 0x0000004003057810 */ /* 0x000fc80007ffe0ff */
[-C--:B------:R-:W-:Y:S01]  /*7a70*/  ISETP.GE.AND P1, PT, R5, R4.reuse, PT ;  /* 0x000000040500720c */ /* 0x080fe20003f26270 */
[----:B------:R-:W-:Y:S02]  /*7a80*/  VIADD R5, R3, 0x60 ;  /* 0x0000006003057836 */ /* 0x000fe40000000000 */
[----:B------:R-:W1:Y:S01]  /*7a90*/  @!P4 LDC.64 R18, c[0x0][0x388] ;  /* 0x0000e200ff12cb82 */ /* 0x000e620000000a00 */
[----:B0-----:R-:W-:Y:S02]  /*7aa0*/  @!P4 IADD3 R6, P3, PT, R16, R3, RZ ;  /* 0x000000031006c210 */ /* 0x001fe40007f7e0ff */
[-C--:B------:R-:W-:Y:S02]  /*7ab0*/  ISETP.GE.AND P2, PT, R5, R4.reuse, PT ;  /* 0x000000040500720c */ /* 0x080fe40003f46270 */
[----:B------:R-:W-:Y:S01]  /*7ac0*/  IADD3 R5, PT, PT, R3, 0x80, RZ ;  /* 0x0000008003057810 */ /* 0x000fe20007ffe0ff */
[----:B------:R-:W-:Y:S02]  /*7ad0*/  @!P4 IMAD.X R7, RZ, RZ, R17, P3 ;  /* 0x000000ffff07c224 */ /* 0x000fe400018e0611 */
[----:B------:R-:W0:Y:S01]  /*7ae0*/  @!P0 LDC.64 R10, c[0x0][0x388] ;  /* 0x0000e200ff0a8b82 */ /* 0x000e220000000a00 */
[----:B------:R-:W-:-:S02]  /*7af0*/  ISETP.GE.AND P3, PT, R5, R4, PT ;  /* 0x000000040500720c */ /* 0x000fc40003f66270 */
[----:B------:R-:W-:-:S05]  /*7b00*/  IADD3 R5, PT, PT, R3, 0xa0, RZ ;  /* 0x000000a003057810 */ /* 0x000fca0007ffe0ff */
[----:B------:R-:W2:Y:S01]  /*7b10*/  @!P1 LDC.64 R12, c[0x0][0x388] ;  /* 0x0000e200ff0c9b82 */ /* 0x000ea20000000a00 */
[----:B-1----:R-:W-:-:S07]  /*7b20*/  @!P4 LEA R18, P5, R6, R18, 0x2 ;  /* 0x000000120612c211 */ /* 0x002fce00078a10ff */
[----:B------:R-:W1:Y:S01]  /*7b30*/  @!P2 LDC.64 R14, c[0x0][0x388] ;  /* 0x0000e200ff0eab82 */ /* 0x000e620000000a00 */
[----:B------:R-:W-:Y:S02]  /*7b40*/  @!P4 LEA.HI.X R19, R6, R19, R7, 0x2, P5 ;  /* 0x000000130613c211 */ /* 0x000fe400028f1407 */
[----:B------:R-:W-:-:S04]  /*7b50*/  @!P0 IADD3 R6, P5, PT, R16, R3, RZ ;  /* 0x0000000310068210 */ /* 0x000fc80007fbe0ff */
[----:B------:R-:W-:Y:S02]  /*7b60*/  @!P0 IADD3.X R8, PT, PT, RZ, R17, RZ, P5, !PT ;  /* 0x00000011ff088210 */ /* 0x000fe40002ffe4ff */
[----:B0-----:R-:W-:-:S04]  /*7b70*/  @!P0 LEA R22, P5, R6, R10, 0x2 ;  /* 0x0000000a06168211 */ /* 0x001fc800078a10ff */
[----:B------:R-:W-:Y:S02]  /*7b80*/  @!P0 LEA.HI.X R23, R6, R11, R8, 0x2, P5 ;  /* 0x0000000b06178211 */ /* 0x000fe400028f1408 */
[----:B------:R-:W-:Y:S01]  /*7b90*/  @!P1 IADD3 R6, P5, PT, R16, R3, RZ ;  /* 0x0000000310069210 */ /* 0x000fe20007fbe0ff */
[----:B------:R-:W0:Y:S04]  /*7ba0*/  @!P3 LDC.64 R10, c[0x0][0x388] ;  /* 0x0000e200ff0abb82 */ /* 0x000e280000000a00 */
[----:B------:R-:W-:Y:S01]  /*7bb0*/  @!P1 IMAD.X R20, RZ, RZ, R17, P5 ;  /* 0x000000ffff149224 */ /* 0x000fe200028e0611 */
[----:B--2---:R-:W-:-:S04]  /*7bc0*/  @!P1 LEA R26, P5, R6, R12, 0x2 ;  /* 0x0000000c061a9211 */ /* 0x004fc800078a10ff */
[----:B------:R-:W-:Y:S02]  /*7bd0*/  @!P1 LEA.HI.X R27, R6, R13, R20, 0x2, P5 ;  /* 0x0000000d061b9211 */ /* 0x000fe400028f1414 */
[----:B------:R-:W-:Y:S02]  /*7be0*/  @!P2 IADD3 R6, P5, PT, R16, R3, RZ ;  /* 0x000000031006a210 */ /* 0x000fe40007fbe0ff */
[----:B------:R-:W-:Y:S01]  /*7bf0*/  IADD3 R31, PT, PT, R3, 0x1e0, RZ ;  /* 0x000001e0031f7810 */ /* 0x000fe20007ffe0ff */
[----:B---3--:R-:W-:Y:S02]  /*7c00*/  IMAD.MOV.U32 R7, RZ, RZ, R9 ;  /* 0x000000ffff077224 */ /* 0x008fe400078e0009 */
[----:B------:R2:W3:Y:S01]  /*7c10*/  @!P4 LDG.E R9, desc[UR8][R18.64] ;  /* 0x000000081209c981 */ /* 0x0004e2000c1e1900 */
[----:B------:R-:W-:Y:S01]  /*7c20*/  ISETP.GE.AND P4, PT, R5, R4, PT ;  /* 0x000000040500720c */ /* 0x000fe20003f86270 */
[----:B------:R-:W-:Y:S01]  /*7c30*/  IMAD.MOV.U32 R8, RZ, RZ, R7 ;  /* 0x000000ffff087224 */ /* 0x000fe200078e0007 */
[----:B------:R-:W-:-:S05]  /*7c40*/  IADD3 R5, PT, PT, R3, 0xc0, RZ ;  /* 0x000000c003057810 */ /* 0x000fca0007ffe0ff */
[----:B------:R-:W4:Y:S01]  /*7c50*/  @!P0 LDG.E R8, desc[UR8][R22.64+0x80] ;  /* 0x0000800816088981 */ /* 0x000f22000c1e1900 */
[----:B------:R-:W-:Y:S01]  /*7c60*/  ISETP.GE.AND P0, PT, R5, R4, PT ;  /* 0x000000040500720c */ /* 0x000fe20003f06270 */
[----:B------:R-:W-:Y:S01]  /*7c70*/  VIADD R5, R3, 0xe0 ;  /* 0x000000e003057836 */ /* 0x000fe20000000000 */
[----:B------:R-:W-:Y:S02]  /*7c80*/  MOV R29, R7 ;  /* 0x00000007001d7202 */ /* 0x000fe40000000f00 */
[----:B--2---:R-:W-:Y:S01]  /*7c90*/  @!P2 IADD3.X R18, PT, PT, RZ, R17, RZ, P5, !PT ;  /* 0x00000011ff12a210 */ /* 0x004fe20002ffe4ff */
[----:B------:R-:W2:Y:S01]  /*7ca0*/  @!P4 LDC.64 R12, c[0x0][0x388] ;  /* 0x0000e200ff0ccb82 */ /* 0x000ea20000000a00 */
[C---:B-1----:R-:W-:Y:S02]  /*7cb0*/  @!P2 LEA R20, P5, R6.reuse, R14, 0x2 ;  /* 0x0000000e0614a211 */ /* 0x042fe400078a10ff */
[----:B------:R1:W5:Y:S01]  /*7cc0*/  @!P1 LDG.E R29, desc[UR8][R26.64+0x100] ;  /* 0x000100081a1d9981 */ /* 0x000362000c1e1900 */
[----:B------:R-:W-:Y:S01]  /*7cd0*/  ISETP.GE.AND P1, PT, R5, R4, PT ;  /* 0x000000040500720c */ /* 0x000fe20003f26270 */
[----:B------:R-:W-:Y:S01]  /*7ce0*/  IMAD.MOV.U32 R28, RZ, RZ, R7 ;  /* 0x000000ffff1c7224 */ /* 0x000fe200078e0007 */
[----:B------:R-:W-:-:S02]  /*7cf0*/  @!P2 LEA.HI.X R21, R6, R15, R18, 0x2, P5 ;  /* 0x0000000f0615a211 */ /* 0x000fc400028f1412 */
[----:B------:R-:W-:Y:S01]  /*7d00*/  @!P3 IADD3 R6, P5, PT, R16, R3, RZ ;  /* 0x000000031006b210 */ /* 0x000fe20007fbe0ff */
[----:B------:R-:W2:Y:S01]  /*7d10*/  @!P0 LDC.64 R14, c[0x0][0x388] ;  /* 0x0000e200ff0e8b82 */ /* 0x000ea20000000a00 */
[----:B------:R-:W-:Y:S01]  /*7d20*/  IADD3 R5, PT, PT, R3, 0x100, RZ ;  /* 0x0000010003057810 */ /* 0x000fe20007ffe0ff */
[----:B------:R2:W5:Y:S02]  /*7d30*/  @!P2 LDG.E R28, desc[UR8][R20.64+0x180] ;  /* 0x00018008141ca981 */ /* 0x000564000c1e1900 */
[----:B------:R-:W-:Y:S01]  /*7d40*/  @!P3 IMAD.X R18, RZ, RZ, R17, P5 ;  /* 0x000000ffff12b224 */ /* 0x000fe200028e0611 */
[C---:B0-----:R-:W-:Y:S02]  /*7d50*/  @!P3 LEA R24, P5, R6.reuse, R10, 0x2 ;  /* 0x0000000a0618b211 */ /* 0x041fe400078a10ff */
[----:B------:R-:W-:Y:S02]  /*7d60*/  ISETP.GE.AND P2, PT, R5, R4, PT ;  /* 0x000000040500720c */ /* 0x000fe40003f46270 */
[----:B------:R-:W-:-:S02]  /*7d70*/  @!P3 LEA.HI.X R25, R6, R11, R18, 0x2, P5 ;  /* 0x0000000b0619b211 */ /* 0x000fc400028f1412 */
[----:B------:R-:W-:Y:S01]  /*7d80*/  @!P4 IADD3 R6, P5, PT, R16, R3, RZ ;  /* 0x000000031006c210 */ /* 0x000fe20007fbe0ff */
[----:B------:R-:W0:Y:S01]  /*7d90*/  @!P1 LDC.64 R10, c[0x0][0x388] ;  /* 0x0000e200ff0a9b82 */ /* 0x000e220000000a00 */
[----:B-1----:R-:W-:Y:S01]  /*7da0*/  MOV R27, R7 ;  /* 0x00000007001b7202 */ /* 0x002fe20000000f00 */
[----:B------:R-:W-:Y:S01]  /*7db0*/  VIADD R5, R3, 0x120 ;  /* 0x0000012003057836 */ /* 0x000fe20000000000 */
[----:B------:R-:W-:Y:S02]  /*7dc0*/  @!P4 IADD3.X R19, PT, PT, RZ, R17, RZ, P5, !PT ;  /* 0x00000011ff13c210 */ /* 0x000fe40002ffe4ff */
[C---:B--2---:R-:W-:Y:S02]  /*7dd0*/  @!P4 LEA R18, P5, R6.reuse, R12, 0x2 ;  /* 0x0000000c0612c211 */ /* 0x044fe400078a10ff */
[----:B------:R-:W2:Y:S01]  /*7de0*/  @!P3 LDG.E R27, desc[UR8][R24.64+0x200] ;  /* 0x00020008181bb981 */ /* 0x000ea2000c1e1900 */
[----:B------:R-:W-:Y:S01]  /*7df0*/  ISETP.GE.AND P3, PT, R5, R4, PT ;  /* 0x000000040500720c */ /* 0x000fe20003f66270 */
[----:B------:R-:W1:Y:S01]  /*7e00*/  @!P2 LDC.64 R22, c[0x0][0x388] ;  /* 0x0000e200ff16ab82 */ /* 0x000e620000000a00 */
[----:B------:R-:W-:-:S02]  /*7e10*/  @!P4 LEA.HI.X R19, R6, R13, R19, 0x2, P5 ;  /* 0x0000000d0613c211 */ /* 0x000fc400028f1413 */
[----:B------:R-:W-:Y:S01]  /*7e20*/  @!P0 IADD3 R6, P5, PT, R16, R3, RZ ;  /* 0x0000000310068210 */ /* 0x000fe20007fbe0ff */
[----:B------:R-:W-:Y:S01]  /*7e30*/  IMAD.MOV.U32 R26, RZ, RZ, R7 ;  /* 0x000000ffff1a7224 */ /* 0x000fe200078e0007 */
[----:B------:R-:W-:-:S03]  /*7e40*/  IADD3 R5, PT, PT, R3, 0x140, RZ ;  /* 0x0000014003057810 */ /* 0x000fc60007ffe0ff */
[----:B------:R-:W-:Y:S01]  /*7e50*/  @!P0 IMAD.X R12, RZ, RZ, R17, P5 ;  /* 0x000000ffff0c8224 */ /* 0x000fe200028e0611 */
[C---:B------:R-:W-:Y:S01]  /*7e60*/  @!P0 LEA R14, P5, R6.reuse, R14, 0x2 ;  /* 0x0000000e060e8211 */ /* 0x040fe200078a10ff */
[----:B------:R0:W2:Y:S01]  /*7e70*/  @!P4 LDG.E R26, desc[UR8][R18.64+0x280] ;  /* 0x00028008121ac981 */ /* 0x0000a2000c1e1900 */
[----:B------:R-:W-:Y:S01]  /*7e80*/  ISETP.GE.AND P4, PT, R5, R4, PT ;  /* 0x000000040500720c */ /* 0x000fe20003f86270 */
[----:B------:R-:W1:Y:S01]  /*7e90*/  @!P3 LDC.64 R20, c[0x0][0x388] ;  /* 0x0000e200ff14bb82 */ /* 0x000e620000000a00 */
[----:B------:R-:W-:Y:S02]  /*7ea0*/  @!P0 LEA.HI.X R15, R6, R15, R12, 0x2, P5 ;  /* 0x0000000f060f8211 */ /* 0x000fe400028f140c */
[----:B------:R-:W-:Y:S02]  /*7eb0*/  @!P1 IADD3 R6, P5, PT, R16, R3, RZ ;  /* 0x0000000310069210 */ /* 0x000fe40007fbe0ff */
[----:B------:R-:W-:Y:S01]  /*7ec0*/  MOV R13, R7 ;  /* 0x00000007000d7202 */ /* 0x000fe20000000f00 */
[----:B------:R-:W-:Y:S01]  /*7ed0*/  VIADD R5, R3, 0x160 ;  /* 0x0000016003057836 */ /* 0x000fe20000000000 */
[----:B------:R-:W-:-:S02]  /*7ee0*/  @!P1 IADD3.X R12, PT, PT, RZ, R17, RZ, P5, !PT ;  /* 0x00000011ff0c9210 */ /* 0x000fc40002ffe4ff */
[C---:B0-----:R-:W-:Y:S02]  /*7ef0*/  @!P1 LEA R10, P5, R6.reuse, R10, 0x2 ;  /* 0x0000000a060a9211 */ /* 0x041fe400078a10ff */
[----:B------:R0:W2:Y:S01]  /*7f00*/  @!P0 LDG.E R13, desc[UR8][R14.64+0x300] ;  /* 0x000300080e0d8981 */ /* 0x0000a2000c1e1900 */
[----:B------:R-:W-:Y:S01]  /*7f10*/  ISETP.GE.AND P0, PT, R5, R4, PT ;  /* 0x000000040500720c */ /* 0x000fe20003f06270 */
[----:B------:R-:W0:Y:S01]  /*7f20*/  @!P4 LDC.64 R18, c[0x0][0x388] ;  /* 0x0000e200ff12cb82 */ /* 0x000e220000000a00 */
[----:B------:R-:W-:Y:S02]  /*7f30*/  @!P1 LEA.HI.X R11, R6, R11, R12, 0x2, P5 ;  /* 0x0000000b060b9211 */ /* 0x000fe400028f140c */
[----:B------:R-:W-:Y:S01]  /*7f40*/  @!P2 IADD3 R6, P5, PT, R16, R3, RZ ;  /* 0x000000031006a210 */ /* 0x000fe20007fbe0ff */
[----:B------:R-:W-:Y:S01]  /*7f50*/  IMAD.MOV.U32 R12, RZ, RZ, R7 ;  /* 0x000000ffff0c7224 */ /* 0x000fe200078e0007 */
[----:B------:R-:W-:-:S03]  /*7f60*/  IADD3 R5, PT, PT, R3, 0x180, RZ ;  /* 0x0000018003057810 */ /* 0x000fc60007ffe0ff */
[----:B------:R-:W-:Y:S01]  /*7f70*/  @!P2 IMAD.X R24, RZ, RZ, R17, P5 ;  /* 0x000000ffff18a224 */ /* 0x000fe200028e0611 */
[C---:B-1----:R-:W-:Y:S01]  /*7f80*/  @!P2 LEA R22, P5, R6.reuse, R22, 0x2 ;  /* 0x000000160616a211 */ /* 0x042fe200078a10ff */
[----:B------:R1:W2:Y:S01]  /*7f90*/  @!P1 LDG.E R12, desc[UR8][R10.64+0x380] ;  /* 0x000380080a0c9981 */ /* 0x0002a2000c1e1900 */
[----:B------:R-:W-:Y:S01]  /*7fa0*/  ISETP.GE.AND P1, PT, R5, R4, PT ;  /* 0x000000040500720c */ /* 0x000fe20003f26270 */
[----:B0-----:R-:W0:Y:S01]  /*7fb0*/  @!P0 LDC.64 R14, c[0x0][0x388] ;  /* 0x0000e200ff0e8b82 */ /* 0x001e220000000a00 */
[----:B------:R-:W-:Y:S02]  /*7fc0*/  @!P2 LEA.HI.X R23, R6, R23, R24, 0x2, P5 ;  /* 0x000000170617a211 */ /* 0x000fe400028f1418 */
[----:B------:R-:W-:Y:S01]  /*7fd0*/  @!P3 IADD3 R6, P5, PT, R16, R3, RZ ;  /* 0x000000031006b210 */ /* 0x000fe20007fbe0ff */
[----:B------:R-:W-:-:S03]  /*7fe0*/  VIADD R5, R3, 0x1a0 ;  /* 0x000001a003057836 */ /* 0x000fc60000000000 */
[----:B------:R-:W-:Y:S02]  /*7ff0*/  @!P3 IADD3.X R24, PT, PT, RZ, R17, RZ, P5, !PT ;  /* 0x00000011ff18b210 */ /* 0x000fe40002ffe4ff */
[----:B-1----:R-:W-:Y:S02]  /*8000*/  MOV R11, R7 ;  /* 0x00000007000b7202 */ /* 0x002fe40000000f00 */
[----:B------:R-:W-:-:S04]  /*8010*/  @!P3 LEA R20, P5, R6, R20, 0x2 ;  /* 0x000000140614b211 */ /* 0x000fc800078a10ff */
[----:B------:R-:W-:Y:S01]  /*8020*/  @!P3 LEA.HI.X R21, R6, R21, R24, 0x2, P5 ;  /* 0x000000150615b211 */ /* 0x000fe200028f1418 */
[----:B------:R1:W2:Y:S01]  /*8030*/  @!P2 LDG.E R11, desc[UR8][R22.64+0x400] ;  /* 0x00040008160ba981 */ /* 0x0002a2000c1e1900 */
[----:B------:R-:W-:Y:S01]  /*8040*/  @!P4 IADD3 R6, P5, PT, R16, R3, RZ ;  /* 0x000000031006c210 */ /* 0x000fe20007fbe0ff */
[----:B------:R-:W0:Y:S01]  /*8050*/  @!P1 LDC.64 R24, c[0x0][0x388] ;  /* 0x0000e200ff189b82 */ /* 0x000e220000000a00 */
[----:B------:R-:W-:Y:S02]  /*8060*/  ISETP.GE.AND P2, PT, R5, R4, PT ;  /* 0x000000040500720c */ /* 0x000fe40003f46270 */
[----:B------:R-:W-:Y:S01]  /*8070*/  MOV R10, R7 ;  /* 0x00000007000a7202 */ /* 0x000fe20000000f00 */
[----:B------:R-:W-:Y:S01]  /*8080*/  @!P4 IMAD.X R30, RZ, RZ, R17, P5 ;  /* 0x000000ffff1ec224 */ /* 0x000fe200028e0611 */
[----:B------:R-:W-:Y:S01]  /*8090*/  @!P4 LEA R18, P5, R6, R18, 0x2 ;  /* 0x000000120612c211 */ /* 0x000fe200078a10ff */
[----:B------:R-:W-:-:S03]  /*80a0*/  VIADD R5, R3, 0x1c0 ;  /* 0x000001c003057836 */ /* 0x000fc60000000000 */
[----:B------:R-:W-:Y:S01]  /*80b0*/  @!P4 LEA.HI.X R19, R6, R19, R30, 0x2, P5 ;  /* 0x000000130613c211 */ /* 0x000fe200028f141e */
[----:B------:R-:W2:Y:S01]  /*80c0*/  @!P3 LDG.E R10, desc[UR8][R20.64+0x480] ;  /* 0x00048008140ab981 */ /* 0x000ea2000c1e1900 */
[----:B------:R-:W-:Y:S01]  /*80d0*/  @!P0 IADD3 R6, P5, PT, R16, R3, RZ ;  /* 0x0000000310068210 */ /* 0x000fe20007fbe0ff */
[----:B------:R-:W-:Y:S01]  /*80e0*/  IMAD.MOV.U32 R30, RZ, RZ, R7 ;  /* 0x000000ffff1e7224 */ /* 0x000fe200078e0007 */
[----:B------:R-:W-:Y:S01]  /*80f0*/  ISETP.GE.AND P3, PT, R5, R4, PT ;  /* 0x000000040500720c */ /* 0x000fe20003f66270 */
[----:B-1----:R-:W1:Y:S01]  /*8100*/  @!P2 LDC.64 R22, c[0x0][0x388] ;  /* 0x0000e200ff16ab82 */ /* 0x002e620000000a00 */
[----:B------:R-:W-:Y:S02]  /*8110*/  @!P0 IADD3.X R32, PT, PT, RZ, R17, RZ, P5, !PT ;  /* 0x00000011ff208210 */ /* 0x000fe40002ffe4ff */
[----:B0-----:R-:W-:Y:S01]  /*8120*/  @!P0 LEA R14, P5, R6, R14, 0x2 ;  /* 0x0000000e060e8211 */ /* 0x001fe200078a10ff */
[----:B------:R0:W2:Y:S01]  /*8130*/  @!P4 LDG.E R30, desc[UR8][R18.64+0x500] ;  /* 0x00050008121ec981 */ /* 0x0000a2000c1e1900 */
[----:B------:R-:W-:Y:S01]  /*8140*/  VIADD R5, R3, 0x200 ;  /* 0x0000020003057836 */ /* 0x000fe20000000000 */
[----:B------:R-:W-:-:S02]  /*8150*/  ISETP.GE.AND P4, PT, R31, R4, PT ;  /* 0x000000041f00720c */ /* 0x000fc40003f86270 */
[----:B------:R-:W-:Y:S02]  /*8160*/  @!P0 LEA.HI.X R15, R6, R15, R32, 0x2, P5 ;  /* 0x0000000f060f8211 */ /* 0x000fe400028f1420 */
[----:B------:R-:W-:Y:S02]  /*8170*/  MOV R31, R7 ;  /* 0x00000007001f7202 */ /* 0x000fe40000000f00 */
[----:B------:R-:W-:Y:S02]  /*8180*/  @!P1 IADD3 R6, P6, PT, R16, R3, RZ ;  /* 0x0000000310069210 */ /* 0x000fe40007fde0ff */
[----:B------:R-:W-:Y:S01]  /*8190*/  ISETP.GE.AND P5, PT, R5, R4, PT ;  /* 0x000000040500720c */ /* 0x000fe20003fa6270 */
[----:B0-----:R-:W0:Y:S01]  /*81a0*/  @!P3 LDC.64 R18, c[0x0][0x388] ;  /* 0x0000e200ff12bb82 */ /* 0x001e220000000a00 */
[----:B------:R1:W2:Y:S01]  /*81b0*/  @!P0 LDG.E R31, desc[UR8][R14.64+0x580] ;  /* 0x000580080e1f8981 */ /* 0x0002a2000c1e1900 */
[----:B------:R-:W-:Y:S01]  /*81c0*/  @!P1 IMAD.X R20, RZ, RZ, R17, P6 ;  /* 0x000000ffff149224 */ /* 0x000fe200030e0611 */
[----:B------:R-:W-:-:S04]  /*81d0*/  @!P1 LEA R24, P0, R6, R24, 0x2 ;  /* 0x0000001806189211 */ /* 0x000fc800078010ff */
[----:B------:R-:W-:Y:S02]  /*81e0*/  @!P1 LEA.HI.X R25, R6, R25, R20, 0x2, P0 ;  /* 0x0000001906199211 */ /* 0x000fe400000f1414 */
[----:B------:R-:W-:Y:S01]  /*81f0*/  @!P2 IADD3 R6, P0, PT, R16, R3, RZ ;  /* 0x000000031006a210 */ /* 0x000fe20007f1e0ff */
[----:B-1----:R-:W1:Y:S04]  /*8200*/  @!P4 LDC.64 R14, c[0x0][0x388] ;  /* 0x0000e200ff0ecb82 */ /* 0x002e680000000a00 */
[----:B------:R-:W-:Y:S01]  /*8210*/  @!P2 IMAD.X R33, RZ, RZ, R17, P0 ;  /* 0x000000ffff21a224 */ /* 0x000fe200000e0611 */
[----:B------:R-:W-:-:S03]  /*8220*/  @!P2 LEA R22, P0, R6, R22, 0x2 ;  /* 0x000000160616a211 */ /* 0x000fc600078010ff */
[----:B------:R-:W1:Y:S01]  /*8230*/  @!P5 LDC.64 R20, c[0x0][0x388] ;  /* 0x0000e200ff14db82 */ /* 0x000e620000000a00 */
[----:B------:R-:W-:Y:S02]  /*8240*/  MOV R32, R7 ;  /* 0x0000000700207202 */ /* 0x000fe40000000f00 */
[----:B------:R-:W-:Y:S02]  /*8250*/  @!P2 LEA.HI.X R23, R6, R23, R33, 0x2, P0 ;  /* 0x000000170617a211 */ /* 0x000fe400000f1421 */
[-C--:B------:R-:W-:Y:S02]  /*8260*/  @!P3 IADD3 R34, P0, PT, R16, R3.reuse, RZ ;  /* 0x000000031022b210 */ /* 0x080fe40007f1e0ff */
[----:B------:R1:W2:Y:S02]  /*8270*/  @!P1 LDG.E R32, desc[UR8][R24.64+0x600] ;  /* 0x0006000818209981 */ /* 0x0002a4000c1e1900 */
[----:B0-----:R-:W-:Y:S01]  /*8280*/  @!P3 LEA R18, P1, R34, R18, 0x2 ;  /* 0x000000122212b211 */ /* 0x001fe200078210ff */
[----:B------:R-:W-:Y:S01]  /*8290*/  @!P3 IMAD.X R35, RZ, RZ, R17, P0 ;  /* 0x000000ffff23b224 */ /* 0x000fe200000e0611 */
[----:B------:R-:W-:-:S04]  /*82a0*/  @!P4 IADD3 R6, P0, PT, R16, R3, RZ ;  /* 0x000000031006c210 */ /* 0x000fc80007f1e0ff */
[----:B------:R-:W-:Y:S02]  /*82b0*/  @!P3 LEA.HI.X R19, R34, R19, R35, 0x2, P1 ;  /* 0x000000132213b211 */ /* 0x000fe400008f1423 */
[----:B------:R-:W-:-:S05]  /*82c0*/  @!P5 IADD3 R16, P1, PT, R16, R3, RZ ;  /* 0x000000031010d210 */ /* 0x000fca0007f3e0ff */
[----:B------:R-:W-:Y:S01]  /*82d0*/  @!P5 IMAD.X R34, RZ, RZ, R17, P1 ;  /* 0x000000ffff22d224 */ /* 0x000fe200008e0611 */
[----:B-1----:R-:W-:Y:S02]  /*82e0*/  @!P5 LEA R20, P1, R16, R20, 0x2 ;  /* 0x000000141014d211 */ /* 0x002fe400078210ff */
[----:B------:R-:W-:Y:S02]  /*82f0*/  @!P4 IADD3.X R24, PT, PT, RZ, R17, RZ, P0, !PT ;  /* 0x00000011ff18c210 */ /* 0x000fe400007fe4ff */
[----:B------:R-:W-:Y:S02]  /*8300*/  @!P4 LEA R14, P0, R6, R14, 0x2 ;  /* 0x0000000e060ec211 */ /* 0x000fe400078010ff */
[----:B------:R-:W-:Y:S01]  /*8310*/  @!P5 LEA.HI.X R21, R16, R21, R34, 0x2, P1 ;  /* 0x000000151015d211 */ /* 0x000fe200008f1422 */
[----:B------:R-:W-:Y:S01]  /*8320*/  IMAD.MOV.U32 R25, RZ, RZ, R7 ;  /* 0x000000ffff197224 */ /* 0x000fe200078e0007 */
[-C--:B------:R-:W-:Y:S02]  /*8330*/  MOV R33, R7.reuse ;  /* 0x0000000700217202 */ /* 0x080fe40000000f00 */
[----:B------:R-:W-:-:S02]  /*8340*/  MOV R17, R7 ;  /* 0x0000000700117202 */ /* 0x000fc40000000f00 */
[----:B------:R-:W-:Y:S01]  /*8350*/  @!P4 LEA.HI.X R15, R6, R15, R24, 0x2, P0 ;  /* 0x0000000f060fc211 */ /* 0x000fe200000f1418 */
[----:B------:R-:W2:Y:S04]  /*8360*/  @!P5 LDG.E R7, desc[UR8][R20.64+0x800] ;  /* 0x000800081407d981 */ /* 0x000ea8000c1e1900 */
[----:B------:R0:W2:Y:S04]  /*8370*/  @!P2 LDG.E R33, desc[UR8][R22.64+0x680] ;  /* 0x000680081621a981 */ /* 0x0000a8000c1e1900 */
[----:B------:R-:W2:Y:S04]  /*8380*/  @!P3 LDG.E R17, desc[UR8][R18.64+0x700] ;  /* 0x000700081211b981 */ /* 0x000ea8000c1e1900 */
[----:B------:R-:W2:Y:S01]  /*8390*/  @!P4 LDG.E R25, desc[UR8][R14.64+0x780] ;  /* 0x000780080e19c981 */ /* 0x000ea2000c1e1900 */
[----:B------:R-:W1:Y:S01]  /*83a0*/  S2R R16, SR_LANEID ;  /* 0x0000000000107919 */ /* 0x000e620000000000 */
[----:B------:R-:W3:Y:S01]  /*83b0*/  S2UR UR5, SR_CgaCtaId ;  /* 0x00000000000579c3 */ /* 0x000ee20000008800 */
[----:B0-----:R-:W-:Y:S01]  /*83c0*/  SHF.R.U32.HI R23, RZ, 0x5, R2 ;  /* 0x00000005ff177819 */ /* 0x001fe20000011602 */
[----:B------:R-:W-:-:S02]  /*83d0*/  UMOV UR4, 0x400 ;  /* 0x0000040000047882 */ /* 0x000fc40000000000 */
[----:B---3--:R-:W-:Y:S02]  /*83e0*/  ULEA UR4, UR5, UR4, 0x18 ;  /* 0x0000000405047291 */ /* 0x008fe4000f8ec0ff */
[----:B-1----:R-:W-:-:S05]  /*83f0*/  IMAD R23, R23, 0x220, R16 ;  /* 0x0000022017177824 */ /* 0x002fca00078e0210 */
[----:B------:R-:W-:Y:S02]  /*8400*/  LEA R6, R23, UR4, 0x2 ;  /* 0x0000000417067c11 */ /* 0x000fe4000f8e10ff */
[----:B------:R-:W-:-:S03]  /*8410*/  LEA R16, R16, R23, 0x4 ;  /* 0x0000001710107211 */ /* 0x000fc600078e20ff */
[----:B------:R-:W-:Y:S04]  /*8420*/  STS [R6], R9 ;  /* 0x0000000906007388 */ /* 0x000fe80000000800 */
[----:B----4-:R-:W-:Y:S04]  /*8430*/  STS [R6+0x80], R8 ;  /* 0x0000800806007388 */ /* 0x010fe80000000800 */
[----:B-----5:R-:W-:Y:S04]  /*8440*/  STS [R6+0x100], R29 ;  /* 0x0001001d06007388 */ /* 0x020fe80000000800 */
[----:B------:R-:W-:Y:S04]  /*8450*/  STS [R6+0x180], R28 ;  /* 0x0001801c06007388 */ /* 0x000fe80000000800 */
[----:B--2---:R-:W-:Y:S04]  /*8460*/  STS [R6+0x200], R27 ;  /* 0x0002001b06007388 */ /* 0x004fe80000000800 */
        /* <DEDUP_REMOVED lines=8> */
[----:B------:R0:W-:Y:S04]  /*84f0*/  STS [R6+0x800], R7 ;  /* 0x0008000706007388 */ /* 0x0001e80000000800 */
[----:B------:R-:W-:Y:S01]  /*8500*/  STS [R6+0x680], R33 ;  /* 0x0006802106007388 */ /* 0x000fe20000000800 */
[----:B0-----:R-:W-:-:S03]  /*8510*/  LEA R7, R16, UR4, 0x2 ;  /* 0x0000000410077c11 */ /* 0x001fc6000f8e10ff */
[----:B------:R-:W-:Y:S04]  /*8520*/  STS [R6+0x700], R17 ;  /* 0x0007001106007388 */ /* 0x000fe80000000800 */
[----:B------:R-:W-:Y:S01]  /*8530*/  STS [R6+0x780], R25 ;  /* 0x0007801906007388 */ /* 0x000fe20000000800 */
[----:B------:R-:W-:-:S03]  /*8540*/  NOP ;  /* 0x0000000000007918 */ /* 0x000fc60000000000 */
[----:B------:R-:W0:Y:S04]  /*8550*/  LDS R24, [R7] ;  /* 0x0000000007187984 */ /* 0x000e280000000800 */
[----:B------:R1:W2:Y:S04]  /*8560*/  LDS R19, [R7+0x4] ;  /* 0x0000040007137984 */ /* 0x0002a80000000800 */
[----:B------:R1:W3:Y:S04]  /*8570*/  LDS R18, [R7+0x8] ;  /* 0x0000080007127984 */ /* 0x0002e80000000800 */
[----:B------:R1:W4:Y:S04]  /*8580*/  LDS R13, [R7+0xc] ;  /* 0x00000c00070d7984 */ /* 0x0003280000000800 */
[----:B------:R1:W0:Y:S04]  /*8590*/  LDS R21, [R7+0x10] ;  /* 0x0000100007157984 */ /* 0x0002280000000800 */
[----:B------:R1:W0:Y:S04]  /*85a0*/  LDS R20, [R7+0x14] ;  /* 0x0000140007147984 */ /* 0x0002280000000800 */
[----:B------:R1:W0:Y:S04]  /*85b0*/  LDS R15, [R7+0x18] ;  /* 0x00001800070f7984 */ /* 0x0002280000000800 */
[----:B------:R1:W0:Y:S04]  /*85c0*/  LDS R31, [R7+0x1c] ;  /* 0x00001c00071f7984 */ /* 0x0002280000000800 */
[----:B------:R1:W0:Y:S04]  /*85d0*/  LDS R30, [R7+0x20] ;  /* 0x00002000071e7984 */ /* 0x0002280000000800 */
[----:B------:R1:W1:Y:S04]  /*85e0*/  LDS R28, [R7+0x24] ;  /* 0x00002400071c7984 */ /* 0x0002680000000800 */
[----:B------:R0:W1:Y:S04]  /*85f0*/  LDS R27, [R7+0x28] ;  /* 0x00002800071b7984 */ /* 0x0000680000000800 */
[----:B------:R0:W1:Y:S04]  /*8600*/  LDS R26, [R7+0x2c] ;  /* 0x00002c00071a7984 */ /* 0x0000680000000800 */
[----:B------:R0:W1:Y:S04]  /*8610*/  LDS R17, [R7+0x30] ;  /* 0x0000300007117984 */ /* 0x0000680000000800 */
[----:B------:R0:W1:Y:S04]  /*8620*/  LDS R22, [R7+0x34] ;  /* 0x0000340007167984 */ /* 0x0000680000000800 */
[----:B------:R0:W1:Y:S04]  /*8630*/  LDS R12, [R7+0x38] ;  /* 0x00003800070c7984 */ /* 0x0000680000000800 */
[----:B------:R0:W1:Y:S04]  /*8640*/  LDS R14, [R7+0x3c] ;  /* 0x00003c00070e7984 */ /* 0x0000680000000800 */
[----:B------:R0:W1:Y:S01]  /*8650*/  LDS R25, [R7+0x40] ;  /* 0x0000400007197984 */ /* 0x0000620000000800 */
[----:B------:R-:W-:Y:S01]  /*8660*/  BAR.SYNC.DEFER_BLOCKING 0x0 ;  /* 0x0000000000007b1d */ /* 0x000fe20000010000 */
[----:B------:R-:W-:-:S07]  /*8670*/  IMAD R29, R2, 0x11, RZ ;  /* 0x00000011021d7824 */ /* 0x000fce00078e02ff */
[----:B------:R-:W-:Y:S01]  /*8680*/  PREEXIT ;  /* 0x000000000000782d */ /* 0x000fe20000000000 */
[----:B------:R-:W-:Y:S01]  /*8690*/  BSSY.RECONVERGENT B0, `(.L_x_163) ;  /* 0x000001c000007945 */ /* 0x000fe20003800200 */
[----:B0-----:R-:W-:Y:S01]  /*86a0*/  MOV R16, R24 ;  /* 0x0000001800107202 */ /* 0x001fe20000000f00 */
[C---:B------:R-:W-:Y:S01]  /*86b0*/  VIADD R9, R29.reuse, 0x1 ;  /* 0x000000011d097836 */ /* 0x040fe20000000000 */
[C---:B------:R-:W-:Y:S01]  /*86c0*/  IADD3 R11, PT, PT, R29.reuse, 0x2, RZ ;  /* 0x000000021d0b7810 */ /* 0x040fe20007ffe0ff */
[C---:B------:R-:W-:Y:S02]  /*86d0*/  VIADD R23, R29.reuse, 0x3 ;  /* 0x000000031d177836 */ /* 0x040fe40000000000 */
[----:B------:R-:W-:Y:S01]  /*86e0*/  VIADD R33, R29, 0x7 ;  /* 0x000000071d217836 */ /* 0x000fe20000000000 */
[-C--:B------:R-:W-:Y:S01]  /*86f0*/  ISETP.GE.U32.AND P6, PT, R9, R4.reuse, PT ;  /* 0x000000040900720c */ /* 0x080fe20003fc6070 */
[----:B------:R-:W-:Y:S01]  /*8700*/  IMAD.MOV.U32 R32, RZ, RZ, R24 ;  /* 0x000000ffff207224 */ /* 0x000fe200078e0018 */
[-C--:B------:R-:W-:Y:S01]  /*8710*/  ISETP.GE.U32.AND P0, PT, R11, R4.reuse, PT ;  /* 0x000000040b00720c */ /* 0x080fe20003f06070 */
[----:B------:R-:W-:Y:S01]  /*8720*/  VIADD R11, R29, 0x5 ;  /* 0x000000051d0b7836 */ /* 0x000fe20000000000 */
[----:B------:R-:W-:-:S02]  /*8730*/  ISETP.GE.U32.AND P1, PT, R23, R4, PT ;  /* 0x000000041700720c */ /* 0x000fc40003f26070 */
[C---:B------:R-:W-:Y:S02]  /*8740*/  IADD3 R9, PT, PT, R29.reuse, 0x4, RZ ;  /* 0x000000041d097810 */ /* 0x040fe40007ffe0ff */
[----:B------:R-:W-:Y:S02]  /*8750*/  IADD3 R23, PT, PT, R29, 0x6, RZ ;  /* 0x000000061d177810 */ /* 0x000fe40007ffe0ff */
[-C--:B------:R-:W-:Y:S02]  /*8760*/  ISETP.GE.U32.AND P2, PT, R9, R4.reuse, PT ;  /* 0x000000040900720c */ /* 0x080fe40003f46070 */
[-C--:B------:R-:W-:Y:S02]  /*8770*/  ISETP.GE.U32.AND P3, PT, R11, R4.reuse, PT ;  /* 0x000000040b00720c */ /* 0x080fe40003f66070 */
[-C--:B------:R-:W-:Y:S02]  /*8780*/  ISETP.GE.U32.AND P4, PT, R23, R4.reuse, PT ;  /* 0x000000041700720c */ /* 0x080fe40003f86070 */
[----:B------:R-:W-:Y:S01]  /*8790*/  ISETP.GE.U32.AND P5, PT, R33, R4, PT ;  /* 0x000000042100720c */ /* 0x000fe20003fa6070 */
[----:B--234-:R-:W-:-:S12]  /*87a0*/  @P6 BRA `(.L_x_164) ;  /* 0x0000000000286947 */ /* 0x01cfd80003800000 */
[----:B------:R-:W0:Y:S01]  /*87b0*/  LDC.64 R8, c[0x0][0x3c0] ;  /* 0x0000f000ff087b82 */ /* 0x000e220000000a00 */
[----:B------:R-:W-:Y:S02]  /*87c0*/  IMAD R11, R24, 0x6, RZ ;  /* 0x00000006180b7824 */ /* 0x000fe400078e02ff */
[----:B------:R-:W-:Y:S02]  /*87d0*/  IMAD R23, R19, 0x6, RZ ;  /* 0x0000000613177824 */ /* 0x000fe400078e02ff */
[----:B0-----:R-:W-:-:S04]  /*87e0*/  IMAD.WIDE R10, R11, 0x4, R8 ;  /* 0x000000040b0a7825 */ /* 0x001fc800078e0208 */
[----:B------:R-:W-:Y:S02]  /*87f0*/  IMAD.WIDE R8, R23, 0x4, R8 ;  /* 0x0000000417087825 */ /* 0x000fe400078e0208 */
[----:B------:R-:W2:Y:S04]  /*8800*/  LDG.E R10, desc[UR8][R10.64+0x10] ;  /* 0x000010080a0a7981 */ /* 0x000ea8000c1e1900 */
[----:B------:R-:W2:Y:S01]  /*8810*/  LDG.E R9, desc[UR8][R8.64+0x10] ;  /* 0x0000100808097981 */ /* 0x000ea2000c1e1900 */
[----:B------:R-:W-:Y:S02]  /*8820*/  MOV R16, R19 ;  /* 0x0000001300107202 */ /* 0x000fe40000000f00 */
[----:B--2---:R-:W-:-:S13]  /*8830*/  FSETP.GT.AND P6, PT, R10, R9, PT ;  /* 0x000000090a00720b */ /* 0x004fda0003fc4000 */
[----:B------:R-:W-:-:S07]  /*8840*/  @P6 IMAD.MOV.U32 R32, RZ, RZ, R19 ;  /* 0x000000ffff206224 */ /* 0x000fce00078e0013 */
.L_x_164:
[----:B------:R-:W-:Y:S05]  /*8850*/  BSYNC.RECONVERGENT B0 ;  /* 0x0000000000007941 */ /* 0x000fea0003800200 */
.L_x_163:
[----:B------:R-:W-:Y:S01]  /*8860*/  BSSY.RECONVERGENT B0, `(.L_x_165) ;  /* 0x000000d000007945 */ /* 0x000fe20003800200 */
[----:B------:R-:W-:-:S03]  /*8870*/  MOV R23, R32 ;  /* 0x0000002000177202 */ /* 0x000fc60000000f00 */
[----:B------:R-:W-:Y:S05]  /*8880*/  @P0 BRA `(.L_x_166) ;  /* 0x0000000000280947 */ /* 0x000fea0003800000 */
[----:B------:R-:W0:Y:S01]  /*8890*/  LDC.64 R8, c[0x0][0x3c0] ;  /* 0x0000f000ff087b82 */ /* 0x000e220000000a00 */
[----:B------:R-:W-:Y:S02]  /*88a0*/  IMAD R11, R32, 0x6, RZ ;  /* 0x00000006200b7824 */ /* 0x000fe400078e02ff */
[----:B------:R-:W-:Y:S02]  /*88b0*/  IMAD R19, R18, 0x6, RZ ;  /* 0x0000000612137824 */ /* 0x000fe400078e02ff */
[----:B0-----:R-:W-:-:S04]  /*88c0*/  IMAD.WIDE R10, R11, 0x4, R8 ;  /* 0x000000040b0a7825 */ /* 0x001fc800078e0208 */
[----:B------:R-:W-:Y:S02]  /*88d0*/  IMAD.WIDE R8, R19, 0x4, R8 ;  /* 0x0000000413087825 */ /* 0x000fe400078e0208 */
[----:B------:R-:W2:Y:S04]  /*88e0*/  LDG.E R10, desc[UR8][R10.64+0x10] ;  /* 0x000010080a0a7981 */ /* 0x000ea8000c1e1900 */
[----:B------:R-:W2:Y:S01]  /*88f0*/  LDG.E R9, desc[UR8][R8.64+0x10] ;  /* 0x0000100808097981 */ /* 0x000ea2000c1e1900 */
[----:B------:R-:W-:Y:S01]  /*8900*/  IMAD.MOV.U32 R32, RZ, RZ, R18 ;  /* 0x000000ffff207224 */ /* 0x000fe200078e0012 */
[----:B--2---:R-:W-:-:S13]  /*8910*/  FSETP.GT.AND P0, PT, R10, R9, PT ;  /* 0x000000090a00720b */ /* 0x004fda0003f04000 */
[----:B------:R-:W-:-:S07]  /*8920*/  @P0 MOV R23, R18 ;  /* 0x0000001200170202 */ /* 0x000fce0000000f00 */
.L_x_166:
[----:B------:R-:W-:Y:S05]  /*8930*/  BSYNC.RECONVERGENT B0 ;  /* 0x0000000000007941 */ /* 0x000fea0003800200 */
.L_x_165:
[----:B------:R-:W-:Y:S01]  /*8940*/  BSSY.RECONVERGENT B0, `(.L_x_167) ;  /* 0x000000d000007945 */ /* 0x000fe20003800200 */
[----:B------:R-:W-:-:S03]  /*8950*/  IMAD.MOV.U32 R10, RZ, RZ, R23 ;  /* 0x000000ffff0a7224 */ /* 0x000fc600078e0017 */
        /* <DEDUP_REMOVED lines=11> */
.L_x_168:
[----:B------:R-:W-:Y:S05]  /*8a10*/  BSYNC.RECONVERGENT B0 ;  /* 0x0000000000007941 */ /* 0x000fea0003800200 */
.L_x_167:
        /* <DEDUP_REMOVED lines=10> */
[----:B--2---:R-:W-:Y:S01]  /*8ac0*/  FSETP.GT.AND P0, PT, R10, R9, PT ;  /* 0x000000090a00720b */ /* 0x004fe20003f04000 */
[----:B------:R-:W-:-:S12]  /*8ad0*/  IMAD.MOV.U32 R10, RZ, RZ, R21 ;  /* 0x000000ffff0a7224 */ /* 0x000fd800078e0015 */
[----:B------:R-:W-:-:S07]  /*8ae0*/  @P0 MOV R13, R21 ;  /* 0x00000015000d0202 */ /* 0x000fce0000000f00 */
.L_x_170:
[----:B------:R-:W-:Y:S05]  /*8af0*/  BSYNC.RECONVERGENT B0 ;  /* 0x0000000000007941 */ /* 0x000fea0003800200 */
.L_x_169:
[C---:B------:R-:W-:Y:S01]  /*8b00*/  VIADD R9, R29.reuse, 0x8 ;  /* 0x000000081d097836 */ /* 0x040fe20000000000 */
[C---:B------:R-:W-:Y:S01]  /*8b10*/  IADD3 R11, PT, PT, R29.reuse, 0x9, RZ ;  /* 0x000000091d0b7810 */ /* 0x040fe20007ffe0ff */
[C---:B------:R-:W-:Y:S01]  /*8b20*/  VIADD R19, R29.reuse, 0xa ;  /* 0x0000000a1d137836 */ /* 0x040fe20000000000 */
[----:B------:R-:W-:Y:S01]  /*8b30*/  IADD3 R21, PT, PT, R29, 0xb, RZ ;  /* 0x0000000b1d157810 */ /* 0x000fe20007ffe0ff */
[----:B------:R-:W-:Y:S01]  /*8b40*/  BSSY.RECONVERGENT B0, `(.L_x_171) ;  /* 0x0000011000007945 */ /* 0x000fe20003800200 */
[-C--:B------:R-:W-:Y:S01]  /*8b50*/  ISETP.GE.U32.AND P0, PT, R11, R4.reuse, PT ;  /* 0x000000040b00720c */ /* 0x080fe20003f06070 */
[----:B------:R-:W-:Y:S01]  /*8b60*/  IMAD.MOV.U32 R11, RZ, RZ, R13 ;  /* 0x000000ffff0b7224 */ /* 0x000fe200078e000d */
[-C--:B------:R-:W-:Y:S02]  /*8b70*/  ISETP.GE.U32.AND P6, PT, R9, R4.reuse, PT ;  /* 0x000000040900720c */ /* 0x080fe40003fc6070 */
[-C--:B------:R-:W-:Y:S02]  /*8b80*/  ISETP.GE.U32.AND P1, PT, R19, R4.reuse, PT ;  /* 0x000000041300720c */ /* 0x080fe40003f26070 */
[----:B------:R-:W-:Y:S01]  /*8b90*/  ISETP.GE.U32.AND P2, PT, R21, R4, PT ;  /* 0x000000041500720c */ /* 0x000fe20003f46070 */
[----:B------:R-:W-:-:S12]  /*8ba0*/  @P3 BRA `(.L_x_172) ;  /* 0x0000000000283947 */ /* 0x000fd80003800000 */
        /* <DEDUP_REMOVED lines=10> */
.L_x_172:
[----:B------:R-:W-:Y:S05]  /*8c50*/  BSYNC.RECONVERGENT B0 ;  /* 0x0000000000007941 */ /* 0x000fea0003800200 */
.L_x_171:
        /* <DEDUP_REMOVED lines=13> */
.L_x_174:
[----:B------:R-:W-:Y:S05]  /*8d30*/  BSYNC.RECONVERGENT B0 ;  /* 0x0000000000007941 */ /* 0x000fea0003800200 */
.L_x_173:
        /* <DEDUP_REMOVED lines=10> */
[----:B--2---:R-:W-:Y:S02]  /*8de0*/  FSETP.GT.AND P3, PT, R8, R19, PT ;  /* 0x000000130800720b */ /* 0x004fe40003f64000 */
[----:B------:R-:W-:-:S11]  /*8df0*/  MOV R8, R31 ;  /* 0x0000001f00087202 */ /* 0x000fd60000000f00 */
[----:B------:R-:W-:-:S07]  /*8e00*/  @P3 IMAD.MOV.U32 R15, RZ, RZ, R31 ;  /* 0x000000ffff0f3224 */ /* 0x000fce00078e001f */
.L_x_176:
[----:B------:R-:W-:Y:S05]  /*8e10*/  BSYNC.RECONVERGENT B0 ;  /* 0x0000000000007941 */ /* 0x000fea0003800200 */
.L_x_175:
        /* <DEDUP_REMOVED lines=13> */
.L_x_178:
[----:B------:R-:W-:Y:S05]  /*8ef0*/  BSYNC.RECONVERGENT B0 ;  /* 0x0000000000007941 */ /* 0x000fea0003800200 */
.L_x_177:
        /* <DEDUP_REMOVED lines=13> */
[----:B-1----:R-:W-:Y:S02]  /*8fd0*/  IMAD R9, R28, 0x6, RZ ;  /* 0x000000061c097824 */ /* 0x002fe400078e02ff */
[----:B0-----:R-:W-:-:S04]  /*8fe0*/  IMAD.WIDE R20, R21, 0x4, R18 ;  /* 0x0000000415147825 */ /* 0x001fc800078e0212 */
[----:B------:R-:W-:Y:S02]  /*8ff0*/  IMAD.WIDE R18, R9, 0x4, R18 ;  /* 0x0000000409127825 */ /* 0x000fe400078e0212 */
[----:B------:R-:W2:Y:S04]  /*9000*/  LDG.E R20, desc[UR8][R20.64+0x10] ;  /* 0x0000100814147981 */ /* 0x000ea8000c1e1900 */
[----:B------:R-:W2:Y:S01]  /*9010*/  LDG.E R19, desc[UR8][R18.64+0x10] ;  /* 0x0000100812137981 */ /* 0x000ea2000c1e1900 */
[----:B------:R-:W-:Y:S02]  /*9020*/  MOV R9, R28 ;  /* 0x0000001c00097202 */ /* 0x000fe40000000f00 */
[----:B--2---:R-:W-:-:S13]  /*9030*/  FSETP.GT.AND P0, PT, R20, R19, PT ;  /* 0x000000131400720b */ /* 0x004fda0003f04000 */
[----:B------:R-:W-:-:S07]  /*9040*/  @P0 IMAD.MOV.U32 R31, RZ, RZ, R28 ;  /* 0x000000ffff1f0224 */ /* 0x000fce00078e001c */
.L_x_180:
[----:B------:R-:W-:Y:S05]  /*9050*/  BSYNC.RECONVERGENT B0 ;  /* 0x0000000000007941 */ /* 0x000fea0003800200 */
.L_x_179:
[----:B------:R-:W-:Y:S01]  /*9060*/  BSSY.RECONVERGENT B0, `(.L_x_181) ;  /* 0x000000f000007945 */ /* 0x000fe20003800200 */
[C---:B------:R-:W-:Y:S01]  /*9070*/  ISETP.GE.U32.AND P0, PT, R29.reuse, R4, PT ;  /* 0x000000041d00720c */ /* 0x040fe20003f06070 */
[----:B-1----:R-:W-:Y:S01]  /*9080*/  IMAD.MOV.U32 R28, RZ, RZ, R31 ;  /* 0x000000ffff1c7224 */ /* 0x002fe200078e001f */
[----:B------:R-:W-:Y:S01]  /*9090*/  IADD3 R33, PT, PT, R29, 0x10, RZ ;  /* 0x000000101d217810 */ /* 0x000fe20007ffe0ff */
[----:B------:R-:W-:Y:S10]  /*90a0*/  @P1 BRA `(.L_x_182) ;  /* 0x0000000000281947 */ /* 0x000ff40003800000 */
        /* <DEDUP_REMOVED lines=10> */
.L_x_182:
[----:B------:R-:W-:Y:S05]  /*9150*/  BSYNC.RECONVERGENT B0 ;  /* 0x0000000000007941 */ /* 0x000fea0003800200 */
.L_x_181:
[----:B------:R-:W-:Y:S01]  /*9160*/  BSSY.RECONVERGENT B0, `(.L_x_183) ;  /* 0x000000e000007945 */ /* 0x000fe20003800200 */
[----:B------:R-:W-:Y:S02]  /*9170*/  ISETP.GE.U32.AND P1, PT, R33, R4, PT ;  /* 0x000000042100720c */ /* 0x000fe40003f26070 */
[----:B------:R-:W-:Y:S01]  /*9180*/  MOV R30, R28 ;  /* 0x0000001c001e7202 */ /* 0x000fe20000000f00 */
        /* <DEDUP_REMOVED lines=11> */
.L_x_184:
[----:B------:R-:W-:Y:S05]  /*9240*/  BSYNC.RECONVERGENT B0 ;  /* 0x0000000000007941 */ /* 0x000fea0003800200 */
.L_x_183:
        /* <DEDUP_REMOVED lines=13> */
.L_x_186:
[----:B------:R-:W-:Y:S05]  /*9320*/  BSYNC.RECONVERGENT B0 ;  /* 0x0000000000007941 */ /* 0x000fea0003800200 */
.L_x_185:
        /* <DEDUP_REMOVED lines=8> */
[----:B------:R0:W2:Y:S04]  /*93b0*/  LDG.E R20, desc[UR8][R20.64+0x10] ;  /* 0x0000100814147981 */ /* 0x0000a8000c1e1900 */
[----:B------:R-:W2:Y:S01]  /*93c0*/  LDG.E R19, desc[UR8][R18.64+0x10] ;  /* 0x0000100812137981 */ /* 0x000ea2000c1e1900 */
[----:B0-----:R-:W-:Y:S01]  /*93d0*/  IMAD.MOV.U32 R21, RZ, RZ, R22 ;  /* 0x000000ffff157224 */ /* 0x001fe200078e0016 */
[----:B--2---:R-:W-:-:S13]  /*93e0*/  FSETP.GT.AND P2, PT, R20, R19, PT ;  /* 0x000000131400720b */ /* 0x004fda0003f44000 */
[----:B------:R-:W-:-:S07]  /*93f0*/  @P2 MOV R17, R22 ;  /* 0x0000001600112202 */ /* 0x000fce0000000f00 */
.L_x_188:
[----:B------:R-:W-:Y:S05]  /*9400*/  BSYNC.RECONVERGENT B0 ;  /* 0x0000000000007941 */ /* 0x000fea0003800200 */
.L_x_187:
        /* <DEDUP_REMOVED lines=13> */
.L_x_190:
[----:B------:R-:W-:Y:S05]  /*94e0*/  BSYNC.RECONVERGENT B0 ;  /* 0x0000000000007941 */ /* 0x000fea0003800200 */
.L_x_189:
        /* <DEDUP_REMOVED lines=13> */
.L_x_192:
[----:B------:R-:W-:Y:S05]  /*95c0*/  BSYNC.RECONVERGENT B0 ;  /* 0x0000000000007941 */ /* 0x000fea0003800200 */
.L_x_191:
[----:B------:R-:W-:Y:S01]  /*95d0*/  BSSY.RECONVERGENT B0, `(.L_x_193) ;  /* 0x00004cf000007945 */ /* 0x000fe20003800200 */
[----:B------:R-:W-:-:S03]  /*95e0*/  SEL R14, R25, R12, !P1 ;  /* 0x0000000c190e7207 */ /* 0x000fc60004800000 */
[----:B------:R-:W-:Y:S05]  /*95f0*/  @P0 BRA `(.L_x_194) ;  /* 0x0000004c00300947 */ /* 0x000fea0003800000 */
[----:B------:R-:W0:Y:S01]  /*9600*/  LDC.64 R18, c[0x0][0x3c0] ;  /* 0x0000f000ff127b82 */ /* 0x000e220000000a00 */
[----:B------:R-:W-:Y:S01]  /*9610*/  IMAD R27, R16, 0x6, RZ ;  /* 0x00000006101b7824 */ /* 0x000fe200078e02ff */
[----:B------:R1:W-:Y:S01]  /*9620*/  STL.64 [R1], R2 ;  /* 0x0000000201007387 */ /* 0x0003e20000100a00 */
[----:B------:R-:W-:Y:S02]  /*9630*/  IMAD R35, R23, 0x6, RZ ;  /* 0x0000000617237824 */ /* 0x000fe400078e02ff */
[----:B------:R-:W-:Y:S02]  /*9640*/  IMAD R25, R32, 0x6, RZ ;  /* 0x0000000620197824 */ /* 0x000fe400078e02ff */
[----:B------:R-:W-:Y:S02]  /*9650*/  IMAD R37, R24, 0x6, RZ ;  /* 0x0000000618257824 */ /* 0x000fe400078e02ff */
[----:B0-----:R-:W-:-:S04]  /*9660*/  IMAD.WIDE R26, R27, 0x4, R18 ;  /* 0x000000041b1a7825 */ /* 0x001fc800078e0212 */
[--C-:B------:R-:W-:Y:S01]  /*9670*/  IMAD.WIDE R34, R35, 0x4, R18.reuse ;  /* 0x0000000423227825 */ /* 0x100fe200078e0212 */
[----:B------:R0:W2:Y:S03]  /*9680*/  LDG.E R12, desc[UR8][R26.64+0x10] ;  /* 0x000010081a0c7981 */ /* 0x0000a6000c1e1900 */
[--C-:B------:R-:W-:Y:S02]  /*9690*/  IMAD.WIDE R36, R37, 0x4, R18.reuse ;  /* 0x0000000425247825 */ /* 0x100fe400078e0212 */
[----:B------:R-:W3:Y:S04]  /*96a0*/  LDG.E R34, desc[UR8][R34.64+0x10] ;  /* 0x0000100822227981 */ /* 0x000ee8000c1e1900 */
[----:B------:R-:W2:Y:S01]  /*96b0*/  LDG.E R37, desc[UR8][R36.64+0x10] ;  /* 0x0000100824257981 */ /* 0x000ea2000c1e1900 */
[----:B0-----:R-:W-:-:S05]  /*96c0*/  IMAD.WIDE R26, R25, 0x4, R18 ;  /* 0x00000004191a7825 */ /* 0x001fca00078e0212 */
[----:B------:R0:W3:Y:S01]  /*96d0*/  LDG.E R25, desc[UR8][R26.64+0x10] ;  /* 0x000010081a197981 */ /* 0x0000e2000c1e1900 */
[----:B------:R-:W-:Y:S02]  /*96e0*/  IMAD R29, R13, 0x6, RZ ;  /* 0x000000060d1d7824 */ /* 0x000fe400078e02ff */
[----:B------:R-:W-:Y:S02]  /*96f0*/  IMAD R33, R11, 0x6, RZ ;  /* 0x000000060b217824 */ /* 0x000fe400078e02ff */
[----:B0-----:R-:W-:-:S04]  /*9700*/  IMAD.WIDE R26, R29, 0x4, R18 ;  /* 0x000000041d1a7825 */ /* 0x001fc800078e0212 */
[----:B------:R-:W-:Y:S01]  /*9710*/  IMAD R29, R8, 0x6, RZ ;  /* 0x00000006081d7824 */ /* 0x000fe200078e02ff */
[----:B--2---:R-:W-:Y:S02]  /*9720*/  FSETP.GT.AND P5, PT, R12, R37, PT ;  /* 0x000000250c00720b */ /* 0x004fe40003fa4000 */
[----:B------:R0:W2:Y:S01]  /*9730*/  LDG.E R12, desc[UR8][R26.64+0x10] ;  /* 0x000010081a0c7981 */ /* 0x0000a2000c1e1900 */
[----:B---3--:R-:W-:Y:S01]  /*9740*/  FSETP.GT.AND P1, PT, R34, R25, PT ;  /* 0x000000192200720b */ /* 0x008fe20003f24000 */
[----:B------:R-:W-:Y:S02]  /*9750*/  IMAD R25, R10, 0x6, RZ ;  /* 0x000000060a197824 */ /* 0x000fe400078e02ff */
[----:B------:R-:W-:-:S04]  /*9760*/  IMAD.WIDE R34, R29, 0x4, R18 ;  /* 0x000000041d227825 */ /* 0x000fc800078e0212 */
[--C-:B------:R-:W-:Y:S01]  /*9770*/  IMAD.WIDE R36, R25, 0x4, R18.reuse ;  /* 0x0000000419247825 */ /* 0x100fe200078e0212 */
[----:B------:R3:W4:Y:S03]  /*9780*/  LDG.E R20, desc[UR8][R34.64+0x10] ;  /* 0x0000100822147981 */ /* 0x000726000c1e1900 */
[--C-:B0-----:R-:W-:Y:S02]  /*9790*/  IMAD.WIDE R26, R33, 0x4, R18.reuse ;  /* 0x00000004211a7825 */ /* 0x101fe400078e0212 */
[----:B------:R-:W2:Y:S02]  /*97a0*/  LDG.E R37, desc[UR8][R36.64+0x10] ;  /* 0x0000100824257981 */ /* 0x000ea4000c1e1900 */
[----:B------:R-:W-:Y:S02]  /*97b0*/  IMAD R29, R9, 0x6, RZ ;  /* 0x00000006091d7824 */ /* 0x000fe400078e02ff */
[----:B------:R-:W-:Y:S01]  /*97c0*/  IMAD R33, R15, 0x6, RZ ;  /* 0x000000060f217824 */ /* 0x000fe200078e02ff */
[----:B------:R0:W4:Y:S01]  /*97d0*/  LDG.E R25, desc[UR8][R26.64+0x10] ;  /* 0x000010081a197981 */ /* 0x000122000c1e1900 */
[----:B---3--:R-:W-:-:S05]  /*97e0*/  IMAD.WIDE R34, R29, 0x4, R18 ;  /* 0x000000041d227825 */ /* 0x008fca00078e0212 */
[----:B------:R-:W3:Y:S01]  /*97f0*/  LDG.E R29, desc[UR8][R34.64+0x10] ;  /* 0x00001008221d7981 */ /* 0x000ee2000c1e1900 */
[----:B0-----:R-:W-:-:S05]  /*9800*/  IMAD.WIDE R26, R33, 0x4, R18 ;  /* 0x00000004211a7825 */ /* 0x001fca00078e0212 */
[----:B------:R0:W3:Y:S01]  /*9810*/  LDG.E R33, desc[UR8][R26.64+0x10] ;  /* 0x000010081a217981 */ /* 0x0000e2000c1e1900 */
[----:B--2---:R-:W-:Y:S01]  /*9820*/  FSETP.GT.AND P2, PT, R12, R37, PT ;  /* 0x000000250c00720b */ /* 0x004fe20003f44000 */
[----:B------:R-:W-:-:S04]  /*9830*/  IMAD R12, R28, 0x6, RZ ;  /* 0x000000061c0c7824 */ /* 0x000fc800078e02ff */
[----:B0-----:R-:W-:Y:S01]  /*9840*/  IMAD.WIDE R26, R12, 0x4, R18 ;  /* 0x000000040c1a7825 */ /* 0x001fe200078e0212 */
[----:B----4-:R-:W-:-:S03]  /*9850*/  FSETP.GT.AND P3, PT, R20, R25, PT ;  /* 0x000000191400720b */ /* 0x010fc60003f64000 */
[----:B------:R-:W-:Y:S01]  /*9860*/  IMAD R25, R21, 0x6, RZ ;  /* 0x0000000615197824 */ /* 0x000fe200078e02ff */
[----:B------:R0:W2:Y:S01]  /*9870*/  LDG.E R12, desc[UR8][R26.64+0x10] ;  /* 0x000010081a0c7981 */ /* 0x0000a2000c1e1900 */
[----:B------:R-:W-:Y:S02]  /*9880*/  IMAD R20, R17, 0x6, RZ ;  /* 0x0000000611147824 */ /* 0x000fe400078e02ff */
[----:B------:R-:W-:Y:S01]  /*9890*/  IMAD.WIDE R34, R25, 0x4, R18 ;  /* 0x0000000419227825 */ /* 0x000fe200078e0212 */
[----:B---3--:R-:W-:-:S03]  /*98a0*/  FSETP.GT.AND P0, PT, R29, R33, PT ;  /* 0x000000211d00720b */ /* 0x008fc60003f04000 */
[----:B------:R-:W-:Y:S02]  /*98b0*/  IMAD R29, R30, 0x6, RZ ;  /* 0x000000061e1d7824 */ /* 0x000fe400078e02ff */
[----:B------:R-:W-:Y:S02]  /*98c0*/  IMAD R25, R22, 0x6, RZ ;  /* 0x0000000616197824 */ /* 0x000fe400078e02ff */
[--C-:B0-----:R-:W-:Y:S02]  /*98d0*/  IMAD.WIDE R26, R29, 0x4, R18.reuse ;  /* 0x000000041d1a7825 */ /* 0x101fe400078e0212 */
[----:B------:R0:W3:Y:S02]  /*98e0*/  LDG.E R29, desc[UR8][R34.64+0x10] ;  /* 0x00001008221d7981 */ /* 0x0000e4000c1e1900 */
[----:B------:R-:W-:Y:S02]  /*98f0*/  IMAD R37, R31, 0x6, RZ ;  /* 0x000000061f257824 */ /* 0x000fe400078e02ff */
[----:B------:R4:W3:Y:S02]  /*9900*/  LDG.E R33, desc[UR8][R26.64+0x10] ;  /* 0x000010081a217981 */ /* 0x0008e4000c1e1900 */
[----:B------:R-:W-:-:S04]  /*9910*/  IMAD.WIDE R36, R37, 0x4, R18 ;  /* 0x0000000425247825 */ /* 0x000fc800078e0212 */
[--C-:B0-----:R-:W-:Y:S02]  /*9920*/  IMAD.WIDE R34, R25, 0x4, R18.reuse ;  /* 0x0000000419227825 */ /* 0x101fe400078e0212 */
[----:B------:R-:W2:Y:S02]  /*9930*/  LDG.E R37, desc[UR8][R36.64+0x10] ;  /* 0x0000100824257981 */ /* 0x000ea4000c1e1900 */
[----:B----4-:R-:W-:Y:S02]  /*9940*/  IMAD.WIDE R26, R20, 0x4, R18 ;  /* 0x00000004141a7825 */ /* 0x010fe400078e0212 */
[----:B------:R-:W4:Y:S04]  /*9950*/  LDG.E R34, desc[UR8][R34.64+0x10] ;  /* 0x0000100822227981 */ /* 0x000f28000c1e1900 */
[----:B------:R0:W4:Y:S01]  /*9960*/  LDG.E R26, desc[UR8][R26.64+0x10] ;  /* 0x000010081a1a7981 */ /* 0x000122000c1e1900 */
[----:B------:R-:W-:-:S02]  /*9970*/  SEL R25, R16, R24, !P5 ;  /* 0x0000001810197207 */ /* 0x000fc40006800000 */
[----:B------:R-:W-:Y:S02]  /*9980*/  SEL R20, R32, R23, !P1 ;  /* 0x0000001720147207 */ /* 0x000fe40004800000 */
[----:B0-----:R-:W-:Y:S01]  /*9990*/  SEL R27, R23, R32, !P1 ;  /* 0x00000020171b7207 */ /* 0x001fe20004800000 */
[----:B------:R-:W-:Y:S01]  /*99a0*/  IMAD R23, R25, 0x6, RZ ;  /* 0x0000000619177824 */ /* 0x000fe200078e02ff */
[----:B---3--:R-:W-:Y:S01]  /*99b0*/  FSETP.GT.AND P6, PT, R29, R33, PT ;  /* 0x000000211d00720b */ /* 0x008fe20003fc4000 */
[----:B------:R-:W-:Y:S01]  /*99c0*/  IMAD R33, R20, 0x6, RZ ;  /* 0x0000000614217824 */ /* 0x000fe200078e02ff */
[----:B------:R-:W-:-:S03]  /*99d0*/  SEL R29, R10, R13, !P2 ;  /* 0x0000000d0a1d7207 */ /* 0x000fc60005000000 */
[----:B------:R-:W-:Y:S01]  /*99e0*/  IMAD.WIDE R32, R33, 0x4, R18 ;  /* 0x0000000421207825 */ /* 0x000fe200078e0212 */
[----:B--2---:R-:W-:-:S03]  /*99f0*/  FSETP.GT.AND P4, PT, R12, R37, PT ;  /* 0x000000250c00720b */ /* 0x004fc60003f84000 */
[----:B------:R-:W-:Y:S02]  /*9a00*/  IMAD R12, R27, 0x6, RZ ;  /* 0x000000061b0c7824 */ /* 0x000fe400078e02ff */
[----:B------:R-:W-:Y:S01]  /*9a10*/  IMAD R37, R29, 0x6, RZ ;  /* 0x000000061d257824 */ /* 0x000fe200078e02ff */
[----:B----4-:R-:W-:Y:S01]  /*9a20*/  FSETP.GT.AND P1, PT, R34, R26, PT ;  /* 0x0000001a2200720b */ /* 0x010fe20003f24000 */
[--C-:B------:R-:W-:Y:S01]  /*9a30*/  IMAD.WIDE R34, R23, 0x4, R18.reuse ;  /* 0x0000000417227825 */ /* 0x100fe200078e0212 */
[----:B------:R0:W2:Y:S04]  /*9a40*/  LDG.E R26, desc[UR8][R32.64+0x10] ;  /* 0x00001008201a7981 */ /* 0x0000a8000c1e1900 */
[----:B------:R3:W2:Y:S01]  /*9a50*/  LDG.E R23, desc[UR8][R34.64+0x10] ;  /* 0x0000100822177981 */ /* 0x0006a2000c1e1900 */
[----:B0-----:R-:W-:-:S04]  /*9a60*/  IMAD.WIDE R32, R12, 0x4, R18 ;  /* 0x000000040c207825 */ /* 0x001fc800078e0212 */
[----:B---3--:R-:W-:Y:S01]  /*9a70*/  IMAD.WIDE R34, R37, 0x4, R18 ;  /* 0x0000000425227825 */ /* 0x008fe200078e0212 */
[----:B------:R0:W3:Y:S04]  /*9a80*/  LDG.E R36, desc[UR8][R32.64+0x10] ;  /* 0x0000100820247981 */ /* 0x0000e8000c1e1900 */
[----:B------:R4:W3:Y:S01]  /*9a90*/  LDG.E R37, desc[UR8][R34.64+0x10] ;  /* 0x0000100822257981 */ /* 0x0008e2000c1e1900 */
[----:B------:R-:W-:Y:S02]  /*9aa0*/  SEL R12, R11, R8, !P3 ;  /* 0x000000080b0c7207 */ /* 0x000fe40005800000 */
[----:B------:R-:W-:-:S03]  /*9ab0*/  SEL R10, R13, R10, !P2 ;  /* 0x0000000a0d0a7207 */ /* 0x000fc60005000000 */
[----:B------:R-:W-:Y:S01]  /*9ac0*/  IMAD R13, R12, 0x6, RZ ;  /* 0x000000060c0d7824 */ /* 0x000fe200078e02ff */
[----:B------:R-:W-:-:S03]  /*9ad0*/  SEL R11, R8, R11, !P3 ;  /* 0x0000000b080b7207 */ /* 0x000fc60005800000 */
[----:B0-----:R-:W-:Y:S01]  /*9ae0*/  IMAD.WIDE R32, R13, 0x4, R18 ;  /* 0x000000040d207825 */ /* 0x001fe200078e0212 */
[----:B------:R-:W-:-:S03]  /*9af0*/  SEL R13, R15, R9, !P0 ;  /* 0x000000090f0d7207 */ /* 0x000fc60004000000 */
[----:B------:R-:W-:Y:S01]  /*9b00*/  IMAD R8, R11, 0x6, RZ ;  /* 0x000000060b087824 */ /* 0x000fe200078e02ff */
[----:B--2---:R-:W-:Y:S01]  /*9b10*/  FSETP.GT.AND P2, PT, R26, R23, PT ;  /* 0x000000171a00720b */ /* 0x004fe20003f44000 */
[----:B------:R-:W-:-:S04]  /*9b20*/  IMAD R23, R10, 0x6, RZ ;  /* 0x000000060a177824 */ /* 0x000fc800078e02ff */
[----:B----4-:R-:W-:-:S05]  /*9b30*/  IMAD.WIDE R34, R23, 0x4, R18 ;  /* 0x0000000417227825 */ /* 0x010fca00078e0212 */
[----:B------:R0:W2:Y:S01]  /*9b40*/  LDG.E R23, desc[UR8][R34.64+0x10] ;  /* 0x0000100822177981 */ /* 0x0000a2000c1e1900 */
[----:B---3--:R-:W-:Y:S01]  /*9b50*/  FSETP.GT.AND P3, PT, R37, R36, PT ;  /* 0x000000242500720b */ /* 0x008fe20003f64000 */
[----:B------:R-:W-:Y:S02]  /*9b60*/  IMAD R37, R13, 0x6, RZ ;  /* 0x000000060d257824 */ /* 0x000fe400078e02ff */
[----:B------:R3:W2:Y:S02]  /*9b70*/  LDG.E R36, desc[UR8][R32.64+0x10] ;  /* 0x0000100820247981 */ /* 0x0006a4000c1e1900 */
[----:B0-----:R-:W-:-:S06]  /*9b80*/  IMAD.WIDE R34, R37, 0x4, R18 ;  /* 0x0000000425227825 */ /* 0x001fcc00078e0212 */
[----:B------:R-:W4:Y:S01]  /*9b90*/  LDG.E R34, desc[UR8][R34.64+0x10] ;  /* 0x0000100822227981 */ /* 0x000f22000c1e1900 */
[----:B---3--:R-:W-:-:S05]  /*9ba0*/  IMAD.WIDE R32, R8, 0x4, R18 ;  /* 0x0000000408207825 */ /* 0x008fca00078e0212 */
[----:B------:R0:W4:Y:S01]  /*9bb0*/  LDG.E R37, desc[UR8][R32.64+0x10] ;  /* 0x0000100820257981 */ /* 0x000122000c1e1900 */
[----:B------:R-:W-:Y:S02]  /*9bc0*/  SEL R26, R31, R28, !P4 ;  /* 0x0000001c1f1a7207 */ /* 0x000fe40006000000 */
[----:B------:R-:W-:-:S03]  /*9bd0*/  SEL R15, R9, R15, !P0 ;  /* 0x0000000f090f7207 */ /* 0x000fc60004000000 */
[----:B------:R-:W-:Y:S01]  /*9be0*/  IMAD R9, R26, 0x6, RZ ;  /* 0x000000061a097824 */ /* 0x000fe200078e02ff */
[----:B------:R-:W-:Y:S02]  /*9bf0*/  SEL R8, R28, R31, !P4 ;  /* 0x0000001f1c087207 */ /* 0x000fe40006000000 */
[----:B--2---:R-:W-:Y:S01]  /*9c00*/  FSETP.GT.AND P0, PT, R36, R23, PT ;  /* 0x000000172400720b */ /* 0x004fe20003f04000 */
[----:B------:R-:W-:-:S04]  /*9c10*/  IMAD R23, R15, 0x6, RZ ;  /* 0x000000060f177824 */ /* 0x000fc800078e02ff */
[----:B0-----:R-:W-:-:S05]  /*9c20*/  IMAD.WIDE R32, R23, 0x4, R18 ;  /* 0x0000000417207825 */ /* 0x001fca00078e0212 */
[----:B------:R0:W2:Y:S01]  /*9c30*/  LDG.E R23, desc[UR8][R32.64+0x10] ;  /* 0x0000100820177981 */ /* 0x0000a2000c1e1900 */
[----:B----4-:R-:W-:Y:S01]  /*9c40*/  FSETP.GT.AND P4, PT, R34, R37, PT ;  /* 0x000000252200720b */ /* 0x010fe20003f84000 */
[----:B------:R-:W-:Y:S01]  /*9c50*/  IMAD.WIDE R34, R9, 0x4, R18 ;  /* 0x0000000409227825 */ /* 0x000fe200078e0212 */
[----:B------:R-:W-:-:S03]  /*9c60*/  SEL R9, R30, R21, !P6 ;  /* 0x000000151e097207 */ /* 0x000fc60007000000 */
[----:B------:R-:W-:Y:S01]  /*9c70*/  IMAD R37, R8, 0x6, RZ ;  /* 0x0000000608257824 */ /* 0x000fe200078e02ff */
[----:B------:R3:W2:Y:S01]  /*9c80*/  LDG.E R28, desc[UR8][R34.64+0x10] ;  /* 0x00001008221c7981 */ /* 0x0006a2000c1e1900 */
[----:B------:R-:W-:Y:S02]  /*9c90*/  IMAD R31, R9, 0x6, RZ ;  /* 0x00000006091f7824 */ /* 0x000fe400078e02ff */
[----:B0-----:R-:W-:-:S04]  /*9ca0*/  IMAD.WIDE R32, R37, 0x4, R18 ;  /* 0x0000000425207825 */ /* 0x001fc800078e0212 */
[----:B---3--:R-:W-:Y:S02]  /*9cb0*/  IMAD.WIDE R34, R31, 0x4, R18 ;  /* 0x000000041f227825 */ /* 0x008fe400078e0212 */
[----:B------:R-:W3:Y:S04]  /*9cc0*/  LDG.E R31, desc[UR8][R32.64+0x10] ;  /* 0x00001008201f7981 */ /* 0x000ee8000c1e1900 */
[----:B------:R-:W3:Y:S01]  /*9cd0*/  LDG.E R36, desc[UR8][R34.64+0x10] ;  /* 0x0000100822247981 */ /* 0x000ee2000c1e1900 */
[----:B------:R-:W-:Y:S02]  /*9ce0*/  SEL R21, R21, R30, !P6 ;  /* 0x0000001e15157207 */ /* 0x000fe40007000000 */
[----:B------:R-:W-:Y:S01]  /*9cf0*/  SEL R24, R24, R16, !P5 ;  /* 0x0000001018187207 */ /* 0x000fe20006800000 */
[----:B------:R-:W-:-:S02]  /*9d00*/  IMAD R37, R14, 0x6, RZ ;  /* 0x000000060e257824 */ /* 0x000fc400078e02ff */
[----:B------:R-:W-:Y:S01]  /*9d10*/  IMAD R16, R21, 0x6, RZ ;  /* 0x0000000615107824 */ /* 0x000fe200078e02ff */
[----:B--2---:R-:W-:Y:S02]  /*9d20*/  FSETP.GT.AND P5, PT, R28, R23, PT ;  /* 0x000000171c00720b */ /* 0x004fe40003fa4000 */
[----:B------:R-:W-:Y:S02]  /*9d30*/  SEL R28, R25, R20, !P2 ;  /* 0x00000014191c7207 */ /* 0x000fe40005000000 */
[----:B------:R-:W-:Y:S02]  /*9d40*/  SEL R23, R17, R22, !P1 ;  /* 0x0000001611177207 */ /* 0x000fe40004800000 */
[----:B------:R-:W-:Y:S01]  /*9d50*/  SEL R22, R22, R17, !P1 ;  /* 0x0000001116167207 */ /* 0x000fe20004800000 */
[----:B------:R-:W-:-:S05]  /*9d60*/  IMAD.WIDE R16, R16, 0x4, R18 ;  /* 0x0000000410107825 */ /* 0x000fca00078e0212 */
[----:B------:R0:W2:Y:S01]  /*9d70*/  LDG.E R34, desc[UR8][R16.64+0x10] ;  /* 0x0000100810227981 */ /* 0x0000a2000c1e1900 */
[----:B---3--:R-:W-:Y:S01]  /*9d80*/  FSETP.GT.AND P6, PT, R36, R31, PT ;  /* 0x0000001f2400720b */ /* 0x008fe20003fc4000 */
[----:B------:R-:W-:-:S04]  /*9d90*/  IMAD.WIDE R30, R37, 0x4, R18 ;  /* 0x00000004251e7825 */ /* 0x000fc800078e0212 */
[----:B------:R-:W-:Y:S02]  /*9da0*/  IMAD R36, R28, 0x6, RZ ;  /* 0x000000061c247824 */ /* 0x000fe400078e02ff */
[----:B------:R-:W-:Y:S01]  /*9db0*/  IMAD R37, R23, 0x6, RZ ;  /* 0x0000000617257824 */ /* 0x000fe200078e02ff */
[----:B------:R3:W4:Y:S01]  /*9dc0*/  LDG.E R30, desc[UR8][R30.64+0x10] ;  /* 0x000010081e1e7981 */ /* 0x000722000c1e1900 */
[----:B0-----:R-:W-:-:S04]  /*9dd0*/  IMAD.WIDE R16, R36, 0x4, R18 ;  /* 0x0000000424107825 */ /* 0x001fc800078e0212 */
[--C-:B------:R-:W-:Y:S01]  /*9de0*/  IMAD.WIDE R32, R37, 0x4, R18.reuse ;  /* 0x0000000425207825 */ /* 0x100fe200078e0212 */
[----:B------:R0:W4:Y:S03]  /*9df0*/  LDG.E R36, desc[UR8][R16.64+0x10] ;  /* 0x0000100810247981 */ /* 0x000126000c1e1900 */
[----:B---3--:R-:W-:Y:S01]  /*9e00*/  IMAD R31, R24, 0x6, RZ ;  /* 0x00000006181f7824 */ /* 0x008fe200078e02ff */
[----:B------:R3:W2:Y:S01]  /*9e10*/  LDG.E R37, desc[UR8][R32.64+0x10] ;  /* 0x0000100820257981 */ /* 0x0006a2000c1e1900 */
[----:B------:R-:W-:Y:S02]  /*9e20*/  IMAD R35, R22, 0x6, RZ ;  /* 0x0000000616237824 */ /* 0x000fe400078e02ff */
[----:B0-----:R-:W-:-:S04]  /*9e30*/  IMAD.WIDE R16, R31, 0x4, R18 ;  /* 0x000000041f107825 */ /* 0x001fc800078e0212 */
[----:B---3--:R-:W-:Y:S01]  /*9e40*/  IMAD.WIDE R32, R35, 0x4, R18 ;  /* 0x0000000423207825 */ /* 0x008fe200078e0212 */
[----:B------:R0:W4:Y:S04]  /*9e50*/  LDG.E R31, desc[UR8][R16.64+0x10] ;  /* 0x00001008101f7981 */ /* 0x000128000c1e1900 */
[----:B------:R3:W4:Y:S01]  /*9e60*/  LDG.E R35, desc[UR8][R32.64+0x10] ;  /* 0x0000100820237981 */ /* 0x000722000c1e1900 */
[----:B------:R-:W-:Y:S02]  /*9e70*/  SEL R25, R20, R25, !P2 ;  /* 0x0000001914197207 */ /* 0x000fe40005000000 */
[----:B------:R-:W-:Y:S02]  /*9e80*/  SEL R20, R27, R29, !P3 ;  /* 0x0000001d1b147207 */ /* 0x000fe40005800000 */
[----:B------:R-:W-:Y:S01]  /*9e90*/  SEL R27, R29, R27, !P3 ;  /* 0x0000001b1d1b7207 */ /* 0x000fe20005800000 */
[----:B------:R-:W-:Y:S01]  /*9ea0*/  IMAD R29, R25, 0x6, RZ ;  /* 0x00000006191d7824 */ /* 0x000fe200078e02ff */
[----:B0-----:R-:W-:-:S02]  /*9eb0*/  SEL R16, R12, R10, !P0 ;  /* 0x0000000a0c107207 */ /* 0x001fc40004000000 */
[----:B------:R-:W-:Y:S01]  /*9ec0*/  SEL R10, R10, R12, !P0 ;  /* 0x0000000c0a0a7207 */ /* 0x000fe20004000000 */
[----:B---3--:R-:W-:Y:S01]  /*9ed0*/  IMAD.WIDE R32, R29, 0x4, R18 ;  /* 0x000000041d207825 */ /* 0x008fe200078e0212 */
[----:B------:R-:W-:-:S04]  /*9ee0*/  SEL R12, R11, R13, !P4 ;  /* 0x0000000d0b0c7207 */ /* 0x000fc80006000000 */
[----:B------:R0:W3:Y:S01]  /*9ef0*/  LDG.E R29, desc[UR8][R32.64+0x10] ;  /* 0x00001008201d7981 */ /* 0x0000e2000c1e1900 */
[----:B--2---:R-:W-:Y:S01]  /*9f00*/  FSETP.GT.AND P1, PT, R37, R34, PT ;  /* 0x000000222500720b */ /* 0x004fe20003f24000 */
[----:B------:R-:W-:-:S04]  /*9f10*/  IMAD R37, R10, 0x6, RZ ;  /* 0x000000060a257824 */ /* 0x000fc800078e02ff */
[----:B0-----:R-:W-:Y:S01]  /*9f20*/  IMAD.WIDE R32, R37, 0x4, R18 ;  /* 0x0000000425207825 */ /* 0x001fe200078e0212 */
[----:B----4-:R-:W-:-:S03]  /*9f30*/  FSETP.GT.AND P3, PT, R36, R31, PT ;  /* 0x0000001f2400720b */ /* 0x010fc60003f64000 */
[----:B------:R-:W-:Y:S02]  /*9f40*/  IMAD R31, R27, 0x6, RZ ;  /* 0x000000061b1f7824 */ /* 0x000fe400078e02ff */
[----:B------:R-:W2:Y:S01]  /*9f50*/  LDG.E R32, desc[UR8][R32.64+0x10] ;  /* 0x0000100820207981 */ /* 0x000ea2000c1e1900 */
[----:B------:R-:W-:Y:S01]  /*9f60*/  FSETP.GT.AND P2, PT, R30, R35, PT ;  /* 0x000000231e00720b */ /* 0x000fe20003f44000 */
[----:B------:R-:W-:-:S04]  /*9f70*/  IMAD.WIDE R30, R31, 0x4, R18 ;  /* 0x000000041f1e7825 */ /* 0x000fc800078e0212 */
[----:B------:R-:W-:Y:S01]  /*9f80*/  IMAD R35, R20, 0x6, RZ ;  /* 0x0000000614237824 */ /* 0x000fe200078e02ff */
[----:B------:R0:W2:Y:S01]  /*9f90*/  LDG.E R17, desc[UR8][R30.64+0x10] ;  /* 0x000010081e117981 */ /* 0x0000a2000c1e1900 */
[----:B------:R-:W-:Y:S02]  /*9fa0*/  IMAD R36, R12, 0x6, RZ ;  /* 0x000000060c247824 */ /* 0x000fe400078e02ff */
[----:B------:R-:W-:-:S04]  /*9fb0*/  IMAD.WIDE R34, R35, 0x4, R18 ;  /* 0x0000000423227825 */ /* 0x000fc800078e0212 */
[----:B------:R-:W-:Y:S02]  /*9fc0*/  IMAD R37, R16, 0x6, RZ ;  /* 0x0000000610257824 */ /* 0x000fe400078e02ff */
[----:B------:R-:W3:Y:S01]  /*9fd0*/  LDG.E R34, desc[UR8][R34.64+0x10] ;  /* 0x0000100822227981 */ /* 0x000ee2000c1e1900 */
[----:B0-----:R-:W-:-:S05]  /*9fe0*/  IMAD.WIDE R30, R36, 0x4, R18 ;  /* 0x00000004241e7825 */ /* 0x001fca00078e0212 */
[----:B------:R0:W4:Y:S02]  /*9ff0*/  LDG.E R36, desc[UR8][R30.64+0x10] ;  /* 0x000010081e247981 */ /* 0x000124000c1e1900 */
[----:B0-----:R-:W-:-:S05]  /*a000*/  IMAD.WIDE R30, R37, 0x4, R18 ;  /* 0x00000004251e7825 */ /* 0x001fca00078e0212 */
[----:B------:R0:W4:Y:S01]  /*a010*/  LDG.E R37, desc[UR8][R30.64+0x10] ;  /* 0x000010081e257981 */ /* 0x000122000c1e1900 */
[----:B------:R-:W-:Y:S02]  /*a020*/  SEL R11, R13, R11, !P4 ;  /* 0x0000000b0d0b7207 */ /* 0x000fe40006000000 */
[----:B------:R-:W-:Y:S02]  /*a030*/  SEL R13, R15, R26, !P5 ;  /* 0x0000001a0f0d7207 */ /* 0x000fe40006800000 */
[----:B------:R-:W-:-:S03]  /*a040*/  SEL R15, R26, R15, !P5 ;  /* 0x0000000f1a0f7207 */ /* 0x000fc60006800000 */
[----:B------:R-:W-:Y:S01]  /*a050*/  IMAD R35, R13, 0x6, RZ ;  /* 0x000000060d237824 */ /* 0x000fe200078e02ff */
[----:B--2---:R-:W-:Y:S01]  /*a060*/  FSETP.GT.AND P5, PT, R32, R17, PT ;  /* 0x000000112000720b */ /* 0x004fe20003fa4000 */
[----:B------:R-:W-:-:S04]  /*a070*/  IMAD R17, R11, 0x6, RZ ;  /* 0x000000060b117824 */ /* 0x000fc800078e02ff */
[--C-:B------:R-:W-:Y:S01]  /*a080*/  IMAD.WIDE R32, R17, 0x4, R18.reuse ;  /* 0x0000000411207825 */ /* 0x100fe200078e0212 */
[----:B------:R-:W-:Y:S02]  /*a090*/  SEL R17, R9, R8, !P6 ;  /* 0x0000000809117207 */ /* 0x000fe40007000000 */
[----:B------:R-:W-:Y:S02]  /*a0a0*/  SEL R8, R8, R9, !P6 ;  /* 0x0000000908087207 */ /* 0x000fe40007000000 */
[----:B---3--:R-:W-:Y:S01]  /*a0b0*/  FSETP.GT.AND P0, PT, R34, R29, PT ;  /* 0x0000001d2200720b */ /* 0x008fe20003f04000 */
[----:B------:R-:W-:Y:S01]  /*a0c0*/  IMAD R29, R15, 0x6, RZ ;  /* 0x000000060f1d7824 */ /* 0x000fe200078e02ff */
[----:B------:R-:W-:Y:S01]  /*a0d0*/  SEL R9, R21, R23, !P1 ;  /* 0x0000001715097207 */ /* 0x000fe20004800000 */
[----:B------:R-:W-:-:S04]  /*a0e0*/  IMAD.WIDE R34, R35, 0x4, R18 ;  /* 0x0000000423227825 */ /* 0x000fc800078e0212 */
[----:B0-----:R-:W-:Y:S02]  /*a0f0*/  IMAD.WIDE R30, R29, 0x4, R18 ;  /* 0x000000041d1e7825 */ /* 0x001fe400078e0212 */
[----:B------:R-:W2:Y:S04]  /*a100*/  LDG.E R34, desc[UR8][R34.64+0x10] ;  /* 0x0000100822227981 */ /* 0x000ea8000c1e1900 */
[----:B------:R0:W3:Y:S04]  /*a110*/  LDG.E R26, desc[UR8][R30.64+0x10] ;  /* 0x000010081e1a7981 */ /* 0x0000e8000c1e1900 */
[----:B------:R1:W2:Y:S01]  /*a120*/  LDG.E R29, desc[UR8][R32.64+0x10] ;  /* 0x00001008201d7981 */ /* 0x0002a2000c1e1900 */
[----:B----4-:R-:W-:Y:S01]  /*a130*/  FSETP.GT.AND P4, PT, R36, R37, PT ;  /* 0x000000252400720b */ /* 0x010fe20003f84000 */
[----:B------:R-:W-:-:S02]  /*a140*/  IMAD R36, R9, 0x6, RZ ;  /* 0x0000000609247824 */ /* 0x000fc400078e02ff */
[----:B------:R-:W-:Y:S02]  /*a150*/  IMAD R37, R8, 0x6, RZ ;  /* 0x0000000608257824 */ /* 0x000fe400078e02ff */
[----:B0-----:R-:W-:-:S04]  /*a160*/  IMAD.WIDE R30, R36, 0x4, R18 ;  /* 0x00000004241e7825 */ /* 0x001fc800078e0212 */
[----:B------:R-:W-:Y:S01]  /*a170*/  IMAD R35, R17, 0x6, RZ ;  /* 0x0000000611237824 */ /* 0x000fe200078e02ff */
[----:B------:R0:W4:Y:S01]  /*a180*/  LDG.E R36, desc[UR8][R30.64+0x10] ;  /* 0x000010081e247981 */ /* 0x000122000c1e1900 */
[----:B-1----:R-:W-:-:S05]  /*a190*/  IMAD.WIDE R32, R37, 0x4, R18 ;  /* 0x0000000425207825 */ /* 0x002fca00078e0212 */
[----:B------:R-:W3:Y:S01]  /*a1a0*/  LDG.E R37, desc[UR8][R32.64+0x10] ;  /* 0x0000100820257981 */ /* 0x000ee2000c1e1900 */
[----:B0-----:R-:W-:-:S05]  /*a1b0*/  IMAD.WIDE R30, R35, 0x4, R18 ;  /* 0x00000004231e7825 */ /* 0x001fca00078e0212 */
[----:B------:R0:W4:Y:S01]  /*a1c0*/  LDG.E R33, desc[UR8][R30.64+0x10] ;  /* 0x000010081e217981 */ /* 0x000122000c1e1900 */
[----:B------:R-:W-:Y:S02]  /*a1d0*/  SEL R21, R23, R21, !P1 ;  /* 0x0000001517157207 */ /* 0x000fe40004800000 */
[----:B------:R-:W-:Y:S02]  /*a1e0*/  SEL R23, R22, R14, !P2 ;  /* 0x0000000e16177207 */ /* 0x000fe40005000000 */
[----:B------:R-:W-:Y:S01]  /*a1f0*/  SEL R14, R14, R22, !P2 ;  /* 0x000000160e0e7207 */ /* 0x000fe20005000000 */
[----:B------:R-:W-:Y:S01]  /*a200*/  IMAD R35, R21, 0x6, RZ ;  /* 0x0000000615237824 */ /* 0x000fe200078e02ff */
[----:B------:R-:W-:Y:S02]  /*a210*/  SEL R22, R25, R20, !P0 ;  /* 0x0000001419167207 */ /* 0x000fe40004000000 */
[----:B--2---:R-:W-:Y:S01]  /*a220*/  FSETP.GT.AND P6, PT, R34, R29, PT ;  /* 0x0000001d2200720b */ /* 0x004fe20003fc4000 */
[----:B------:R-:W-:-:S04]  /*a230*/  IMAD R29, R23, 0x6, RZ ;  /* 0x00000006171d7824 */ /* 0x000fc800078e02ff */
[----:B0-----:R-:W-:-:S05]  /*a240*/  IMAD.WIDE R30, R29, 0x4, R18 ;  /* 0x000000041d1e7825 */ /* 0x001fca00078e0212 */
[----:B------:R0:W2:Y:S01]  /*a250*/  LDG.E R34, desc[UR8][R30.64+0x10] ;  /* 0x000010081e227981 */ /* 0x0000a2000c1e1900 */
[----:B---3--:R-:W-:Y:S02]  /*a260*/  FSETP.GT.AND P1, PT, R37, R26, PT ;  /* 0x0000001a2500720b */ /* 0x008fe40003f24000 */
[----:B------:R-:W-:-:S05]  /*a270*/  SEL R26, R28, R24, !P3 ;  /* 0x000000181c1a7207 */ /* 0x000fca0005800000 */
[----:B------:R-:W-:Y:S01]  /*a280*/  IMAD R37, R26, 0x6, RZ ;  /* 0x000000061a257824 */ /* 0x000fe200078e02ff */
[----:B----4-:R-:W-:Y:S01]  /*a290*/  FSETP.GT.AND P2, PT, R36, R33, PT ;  /* 0x000000212400720b */ /* 0x010fe20003f44000 */
[----:B------:R-:W-:-:S04]  /*a2a0*/  IMAD.WIDE R32, R35, 0x4, R18 ;  /* 0x0000000423207825 */ /* 0x000fc800078e0212 */
[----:B------:R-:W-:Y:S01]  /*a2b0*/  IMAD R35, R22, 0x6, RZ ;  /* 0x0000000616237824 */ /* 0x000fe200078e02ff */
[----:B------:R1:W2:Y:S01]  /*a2c0*/  LDG.E R29, desc[UR8][R32.64+0x10] ;  /* 0x00001008201d7981 */ /* 0x0002a2000c1e1900 */
[----:B0-----:R-:W-:-:S04]  /*a2d0*/  IMAD.WIDE R30, R37, 0x4, R18 ;  /* 0x00000004251e7825 */ /* 0x001fc800078e0212 */
[----:B-1----:R-:W-:Y:S02]  /*a2e0*/  IMAD.WIDE R32, R35, 0x4, R18 ;  /* 0x0000000423207825 */ /* 0x002fe400078e0212 */
[----:B------:R-:W3:Y:S04]  /*a2f0*/  LDG.E R35, desc[UR8][R30.64+0x10] ;  /* 0x000010081e237981 */ /* 0x000ee8000c1e1900 */
[----:B------:R0:W3:Y:S01]  /*a300*/  LDG.E R36, desc[UR8][R32.64+0x10] ;  /* 0x0000100820247981 */ /* 0x0000e2000c1e1900 */
[----:B------:R-:W-:Y:S02]  /*a310*/  SEL R25, R20, R25, !P0 ;  /* 0x0000001914197207 */ /* 0x000fe40004000000 */
[----:B------:R-:W-:Y:S02]  /*a320*/  SEL R20, R27, R10, !P5 ;  /* 0x0000000a1b147207 */ /* 0x000fe40006800000 */
[----:B------:R-:W-:Y:S01]  /*a330*/  SEL R27, R10, R27, !P5 ;  /* 0x0000001b0a1b7207 */ /* 0x000fe20006800000 */
[----:B------:R-:W-:Y:S01]  /*a340*/  IMAD R37, R25, 0x6, RZ ;  /* 0x0000000619257824 */ /* 0x000fe200078e02ff */
[----:B------:R-:W-:-:S03]  /*a350*/  SEL R10, R16, R12, !P4 ;  /* 0x0000000c100a7207 */ /* 0x000fc60006000000 */
[----:B0-----:R-:W-:-:S04]  /*a360*/  IMAD.WIDE R32, R37, 0x4, R18 ;  /* 0x0000000425207825 */ /* 0x001fc800078e0212 */
[----:B------:R-:W-:Y:S01]  /*a370*/  IMAD R37, R27, 0x6, RZ ;  /* 0x000000061b257824 */ /* 0x000fe200078e02ff */
[----:B--2---:R-:W-:Y:S01]  /*a380*/  FSETP.GT.AND P5, PT, R34, R29, PT ;  /* 0x0000001d2200720b */ /* 0x004fe20003fa4000 */
[----:B------:R-:W-:-:S04]  /*a390*/  IMAD R29, R20, 0x6, RZ ;  /* 0x00000006141d7824 */ /* 0x000fc800078e02ff */
[--C-:B------:R-:W-:Y:S02]  /*a3a0*/  IMAD.WIDE R30, R29, 0x4, R18.reuse ;  /* 0x000000041d1e7825 */ /* 0x100fe400078e0212 */
[----:B------:R-:W2:Y:S04]  /*a3b0*/  LDG.E R29, desc[UR8][R32.64+0x10] ;  /* 0x00001008201d7981 */ /* 0x000ea8000c1e1900 */
[----:B------:R0:W2:Y:S01]  /*a3c0*/  LDG.E R34, desc[UR8][R30.64+0x10] ;  /* 0x000010081e227981 */ /* 0x0000a2000c1e1900 */
[----:B---3--:R-:W-:Y:S01]  /*a3d0*/  FSETP.GT.AND P0, PT, R36, R35, PT ;  /* 0x000000232400720b */ /* 0x008fe20003f04000 */
[----:B------:R-:W-:Y:S02]  /*a3e0*/  IMAD R35, R10, 0x6, RZ ;  /* 0x000000060a237824 */ /* 0x000fe400078e02ff */
[----:B0-----:R-:W-:-:S04]  /*a3f0*/  IMAD.WIDE R30, R37, 0x4, R18 ;  /* 0x00000004251e7825 */ /* 0x001fc800078e0212 */
[----:B------:R-:W-:Y:S02]  /*a400*/  IMAD.WIDE R32, R35, 0x4, R18 ;  /* 0x0000000423207825 */ /* 0x000fe400078e0212 */
[----:B------:R0:W3:Y:S04]  /*a410*/  LDG.E R35, desc[UR8][R30.64+0x10] ;  /* 0x000010081e237981 */ /* 0x0000e8000c1e1900 */
[----:B------:R1:W3:Y:S01]  /*a420*/  LDG.E R36, desc[UR8][R32.64+0x10] ;  /* 0x0000100820247981 */ /* 0x0002e2000c1e1900 */
[----:B------:R-:W-:Y:S02]  /*a430*/  SEL R16, R12, R16, !P4 ;  /* 0x000000100c107207 */ /* 0x000fe40006000000 */
[----:B------:R-:W-:Y:S02]  /*a440*/  SEL R12, R11, R13, !P6 ;  /* 0x0000000d0b0c7207 */ /* 0x000fe40007000000 */
[----:B------:R-:W-:-:S03]  /*a450*/  SEL R11, R13, R11, !P6 ;  /* 0x0000000b0d0b7207 */ /* 0x000fc60007000000 */
[----:B------:R-:W-:-:S04]  /*a460*/  IMAD R13, R12, 0x6, RZ ;  /* 0x000000060c0d7824 */ /* 0x000fc800078e02ff */
[----:B0-----:R-:W-:Y:S01]  /*a470*/  IMAD.WIDE R30, R13, 0x4, R18 ;  /* 0x000000040d1e7825 */ /* 0x001fe200078e0212 */
[----:B------:R-:W-:-:S03]  /*a480*/  SEL R13, R15, R8, !P1 ;  /* 0x000000080f0d7207 */ /* 0x000fc60004800000 */
[----:B------:R-:W-:Y:S01]  /*a490*/  IMAD R37, R11, 0x6, RZ ;  /* 0x000000060b257824 */ /* 0x000fe200078e02ff */
[----:B--2---:R-:W-:Y:S01]  /*a4a0*/  FSETP.GT.AND P4, PT, R34, R29, PT ;  /* 0x0000001d2200720b */ /* 0x004fe20003f84000 */
[----:B------:R-:W-:Y:S01]  /*a4b0*/  IMAD R29, R16, 0x6, RZ ;  /* 0x00000006101d7824 */ /* 0x000fe200078e02ff */
[----:B------:R0:W2:Y:S03]  /*a4c0*/  LDG.E R34, desc[UR8][R30.64+0x10] ;  /* 0x000010081e227981 */ /* 0x0000a6000c1e1900 */
[----:B-1----:R-:W-:-:S05]  /*a4d0*/  IMAD.WIDE R32, R29, 0x4, R18 ;  /* 0x000000041d207825 */ /* 0x002fca00078e0212 */
[----:B------:R1:W2:Y:S01]  /*a4e0*/  LDG.E R29, desc[UR8][R32.64+0x10] ;  /* 0x00001008201d7981 */ /* 0x0002a2000c1e1900 */
[----:B0-----:R-:W-:Y:S01]  /*a4f0*/  IMAD.WIDE R30, R37, 0x4, R18 ;  /* 0x00000004251e7825 */ /* 0x001fe200078e0212 */
[----:B---3--:R-:W-:-:S03]  /*a500*/  FSETP.GT.AND P6, PT, R36, R35, PT ;  /* 0x000000232400720b */ /* 0x008fc60003fc4000 */
[----:B------:R-:W-:-:S04]  /*a510*/  IMAD R35, R13, 0x6, RZ ;  /* 0x000000060d237824 */ /* 0x000fc800078e02ff */
[----:B-1----:R-:W-:Y:S02]  /*a520*/  IMAD.WIDE R32, R35, 0x4, R18 ;  /* 0x0000000423207825 */ /* 0x002fe400078e0212 */
[----:B------:R-:W3:Y:S04]  /*a530*/  LDG.E R35, desc[UR8][R30.64+0x10] ;  /* 0x000010081e237981 */ /* 0x000ee8000c1e1900 */
        /* <DEDUP_REMOVED lines=10> */
[----:B------:R-:W2:Y:S03]  /*a5e0*/  LDG.E R34, desc[UR8][R32.64+0x10] ;  /* 0x0000100820227981 */ /* 0x000ea6000c1e1900 */
[----:B------:R-:W-:-:S05]  /*a5f0*/  IMAD.WIDE R30, R29, 0x4, R18 ;  /* 0x000000041d1e7825 */ /* 0x000fca00078e0212 */
[----:B------:R0:W2:Y:S01]  /*a600*/  LDG.E R29, desc[UR8][R30.64+0x10] ;  /* 0x000010081e1d7981 */ /* 0x0000a2000c1e1900 */
[----:B---3--:R-:W-:Y:S01]  /*a610*/  FSETP.GT.AND P1, PT, R36, R35, PT ;  /* 0x000000232400720b */ /* 0x008fe20003f24000 */
[----:B------:R-:W-:Y:S02]  /*a620*/  IMAD R35, R9, 0x6, RZ ;  /* 0x0000000609237824 */ /* 0x000fe400078e02ff */
[----:B0-----:R-:W-:-:S04]  /*a630*/  IMAD.WIDE R30, R37, 0x4, R18 ;  /* 0x00000004251e7825 */ /* 0x001fc800078e0212 */
[----:B------:R-:W-:Y:S01]  /*a640*/  IMAD.WIDE R32, R35, 0x4, R18 ;  /* 0x0000000423207825 */ /* 0x000fe200078e0212 */
[----:B------:R0:W3:Y:S04]  /*a650*/  LDG.E R36, desc[UR8][R30.64+0x10] ;  /* 0x000010081e247981 */ /* 0x0000e8000c1e1900 */
[----:B------:R1:W3:Y:S01]  /*a660*/  LDG.E R35, desc[UR8][R32.64+0x10] ;  /* 0x0000100820237981 */ /* 0x0002e2000c1e1900 */
[----:B------:R-:W-:Y:S01]  /*a670*/  SEL R21, R23, R21, !P5 ;  /* 0x0000001517157207 */ /* 0x000fe20006800000 */
[----:B------:R-:W-:Y:S01]  /*a680*/  IMAD R23, R14, 0x6, RZ ;  /* 0x000000060e177824 */ /* 0x000fe200078e02ff */
[----:B------:R-:W-:-:S03]  /*a690*/  SEL R28, R24, R28, !P3 ;  /* 0x0000001c181c7207 */ /* 0x000fc60005800000 */
[----:B0-----:R-:W-:-:S04]  /*a6a0*/  IMAD.WIDE R30, R23, 0x4, R18 ;  /* 0x00000004171e7825 */ /* 0x001fc800078e0212 */
[----:B------:R-:W-:Y:S01]  /*a6b0*/  IMAD R23, R28, 0x6, RZ ;  /* 0x000000061c177824 */ /* 0x000fe200078e02ff */
[----:B------:R-:W-:-:S03]  /*a6c0*/  SEL R24, R22, R26, !P0 ;  /* 0x0000001a16187207 */ /* 0x000fc60004000000 */
[----:B-1----:R-:W-:Y:S01]  /*a6d0*/  IMAD.WIDE R32, R23, 0x4, R18 ;  /* 0x0000000417207825 */ /* 0x002fe200078e0212 */
[----:B------:R-:W-:Y:S02]  /*a6e0*/  SEL R23, R25, R20, !P4 ;  /* 0x0000001419177207 */ /* 0x000fe40006000000 */
[----:B------:R-:W-:Y:S02]  /*a6f0*/  SEL R26, R26, R22, !P0 ;  /* 0x000000161a1a7207 */ /* 0x000fe40004000000 */
[----:B------:R0:W4:Y:S03]  /*a700*/  LDG.E R22, desc[UR8][R32.64+0x10] ;  /* 0x0000100820167981 */ /* 0x000126000c1e1900 */
[----:B------:R-:W-:-:S04]  /*a710*/  IMAD R37, R26, 0x6, RZ ;  /* 0x000000061a257824 */ /* 0x000fc800078e02ff */
[----:B0-----:R-:W-:-:S05]  /*a720*/  IMAD.WIDE R32, R37, 0x4, R18 ;  /* 0x0000000425207825 */ /* 0x001fca00078e0212 */
[----:B------:R-:W4:Y:S01]  /*a730*/  LDG.E R37, desc[UR8][R32.64+0x10] ;  /* 0x0000100820257981 */ /* 0x000f22000c1e1900 */
[----:B--2---:R-:W-:-:S03]  /*a740*/  FSETP.GT.AND P3, PT, R34, R29, PT ;  /* 0x0000001d2200720b */ /* 0x004fc60003f64000 */
[----:B------:R0:W2:Y:S01]  /*a750*/  LDG.E R29, desc[UR8][R30.64+0x10] ;  /* 0x000010081e1d7981 */ /* 0x0000a2000c1e1900 */
[----:B---3--:R-:W-:Y:S01]  /*a760*/  FSETP.GT.AND P5, PT, R35, R36, PT ;  /* 0x000000242300720b */ /* 0x008fe20003fa4000 */
[----:B------:R-:W-:Y:S02]  /*a770*/  IMAD R35, R21, 0x6, RZ ;  /* 0x0000000615237824 */ /* 0x000fe400078e02ff */
[----:B------:R-:W-:Y:S02]  /*a780*/  IMAD R36, R23, 0x6, RZ ;  /* 0x0000000617247824 */ /* 0x000fe400078e02ff */
[----:B------:R-:W-:-:S04]  /*a790*/  IMAD.WIDE R34, R35, 0x4, R18 ;  /* 0x0000000423227825 */ /* 0x000fc800078e0212 */
[----:B0-----:R-:W-:Y:S02]  /*a7a0*/  IMAD.WIDE R30, R36, 0x4, R18 ;  /* 0x00000004241e7825 */ /* 0x001fe400078e0212 */
[----:B------:R0:W2:Y:S04]  /*a7b0*/  LDG.E R34, desc[UR8][R34.64+0x10] ;  /* 0x0000100822227981 */ /* 0x0000a8000c1e1900 */
[----:B------:R1:W3:Y:S01]  /*a7c0*/  LDG.E R36, desc[UR8][R30.64+0x10] ;  /* 0x000010081e247981 */ /* 0x0002e2000c1e1900 */
[----:B0-----:R-:W-:-:S04]  /*a7d0*/  IMAD R35, R24, 0x6, RZ ;  /* 0x0000000618237824 */ /* 0x001fc800078e02ff */
[----:B-1----:R-:W-:-:S06]  /*a7e0*/  IMAD.WIDE R30, R35, 0x4, R18 ;  /* 0x00000004231e7825 */ /* 0x002fcc00078e0212 */
[----:B------:R-:W3:Y:S01]  /*a7f0*/  LDG.E R31, desc[UR8][R30.64+0x10] ;  /* 0x000010081e1f7981 */ /* 0x000ee2000c1e1900 */
[----:B------:R-:W-:Y:S02]  /*a800*/  SEL R25, R20, R25, !P4 ;  /* 0x0000001914197207 */ /* 0x000fe40006000000 */
[----:B------:R-:W-:Y:S02]  /*a810*/  SEL R20, R27, R10, !P6 ;  /* 0x0000000a1b147207 */ /* 0x000fe40007000000 */
[----:B------:R-:W-:Y:S02]  /*a820*/  SEL R27, R10, R27, !P6 ;  /* 0x0000001b0a1b7207 */ /* 0x000fe40007000000 */
[----:B----4-:R-:W-:Y:S02]  /*a830*/  FSETP.GT.AND P4, PT, R37, R22, PT ;  /* 0x000000162500720b */ /* 0x010fe40003f84000 */
[----:B------:R-:W-:Y:S01]  /*a840*/  SEL R10, R12, R16, !P2 ;  /* 0x000000100c0a7207 */ /* 0x000fe20005000000 */
[----:B------:R-:W-:Y:S01]  /*a850*/  IMAD R37, R27, 0x6, RZ ;  /* 0x000000061b257824 */ /* 0x000fe200078e02ff */
[----:B------:R-:W-:-:S02]  /*a860*/  SEL R16, R16, R12, !P2 ;  /* 0x0000000c10107207 */ /* 0x000fc40005000000 */
[----:B------:R-:W-:Y:S01]  /*a870*/  SEL R12, R11, R13, !P1 ;  /* 0x0000000d0b0c7207 */ /* 0x000fe20004800000 */
[----:B------:R-:W-:Y:S01]  /*a880*/  IMAD R35, R20, 0x6, RZ ;  /* 0x0000000614237824 */ /* 0x000fe200078e02ff */
[----:B--2---:R-:W-:Y:S01]  /*a890*/  FSETP.GT.AND P0, PT, R29, R34, PT ;  /* 0x000000221d00720b */ /* 0x004fe20003f04000 */
[----:B------:R-:W-:-:S04]  /*a8a0*/  IMAD R29, R25, 0x6, RZ ;  /* 0x00000006191d7824 */ /* 0x000fc800078e02ff */
[----:B------:R-:W-:-:S05]  /*a8b0*/  IMAD.WIDE R32, R29, 0x4, R18 ;  /* 0x000000041d207825 */ /* 0x000fca00078e0212 */
[----:B------:R0:W2:Y:S01]  /*a8c0*/  LDG.E R29, desc[UR8][R32.64+0x10] ;  /* 0x00001008201d7981 */ /* 0x0000a2000c1e1900 */
[----:B---3--:R-:W-:Y:S01]  /*a8d0*/  FSETP.GT.AND P6, PT, R36, R31, PT ;  /* 0x0000001f2400720b */ /* 0x008fe20003fc4000 */
[----:B------:R-:W-:-:S04]  /*a8e0*/  IMAD.WIDE R30, R37, 0x4, R18 ;  /* 0x00000004251e7825 */ /* 0x000fc800078e0212 */
[----:B------:R-:W-:Y:S01]  /*a8f0*/  IMAD R36, R12, 0x6, RZ ;  /* 0x000000060c247824 */ /* 0x000fe200078e02ff */
[----:B------:R1:W3:Y:S01]  /*a900*/  LDG.E R22, desc[UR8][R30.64+0x10] ;  /* 0x000010081e167981 */ /* 0x0002e2000c1e1900 */
[----:B------:R-:W-:-:S04]  /*a910*/  IMAD R37, R16, 0x6, RZ ;  /* 0x0000000610257824 */ /* 0x000fc800078e02ff */
[----:B0-----:R-:W-:-:S04]  /*a920*/  IMAD.WIDE R32, R37, 0x4, R18 ;  /* 0x0000000425207825 */ /* 0x001fc800078e0212 */
[--C-:B-1----:R-:W-:Y:S02]  /*a930*/  IMAD.WIDE R30, R36, 0x4, R18.reuse ;  /* 0x00000004241e7825 */ /* 0x102fe400078e0212 */
[----:B------:R-:W3:Y:S02]  /*a940*/  LDG.E R32, desc[UR8][R32.64+0x10] ;  /* 0x0000100820207981 */ /* 0x000ee4000c1e1900 */
[----:B------:R-:W-:Y:S02]  /*a950*/  IMAD R37, R10, 0x6, RZ ;  /* 0x000000060a257824 */ /* 0x000fe400078e02ff */
[----:B------:R0:W4:Y:S01]  /*a960*/  LDG.E R36, desc[UR8][R30.64+0x10] ;  /* 0x000010081e247981 */ /* 0x000122000c1e1900 */
[----:B------:R-:W-:-:S06]  /*a970*/  IMAD.WIDE R34, R35, 0x4, R18 ;  /* 0x0000000423227825 */ /* 0x000fcc00078e0212 */
[----:B------:R1:W2:Y:S01]  /*a980*/  LDG.E R34, desc[UR8][R34.64+0x10] ;  /* 0x0000100822227981 */ /* 0x0002a2000c1e1900 */
[----:B0-----:R-:W-:-:S05]  /*a990*/  IMAD.WIDE R30, R37, 0x4, R18 ;  /* 0x00000004251e7825 */ /* 0x001fca00078e0212 */
[----:B------:R-:W4:Y:S01]  /*a9a0*/  LDG.E R37, desc[UR8][R30.64+0x10] ;  /* 0x000010081e257981 */ /* 0x000f22000c1e1900 */
[----:B------:R-:W-:Y:S02]  /*a9b0*/  SEL R11, R13, R11, !P1 ;  /* 0x0000000b0d0b7207 */ /* 0x000fe40004800000 */
[----:B------:R-:W-:Y:S02]  /*a9c0*/  SEL R13, R15, R8, !P3 ;  /* 0x000000080f0d7207 */ /* 0x000fe40005800000 */
[----:B------:R-:W-:Y:S02]  /*a9d0*/  SEL R15, R8, R15, !P3 ;  /* 0x0000000f080f7207 */ /* 0x000fe40005800000 */
[----:B------:R-:W-:Y:S01]  /*a9e0*/  SEL R8, R9, R17, !P5 ;  /* 0x0000001109087207 */ /* 0x000fe20006800000 */
[----:B-1----:R-:W-:Y:S01]  /*a9f0*/  IMAD R35, R13, 0x6, RZ ;  /* 0x000000060d237824 */ /* 0x002fe200078e02ff */
[----:B------:R-:W-:Y:S02]  /*aa00*/  SEL R17, R17, R9, !P5 ;  /* 0x0000000911117207 */ /* 0x000fe40006800000 */
[----:B------:R-:W-:-:S02]  /*aa10*/  SEL R9, R21, R14, !P0 ;  /* 0x0000000e15097207 */ /* 0x000fc40004000000 */
[----:B---3--:R-:W-:Y:S02]  /*aa20*/  FSETP.GT.AND P3, PT, R32, R22, PT ;  /* 0x000000162000720b */ /* 0x008fe40003f64000 */
[----:B--2---:R-:W-:Y:S01]  /*aa30*/  FSETP.GT.AND P2, PT, R34, R29, PT ;  /* 0x0000001d2200720b */ /* 0x004fe20003f44000 */
[----:B------:R-:W-:Y:S02]  /*aa40*/  IMAD R29, R11, 0x6, RZ ;  /* 0x000000060b1d7824 */ /* 0x000fe400078e02ff */
[----:B------:R-:W-:Y:S01]  /*aa50*/  IMAD.WIDE R34, R35, 0x4, R18 ;  /* 0x0000000423227825 */ /* 0x000fe200078e0212 */
[----:B----4-:R-:W-:-:S03]  /*aa60*/  FSETP.GT.AND P1, PT, R36, R37, PT ;  /* 0x000000252400720b */ /* 0x010fc60003f24000 */
[----:B------:R-:W-:Y:S02]  /*aa70*/  IMAD R37, R15, 0x6, RZ ;  /* 0x000000060f257824 */ /* 0x000fe400078e02ff */
[----:B------:R-:W2:Y:S01]  /*aa80*/  LDG.E R34, desc[UR8][R34.64+0x10] ;  /* 0x0000100822227981 */ /* 0x000ea2000c1e1900 */
[----:B------:R-:W-:-:S04]  /*aa90*/  IMAD.WIDE R32, R29, 0x4, R18 ;  /* 0x000000041d207825 */ /* 0x000fc800078e0212 */
[--C-:B------:R-:W-:Y:S01]  /*aaa0*/  IMAD.WIDE R30, R37, 0x4, R18.reuse ;  /* 0x00000004251e7825 */ /* 0x100fe200078e0212 */
[----:B------:R0:W2:Y:S03]  /*aab0*/  LDG.E R22, desc[UR8][R32.64+0x10] ;  /* 0x0000100820167981 */ /* 0x0000a6000c1e1900 */
[----:B------:R-:W-:Y:S01]  /*aac0*/  IMAD R37, R17, 0x6, RZ ;  /* 0x0000000611257824 */ /* 0x000fe200078e02ff */
[----:B------:R1:W3:Y:S01]  /*aad0*/  LDG.E R29, desc[UR8][R30.64+0x10] ;  /* 0x000010081e1d7981 */ /* 0x0002e2000c1e1900 */
[----:B------:R-:W-:Y:S02]  /*aae0*/  IMAD R36, R9, 0x6, RZ ;  /* 0x0000000609247824 */ /* 0x000fe400078e02ff */
        /* <DEDUP_REMOVED lines=9> */
[----:B--2---:R-:W-:Y:S02]  /*ab80*/  FSETP.GT.AND P5, PT, R34, R22, PT ;  /* 0x000000162200720b */ /* 0x004fe40003fa4000 */
[----:B------:R-:W-:Y:S02]  /*ab90*/  SEL R22, R24, R23, !P6 ;  /* 0x0000001718167207 */ /* 0x000fe40007000000 */
[----:B------:R-:W-:-:S03]  /*aba0*/  SEL R24, R23, R24, !P6 ;  /* 0x0000001817187207 */ /* 0x000fc60007000000 */
[----:B------:R-:W-:-:S04]  /*abb0*/  IMAD R23, R22, 0x6, RZ ;  /* 0x0000000616177824 */ /* 0x000fc800078e02ff */
[--C-:B0-----:R-:W-:Y:S01]  /*abc0*/  IMAD.WIDE R30, R23, 0x4, R18.reuse ;  /* 0x00000004171e7825 */ /* 0x101fe200078e0212 */
[----:B------:R-:W-:Y:S02]  /*abd0*/  SEL R23, R25, R20, !P2 ;  /* 0x0000001419177207 */ /* 0x000fe40005000000 */
[----:B---3--:R-:W-:Y:S01]  /*abe0*/  FSETP.GT.AND P6, PT, R32, R29, PT ;  /* 0x0000001d2000720b */ /* 0x008fe20003fc4000 */
[----:B------:R-:W-:Y:S01]  /*abf0*/  IMAD R29, R21, 0x6, RZ ;  /* 0x00000006151d7824 */ /* 0x000fe200078e02ff */
[----:B------:R0:W2:Y:S01]  /*ac00*/  LDG.E R34, desc[UR8][R30.64+0x10] ;  /* 0x000010081e227981 */ /* 0x0000a2000c1e1900 */
[----:B------:R-:W-:Y:S02]  /*ac10*/  IMAD R37, R24, 0x6, RZ ;  /* 0x0000000618257824 */ /* 0x000fe400078e02ff */
[----:B------:R-:W-:Y:S02]  /*ac20*/  IMAD R35, R23, 0x6, RZ ;  /* 0x0000000617237824 */ /* 0x000fe400078e02ff */
[----:B0-----:R-:W-:Y:S01]  /*ac30*/  IMAD.WIDE R30, R37, 0x4, R18 ;  /* 0x00000004251e7825 */ /* 0x001fe200078e0212 */
[----:B----4-:R-:W-:-:S03]  /*ac40*/  FSETP.GT.AND P0, PT, R33, R36, PT ;  /* 0x000000242100720b */ /* 0x010fc60003f04000 */
[----:B------:R-:W-:-:S05]  /*ac50*/  IMAD.WIDE R32, R29, 0x4, R18 ;  /* 0x000000041d207825 */ /* 0x000fca00078e0212 */
[----:B------:R0:W2:Y:S02]  /*ac60*/  LDG.E R29, desc[UR8][R32.64+0x10] ;  /* 0x00001008201d7981 */ /* 0x0000a4000c1e1900 */
[----:B0-----:R-:W-:Y:S02]  /*ac70*/  IMAD.WIDE R32, R35, 0x4, R18 ;  /* 0x0000000423207825 */ /* 0x001fe400078e0212 */
[----:B------:R-:W3:Y:S04]  /*ac80*/  LDG.E R35, desc[UR8][R30.64+0x10] ;  /* 0x000010081e237981 */ /* 0x000ee8000c1e1900 */
[----:B------:R0:W3:Y:S01]  /*ac90*/  LDG.E R36, desc[UR8][R32.64+0x10] ;  /* 0x0000100820247981 */ /* 0x0000e2000c1e1900 */
[----:B------:R-:W-:Y:S02]  /*aca0*/  SEL R25, R20, R25, !P2 ;  /* 0x0000001914197207 */ /* 0x000fe40005000000 */
[----:B------:R-:W-:-:S02]  /*acb0*/  SEL R20, R27, R16, !P3 ;  /* 0x000000101b147207 */ /* 0x000fc40005800000 */
        /* <DEDUP_REMOVED lines=36> */
[----:B------:R-:W-:-:S02]  /*af00*/  SEL R28, R28, R26, !P4 ;  /* 0x0000001a1c1c7207 */ /* 0x000fc40006000000 */
[----:B------:R-:W-:Y:S02]  /*af10*/  SEL R8, R9, R8, !P0 ;  /* 0x0000000809087207 */ /* 0x000fe40004000000 */
[----:B------:R-:W-:-:S03]  /*af20*/  SEL R9, R21, R22, !P2 ;  /* 0x0000001615097207 */ /* 0x000fc60005000000 */
[----:B------:R-:W-:Y:S01]  /*af30*/  IMAD R37, R8, 0x6, RZ ;  /* 0x0000000608257824 */ /* 0x000fe200078e02ff */
[----:B--2---:R-:W-:Y:S01]  /*af40*/  FSETP.GT.AND P6, PT, R34, R29, PT ;  /* 0x0000001d2200720b */ /* 0x004fe20003fc4000 */
[----:B------:R-:W-:-:S04]  /*af50*/  IMAD R29, R14, 0x6, RZ ;  /* 0x000000060e1d7824 */ /* 0x000fc800078e02ff */
[----:B0-----:R-:W-:-:S04]  /*af60*/  IMAD.WIDE R30, R29, 0x4, R18 ;  /* 0x000000041d1e7825 */ /* 0x001fc800078e0212 */
[----:B------:R-:W-:Y:S01]  /*af70*/  IMAD R29, R15, 0x6, RZ ;  /* 0x000000060f1d7824 */ /* 0x000fe200078e02ff */
[----:B------:R0:W2:Y:S03]  /*af80*/  LDG.E R26, desc[UR8][R30.64+0x10] ;  /* 0x000010081e1a7981 */ /* 0x0000a6000c1e1900 */
[----:B-1----:R-:W-:-:S05]  /*af90*/  IMAD.WIDE R32, R29, 0x4, R18 ;  /* 0x000000041d207825 */ /* 0x002fca00078e0212 */
[----:B------:R1:W4:Y:S01]  /*afa0*/  LDG.E R29, desc[UR8][R32.64+0x10] ;  /* 0x00001008201d7981 */ /* 0x000322000c1e1900 */
[----:B---3--:R-:W-:Y:S01]  /*afb0*/  FSETP.GT.AND P4, PT, R36, R35, PT ;  /* 0x000000232400720b */ /* 0x008fe20003f84000 */
[----:B------:R-:W-:Y:S02]  /*afc0*/  IMAD R35, R17, 0x6, RZ ;  /* 0x0000000611237824 */ /* 0x000fe400078e02ff */
[----:B------:R-:W-:Y:S02]  /*afd0*/  IMAD R36, R9, 0x6, RZ ;  /* 0x0000000609247824 */ /* 0x000fe400078e02ff */
[----:B------:R-:W-:-:S04]  /*afe0*/  IMAD.WIDE R34, R35, 0x4, R18 ;  /* 0x0000000423227825 */ /* 0x000fc800078e0212 */
[--C-:B0-----:R-:W-:Y:S02]  /*aff0*/  IMAD.WIDE R30, R36, 0x4, R18.reuse ;  /* 0x00000004241e7825 */ /* 0x101fe400078e0212 */
[----:B------:R0:W4:Y:S02]  /*b000*/  LDG.E R34, desc[UR8][R34.64+0x10] ;  /* 0x0000100822227981 */ /* 0x000124000c1e1900 */
[----:B-1----:R-:W-:Y:S02]  /*b010*/  IMAD.WIDE R32, R37, 0x4, R18 ;  /* 0x0000000425207825 */ /* 0x002fe400078e0212 */
[----:B------:R1:W3:Y:S04]  /*b020*/  LDG.E R36, desc[UR8][R30.64+0x10] ;  /* 0x000010081e247981 */ /* 0x0002e8000c1e1900 */
[----:B------:R1:W2:Y:S01]  /*b030*/  LDG.E R37, desc[UR8][R32.64+0x10] ;  /* 0x0000100820257981 */ /* 0x0002a2000c1e1900 */
[----:B0-----:R-:W-:-:S04]  /*b040*/  IMAD R35, R28, 0x6, RZ ;  /* 0x000000061c237824 */ /* 0x001fc800078e02ff */
[----:B-1----:R-:W-:-:S06]  /*b050*/  IMAD.WIDE R30, R35, 0x4, R18 ;  /* 0x00000004231e7825 */ /* 0x002fcc00078e0212 */
[----:B------:R-:W3:Y:S01]  /*b060*/  LDG.E R31, desc[UR8][R30.64+0x10] ;  /* 0x000010081e1f7981 */ /* 0x000ee2000c1e1900 */
[----:B------:R-:W-:Y:S02]  /*b070*/  SEL R21, R22, R21, !P2 ;  /* 0x0000001516157207 */ /* 0x000fe40005000000 */
[----:B------:R-:W-:Y:S02]  /*b080*/  SEL R22, R24, R23, !P3 ;  /* 0x0000001718167207 */ /* 0x000fe40005800000 */
[----:B------:R-:W-:Y:S01]  /*b090*/  SEL R24, R23, R24, !P3 ;  /* 0x0000001817187207 */ /* 0x000fe20005800000 */
[----:B------:R-:W-:-:S04]  /*b0a0*/  IMAD R23, R21, 0x6, RZ ;  /* 0x0000000615177824 */ /* 0x000fc800078e02ff */
[--C-:B------:R-:W-:Y:S01]  /*b0b0*/  IMAD.WIDE R32, R23, 0x4, R18.reuse ;  /* 0x0000000417207825 */ /* 0x100fe200078e0212 */
[----:B------:R-:W-:Y:S02]  /*b0c0*/  SEL R23, R20, R25, !P5 ;  /* 0x0000001914177207 */ /* 0x000fe40006800000 */
[----:B------:R-:W-:Y:S01]  /*b0d0*/  SEL R25, R25, R20, !P5 ;  /* 0x0000001419197207 */ /* 0x000fe20006800000 */
[----:B------:R-:W-:Y:S01]  /*b0e0*/  IMAD R35, R22, 0x6, RZ ;  /* 0x0000000616237824 */ /* 0x000fe200078e02ff */
[----:B----4-:R-:W-:Y:S01]  /*b0f0*/  FSETP.GT.AND P0, PT, R34, R29, PT ;  /* 0x0000001d2200720b */ /* 0x010fe20003f04000 */
[----:B------:R-:W-:Y:S01]  /*b100*/  IMAD R29, R24, 0x6, RZ ;  /* 0x00000006181d7824 */ /* 0x000fe200078e02ff */
[----:B--2---:R-:W-:Y:S02]  /*b110*/  FSETP.GT.AND P2, PT, R26, R37, PT ;  /* 0x000000251a00720b */ /* 0x004fe40003f44000 */
[----:B------:R-:W-:Y:S01]  /*b120*/  SEL R26, R27, R16, !P1 ;  /* 0x000000101b1a7207 */ /* 0x000fe20004800000 */
[----:B------:R-:W-:Y:S01]  /*b130*/  IMAD R37, R25, 0x6, RZ ;  /* 0x0000000619257824 */ /* 0x000fe200078e02ff */
[----:B---3--:R-:W-:Y:S01]  /*b140*/  FSETP.GT.AND P3, PT, R36, R31, PT ;  /* 0x0000001f2400720b */ /* 0x008fe20003f64000 */
[----:B------:R-:W-:-:S02]  /*b150*/  IMAD.WIDE R30, R29, 0x4, R18 ;  /* 0x000000041d1e7825 */ /* 0x000fc400078e0212 */
[----:B------:R0:W2:Y:S02]  /*b160*/  LDG.E R29, desc[UR8][R32.64+0x10] ;  /* 0x00001008201d7981 */ /* 0x0000a4000c1e1900 */
[----:B------:R-:W-:Y:S02]  /*b170*/  IMAD R36, R26, 0x6, RZ ;  /* 0x000000061a247824 */ /* 0x000fe400078e02ff */
[----:B------:R1:W3:Y:S01]  /*b180*/  LDG.E R20, desc[UR8][R30.64+0x10] ;  /* 0x000010081e147981 */ /* 0x0002e2000c1e1900 */
[----:B------:R-:W-:-:S04]  /*b190*/  IMAD.WIDE R34, R35, 0x4, R18 ;  /* 0x0000000423227825 */ /* 0x000fc800078e0212 */
[--C-:B0-----:R-:W-:Y:S02]  /*b1a0*/  IMAD.WIDE R32, R37, 0x4, R18.reuse ;  /* 0x0000000425207825 */ /* 0x101fe400078e0212 */
[----:B------:R-:W2:Y:S02]  /*b1b0*/  LDG.E R34, desc[UR8][R34.64+0x10] ;  /* 0x0000100822227981 */ /* 0x000ea4000c1e1900 */
[--C-:B-1----:R-:W-:Y:S02]  /*b1c0*/  IMAD.WIDE R30, R36, 0x4, R18.reuse ;  /* 0x00000004241e7825 */ /* 0x102fe400078e0212 */
[----:B------:R-:W3:Y:S02]  /*b1d0*/  LDG.E R32, desc[UR8][R32.64+0x10] ;  /* 0x0000100820207981 */ /* 0x000ee4000c1e1900 */
[----:B------:R-:W-:Y:S02]  /*b1e0*/  IMAD R37, R23, 0x6, RZ ;  /* 0x0000000617257824 */ /* 0x000fe400078e02ff */
[----:B------:R0:W4:Y:S02]  /*b1f0*/  LDG.E R36, desc[UR8][R30.64+0x10] ;  /* 0x000010081e247981 */ /* 0x000124000c1e1900 */
[----:B0-----:R-:W-:-:S05]  /*b200*/  IMAD.WIDE R30, R37, 0x4, R18 ;  /* 0x00000004251e7825 */ /* 0x001fca00078e0212 */
[----:B------:R-:W4:Y:S01]  /*b210*/  LDG.E R37, desc[UR8][R30.64+0x10] ;  /* 0x000010081e257981 */ /* 0x000f22000c1e1900 */
[----:B------:R-:W-:Y:S02]  /*b220*/  SEL R27, R16, R27, !P1 ;  /* 0x0000001b101b7207 */ /* 0x000fe40004800000 */
[----:B------:R-:W-:Y:S02]  /*b230*/  SEL R16, R10, R12, !P6 ;  /* 0x0000000c0a107207 */ /* 0x000fe40007000000 */
[----:B------:R-:W-:Y:S02]  /*b240*/  SEL R10, R12, R10, !P6 ;  /* 0x0000000a0c0a7207 */ /* 0x000fe40007000000 */
[----:B------:R-:W-:Y:S01]  /*b250*/  SEL R12, R13, R11, !P4 ;  /* 0x0000000b0d0c7207 */ /* 0x000fe20006000000 */
[----:B------:R-:W-:Y:S01]  /*b260*/  IMAD R35, R16, 0x6, RZ ;  /* 0x0000000610237824 */ /* 0x000fe200078e02ff */
[----:B------:R-:W-:Y:S02]  /*b270*/  SEL R11, R11, R13, !P4 ;  /* 0x0000000d0b0b7207 */ /* 0x000fe40006000000 */
[----:B------:R-:W-:-:S02]  /*b280*/  SEL R13, R15, R17, !P0 ;  /* 0x000000110f0d7207 */ /* 0x000fc40004000000 */
[----:B--2---:R-:W-:Y:S01]  /*b290*/  FSETP.GT.AND P5, PT, R34, R29, PT ;  /* 0x0000001d2200720b */ /* 0x004fe20003fa4000 */
[----:B------:R-:W-:Y:S02]  /*b2a0*/  IMAD R29, R27, 0x6, RZ ;  /* 0x000000061b1d7824 */ /* 0x000fe400078e02ff */
[----:B------:R-:W-:Y:S01]  /*b2b0*/  IMAD.WIDE R34, R35, 0x4, R18 ;  /* 0x0000000423227825 */ /* 0x000fe200078e0212 */
[----:B---3--:R-:W-:-:S03]  /*b2c0*/  FSETP.GT.AND P6, PT, R32, R20, PT ;  /* 0x000000142000720b */ /* 0x008fc60003fc4000 */
[----:B------:R-:W-:Y:S02]  /*b2d0*/  IMAD.WIDE R32, R29, 0x4, R18 ;  /* 0x000000041d207825 */ /* 0x000fe400078e0212 */
[----:B------:R0:W2:Y:S04]  /*b2e0*/  LDG.E R34, desc[UR8][R34.64+0x10] ;  /* 0x0000100822227981 */ /* 0x0000a8000c1e1900 */
[----:B------:R1:W2:Y:S01]  /*b2f0*/  LDG.E R20, desc[UR8][R32.64+0x10] ;  /* 0x0000100820147981 */ /* 0x0002a2000c1e1900 */
[----:B----4-:R-:W-:Y:S01]  /*b300*/  FSETP.GT.AND P1, PT, R36, R37, PT ;  /* 0x000000252400720b */ /* 0x010fe20003f24000 */
[----:B------:R-:W-:Y:S02]  /*b310*/  IMAD R37, R10, 0x6, RZ ;  /* 0x000000060a257824 */ /* 0x000fe400078e02ff */
[----:B------:R-:W-:-:S02]  /*b320*/  IMAD R36, R13, 0x6, RZ ;  /* 0x000000060d247824 */ /* 0x000fc400078e02ff */
[----:B------:R-:W-:-:S04]  /*b330*/  IMAD.WIDE R30, R37, 0x4, R18 ;  /* 0x00000004251e7825 */ /* 0x000fc800078e0212 */
[----:B------:R-:W-:Y:S01]  /*b340*/  IMAD R37, R11, 0x6, RZ ;  /* 0x000000060b257824 */ /* 0x000fe200078e02ff */
[----:B------:R3:W4:Y:S01]  /*b350*/  LDG.E R29, desc[UR8][R30.64+0x10] ;  /* 0x000010081e1d7981 */ /* 0x000722000c1e1900 */
[----:B0-----:R-:W-:Y:S02]  /*b360*/  IMAD R35, R12, 0x6, RZ ;  /* 0x000000060c237824 */ /* 0x001fe400078e02ff */
[----:B-1----:R-:W-:-:S04]  /*b370*/  IMAD.WIDE R32, R37, 0x4, R18 ;  /* 0x0000000425207825 */ /* 0x002fc800078e0212 */
[--C-:B---3--:R-:W-:Y:S02]  /*b380*/  IMAD.WIDE R30, R36, 0x4, R18.reuse ;  /* 0x00000004241e7825 */ /* 0x108fe400078e0212 */
[----:B------:R-:W4:Y:S04]  /*b390*/  LDG.E R36, desc[UR8][R32.64+0x10] ;  /* 0x0000100820247981 */ /* 0x000f28000c1e1900 */
[----:B------:R0:W3:Y:S02]  /*b3a0*/  LDG.E R37, desc[UR8][R30.64+0x10] ;  /* 0x000010081e257981 */ /* 0x0000e4000c1e1900 */
[----:B0-----:R-:W-:-:S05]  /*b3b0*/  IMAD.WIDE R30, R35, 0x4, R18 ;  /* 0x00000004231e7825 */ /* 0x001fca00078e0212 */
[----:B------:R0:W3:Y:S01]  /*b3c0*/  LDG.E R32, desc[UR8][R30.64+0x10] ;  /* 0x000010081e207981 */ /* 0x0000e2000c1e1900 */
[----:B------:R-:W-:Y:S02]  /*b3d0*/  SEL R15, R17, R15, !P0 ;  /* 0x0000000f110f7207 */ /* 0x000fe40004000000 */
[----:B--2---:R-:W-:Y:S02]  /*b3e0*/  FSETP.GT.AND P4, PT, R34, R20, PT ;  /* 0x000000142200720b */ /* 0x004fe40003f84000 */
[----:B------:R-:W-:-:S05]  /*b3f0*/  SEL R20, R8, R14, !P2 ;  /* 0x0000000e08147207 */ /* 0x000fca0005000000 */
[----:B------:R-:W-:Y:S01]  /*b400*/  IMAD R17, R20, 0x6, RZ ;  /* 0x0000000614117824 */ /* 0x000fe200078e02ff */
[----:B------:R-:W-:Y:S02]  /*b410*/  SEL R14, R14, R8, !P2 ;  /* 0x000000080e0e7207 */ /* 0x000fe40005000000 */
[----:B------:R-:W-:Y:S01]  /*b420*/  SEL R8, R9, R28, !P3 ;  /* 0x0000001c09087207 */ /* 0x000fe20005800000 */
[----:B0-----:R-:W-:Y:S01]  /*b430*/  IMAD.WIDE R30, R17, 0x4, R18 ;  /* 0x00000004111e7825 */ /* 0x001fe200078e0212 */
[----:B------:R-:W-:-:S04]  /*b440*/  SEL R17, R21, R22, !P5 ;  /* 0x0000001615117207 */ /* 0x000fc80006800000 */
[----:B------:R0:W2:Y:S01]  /*b450*/  LDG.E R34, desc[UR8][R30.64+0x10] ;  /* 0x000010081e227981 */ /* 0x0000a2000c1e1900 */
[----:B------:R-:W-:Y:S01]  /*b460*/  IMAD R35, R17, 0x6, RZ ;  /* 0x0000000611237824 */ /* 0x000fe200078e02ff */
[----:B----4-:R-:W-:Y:S01]  /*b470*/  FSETP.GT.AND P0, PT, R36, R29, PT ;  /* 0x0000001d2400720b */ /* 0x010fe20003f04000 */
[----:B------:R-:W-:Y:S01]  /*b480*/  IMAD R29, R15, 0x6, RZ ;  /* 0x000000060f1d7824 */ /* 0x000fe200078e02ff */
[----:B---3--:R-:W-:-:S03]  /*b490*/  FSETP.GT.AND P2, PT, R37, R32, PT ;  /* 0x000000202500720b */ /* 0x008fc60003f44000 */
[----:B------:R-:W-:-:S04]  /*b4a0*/  IMAD.WIDE R32, R29, 0x4, R18 ;  /* 0x000000041d207825 */ /* 0x000fc800078e0212 */
[----:B------:R-:W-:Y:S01]  /*b4b0*/  IMAD R37, R8, 0x6, RZ ;  /* 0x0000000608257824 */ /* 0x000fe200078e02ff */
[----:B------:R1:W2:Y:S03]  /*b4c0*/  LDG.E R29, desc[UR8][R32.64+0x10] ;  /* 0x00001008201d7981 */ /* 0x0002a6000c1e1900 */
[----:B0-----:R-:W-:-:S04]  /*b4d0*/  IMAD.WIDE R30, R37, 0x4, R18 ;  /* 0x00000004251e7825 */ /* 0x001fc800078e0212 */
[----:B-1----:R-:W-:Y:S02]  /*b4e0*/  IMAD.WIDE R32, R35, 0x4, R18 ;  /* 0x0000000423207825 */ /* 0x002fe400078e0212 */
        /* <DEDUP_REMOVED lines=14> */
[----:B---3--:R-:W-:Y:S01]  /*b5d0*/  FSETP.GT.AND P5, PT, R36, R35, PT ;  /* 0x000000232400720b */ /* 0x008fe20003fa4000 */
[----:B------:R-:W-:Y:S02]  /*b5e0*/  IMAD R35, R25, 0x6, RZ ;  /* 0x0000000619237824 */ /* 0x000fe400078e02ff */
        /* <DEDUP_REMOVED lines=39> */
[----:B------:R-:W3:Y:S01]  /*b860*/  LDG.E R35, desc[UR8][R32.64+0x10] ;  /* 0x0000100820237981 */ /* 0x000ee2000c1e1900 */
[----:B------:R-:W-:Y:S01]  /*b870*/  SEL R15, R20, R15, !P6 ;  /* 0x0000000f140f7207 */ /* 0x000fe20007000000 */
[----:B------:R-:W-:Y:S01]  /*b880*/  IMAD R37, R14, 0x6, RZ ;  /* 0x000000060e257824 */ /* 0x000fe200078e02ff */
[----:B------:R-:W-:Y:S02]  /*b890*/  SEL R20, R17, R8, !P5 ;  /* 0x0000000811147207 */ /* 0x000fe40006800000 */
[----:B------:R-:W-:-:S02]  /*b8a0*/  SEL R9, R28, R9, !P3 ;  /* 0x000000091c097207 */ /* 0x000fc40005800000 */
[----:B------:R-:W-:Y:S02]  /*b8b0*/  SEL R8, R8, R17, !P5 ;  /* 0x0000001108087207 */ /* 0x000fe40006800000 */
[----:B------:R-:W-:Y:S02]  /*b8c0*/  SEL R17, R21, R22, !P1 ;  /* 0x0000001615117207 */ /* 0x000fe40004800000 */
[----:B--2---:R-:W-:Y:S01]  /*b8d0*/  FSETP.GT.AND P3, PT, R34, R29, PT ;  /* 0x0000001d2200720b */ /* 0x004fe20003f64000 */
[----:B------:R-:W-:-:S04]  /*b8e0*/  IMAD.WIDE R28, R37, 0x4, R18 ;  /* 0x00000004251c7825 */ /* 0x000fc800078e0212 */
[----:B------:R-:W-:-:S04]  /*b8f0*/  IMAD R37, R9, 0x6, RZ ;  /* 0x0000000609257824 */ /* 0x000fc800078e02ff */
[----:B0-----:R-:W-:Y:S01]  /*b900*/  IMAD.WIDE R30, R37, 0x4, R18 ;  /* 0x00000004251e7825 */ /* 0x001fe200078e0212 */
[----:B---3--:R-:W-:-:S03]  /*b910*/  FSETP.GT.AND P6, PT, R35, R36, PT ;  /* 0x000000242300720b */ /* 0x008fc60003fc4000 */
[----:B------:R-:W-:Y:S01]  /*b920*/  IMAD R35, R15, 0x6, RZ ;  /* 0x000000060f237824 */ /* 0x000fe200078e02ff */
[----:B------:R-:W2:Y:S01]  /*b930*/  LDG.E R34, desc[UR8][R30.64+0x10] ;  /* 0x000010081e227981 */ /* 0x000ea2000c1e1900 */
[----:B------:R-:W-:Y:S02]  /*b940*/  IMAD R36, R17, 0x6, RZ ;  /* 0x0000000611247824 */ /* 0x000fe400078e02ff */
[--C-:B------:R-:W-:Y:S02]  /*b950*/  IMAD.WIDE R32, R35, 0x4, R18.reuse ;  /* 0x0000000423207825 */ /* 0x100fe400078e0212 */
[----:B------:R0:W3:Y:S02]  /*b960*/  LDG.E R35, desc[UR8][R28.64+0x10] ;  /* 0x000010081c237981 */ /* 0x0000e4000c1e1900 */
[----:B------:R-:W-:Y:S02]  /*b970*/  IMAD R37, R8, 0x6, RZ ;  /* 0x0000000608257824 */ /* 0x000fe400078e02ff */
[----:B------:R1:W3:Y:S01]  /*b980*/  LDG.E R32, desc[UR8][R32.64+0x10] ;  /* 0x0000100820207981 */ /* 0x0002e2000c1e1900 */
[----:B0-----:R-:W-:-:S04]  /*b990*/  IMAD.WIDE R28, R36, 0x4, R18 ;  /* 0x00000004241c7825 */ /* 0x001fc800078e0212 */
[----:B-1----:R-:W-:Y:S01]  /*b9a0*/  IMAD R33, R20, 0x6, RZ ;  /* 0x0000000614217824 */ /* 0x002fe200078e02ff */
[----:B------:R0:W4:Y:S01]  /*b9b0*/  LDG.E R36, desc[UR8][R28.64+0x10] ;  /* 0x000010081c247981 */ /* 0x000122000c1e1900 */
[----:B------:R-:W-:-:S05]  /*b9c0*/  IMAD.WIDE R30, R37, 0x4, R18 ;  /* 0x00000004251e7825 */ /* 0x000fca00078e0212 */
[----:B------:R1:W2:Y:S01]  /*b9d0*/  LDG.E R37, desc[UR8][R30.64+0x10] ;  /* 0x000010081e257981 */ /* 0x0002a2000c1e1900 */
[----:B0-----:R-:W-:-:S06]  /*b9e0*/  IMAD.WIDE R28, R33, 0x4, R18 ;  /* 0x00000004211c7825 */ /* 0x001fcc00078e0212 */
[----:B------:R-:W4:Y:S01]  /*b9f0*/  LDG.E R29, desc[UR8][R28.64+0x10] ;  /* 0x000010081c1d7981 */ /* 0x000f22000c1e1900 */
[----:B------:R-:W-:Y:S02]  /*ba00*/  SEL R21, R22, R21, !P1 ;  /* 0x0000001516157207 */ /* 0x000fe40004800000 */
[----:B------:R-:W-:Y:S02]  /*ba10*/  SEL R22, R24, R25, !P4 ;  /* 0x0000001918167207 */ /* 0x000fe40006000000 */
[----:B------:R-:W-:Y:S01]  /*ba20*/  SEL R24, R25, R24, !P4 ;  /* 0x0000001819187207 */ /* 0x000fe20006000000 */
[----:B------:R-:W-:-:S04]  /*ba30*/  IMAD R25, R21, 0x6, RZ ;  /* 0x0000000615197824 */ /* 0x000fc800078e02ff */
[--C-:B-1----:R-:W-:Y:S01]  /*ba40*/  IMAD.WIDE R30, R25, 0x4, R18.reuse ;  /* 0x00000004191e7825 */ /* 0x102fe200078e0212 */
[----:B------:R-:W-:Y:S02]  /*ba50*/  SEL R25, R26, R23, !P2 ;  /* 0x000000171a197207 */ /* 0x000fe40005000000 */
[----:B------:R-:W-:Y:S01]  /*ba60*/  SEL R23, R23, R26, !P2 ;  /* 0x0000001a17177207 */ /* 0x000fe20005000000 */
[----:B------:R-:W-:Y:S01]  /*ba70*/  IMAD R33, R24, 0x6, RZ ;  /* 0x0000000618217824 */ /* 0x000fe200078e02ff */
[----:B------:R-:W-:Y:S02]  /*ba80*/  SEL R26, R27, R16, !P0 ;  /* 0x000000101b1a7207 */ /* 0x000fe40004000000 */
[----:B---3--:R-:W-:Y:S01]  /*ba90*/  FSETP.GT.AND P5, PT, R35, R32, PT ;  /* 0x000000202300720b */ /* 0x008fe20003fa4000 */
[----:B------:R-:W-:Y:S01]  /*baa0*/  IMAD R35, R22, 0x6, RZ ;  /* 0x0000000616237824 */ /* 0x000fe200078e02ff */
[----:B--2---:R-:W-:Y:S01]  /*bab0*/  FSETP.GT.AND P1, PT, R37, R34, PT ;  /* 0x000000222500720b */ /* 0x004fe20003f24000 */
[----:B------:R-:W-:Y:S01]  /*bac0*/  IMAD R37, R23, 0x6, RZ ;  /* 0x0000000617257824 */ /* 0x000fe200078e02ff */
[----:B----4-:R-:W-:Y:S01]  /*bad0*/  FSETP.GT.AND P4, PT, R36, R29, PT ;  /* 0x0000001d2400720b */ /* 0x010fe20003f84000 */
[----:B------:R-:W-:-:S02]  /*bae0*/  IMAD.WIDE R28, R33, 0x4, R18 ;  /* 0x00000004211c7825 */ /* 0x000fc400078e0212 */
[----:B------:R0:W2:Y:S02]  /*baf0*/  LDG.E R33, desc[UR8][R30.64+0x10] ;  /* 0x000010081e217981 */ /* 0x0000a4000c1e1900 */
[--C-:B------:R-:W-:Y:S02]  /*bb00*/  IMAD.WIDE R34, R35, 0x4, R18.reuse ;  /* 0x0000000423227825 */ /* 0x100fe400078e0212 */
[----:B------:R1:W3:Y:S02]  /*bb10*/  LDG.E R32, desc[UR8][R28.64+0x10] ;  /* 0x000010081c207981 */ /* 0x0002e4000c1e1900 */
[----:B------:R-:W-:Y:S02]  /*bb20*/  IMAD R36, R26, 0x6, RZ ;  /* 0x000000061a247824 */ /* 0x000fe400078e02ff */
[----:B------:R-:W2:Y:S01]  /*bb30*/  LDG.E R34, desc[UR8][R34.64+0x10] ;  /* 0x0000100822227981 */ /* 0x000ea2000c1e1900 */
[----:B0-----:R-:W-:-:S06]  /*bb40*/  IMAD.WIDE R30, R37, 0x4, R18 ;  /* 0x00000004251e7825 */ /* 0x001fcc00078e0212 */
[----:B------:R-:W3:Y:S01]  /*bb50*/  LDG.E R30, desc[UR8][R30.64+0x10] ;  /* 0x000010081e1e7981 */ /* 0x000ee2000c1e1900 */
[----:B-1----:R-:W-:-:S04]  /*bb60*/  IMAD.WIDE R28, R36, 0x4, R18 ;  /* 0x00000004241c7825 */ /* 0x002fc800078e0212 */
[----:B------:R-:W-:Y:S01]  /*bb70*/  IMAD R37, R25, 0x6, RZ ;  /* 0x0000000619257824 */ /* 0x000fe200078e02ff */
[----:B------:R0:W4:Y:S03]  /*bb80*/  LDG.E R36, desc[UR8][R28.64+0x10] ;  /* 0x000010081c247981 */ /* 0x000126000c1e1900 */
[----:B0-----:R-:W-:-:S05]  /*bb90*/  IMAD.WIDE R28, R37, 0x4, R18 ;  /* 0x00000004251c7825 */ /* 0x001fca00078e0212 */
[----:B------:R0:W4:Y:S01]  /*bba0*/  LDG.E R37, desc[UR8][R28.64+0x10] ;  /* 0x000010081c257981 */ /* 0x000122000c1e1900 */
[----:B------:R-:W-:Y:S02]  /*bbb0*/  SEL R27, R16, R27, !P0 ;  /* 0x0000001b101b7207 */ /* 0x000fe40004000000 */
[----:B0-----:R-:W-:Y:S02]  /*bbc0*/  SEL R28, R10, R11, !P3 ;  /* 0x0000000b0a1c7207 */ /* 0x001fe40005800000 */
[----:B------:R-:W-:Y:S01]  /*bbd0*/  SEL R10, R11, R10, !P3 ;  /* 0x0000000a0b0a7207 */ /* 0x000fe20005800000 */
[----:B------:R-:W-:Y:S02]  /*bbe0*/  IMAD R11, R27, 0x6, RZ ;  /* 0x000000061b0b7824 */ /* 0x000fe400078e02ff */
[----:B------:R-:W-:Y:S01]  /*bbf0*/  IMAD R35, R28, 0x6, RZ ;  /* 0x000000061c237824 */ /* 0x000fe200078e02ff */
[----:B--2---:R-:W-:Y:S01]  /*bc00*/  FSETP.GT.AND P2, PT, R34, R33, PT ;  /* 0x000000212200720b */ /* 0x004fe20003f44000 */
[----:B------:R-:W-:Y:S01]  /*bc10*/  IMAD R33, R10, 0x6, RZ ;  /* 0x000000060a217824 */ /* 0x000fe200078e02ff */
[----:B---3--:R-:W-:Y:S01]  /*bc20*/  FSETP.GT.AND P3, PT, R30, R32, PT ;  /* 0x000000201e00720b */ /* 0x008fe20003f64000 */
[----:B------:R-:W-:Y:S01]  /*bc30*/  IMAD.WIDE R30, R11, 0x4, R18 ;  /* 0x000000040b1e7825 */ /* 0x000fe200078e0212 */
[----:B------:R-:W-:-:S02]  /*bc40*/  SEL R11, R13, R12, !P6 ;  /* 0x0000000c0d0b7207 */ /* 0x000fc40007000000 */
[----:B------:R-:W-:Y:S02]  /*bc50*/  SEL R12, R12, R13, !P6 ;  /* 0x0000000d0c0c7207 */ /* 0x000fe40007000000 */
[----:B------:R-:W-:Y:S01]  /*bc60*/  SEL R13, R15, R14, !P5 ;  /* 0x0000000e0f0d7207 */ /* 0x000fe20006800000 */
[--C-:B------:R-:W-:Y:S01]  /*bc70*/  IMAD.WIDE R34, R35, 0x4, R18.reuse ;  /* 0x0000000423227825 */ /* 0x100fe200078e0212 */
[----:B------:R0:W2:Y:S03]  /*bc80*/  LDG.E R16, desc[UR8][R30.64+0x10] ;  /* 0x000010081e107981 */ /* 0x0000a6000c1e1900 */
[----:B------:R-:W-:Y:S02]  /*bc90*/  IMAD R29, R13, 0x6, RZ ;  /* 0x000000060d1d7824 */ /* 0x000fe400078e02ff */
[--C-:B------:R-:W-:Y:S01]  /*bca0*/  IMAD.WIDE R32, R33, 0x4, R18.reuse ;  /* 0x0000000421207825 */ /* 0x100fe200078e0212 */
[----:B------:R1:W2:Y:S03]  /*bcb0*/  LDG.E R34, desc[UR8][R34.64+0x10] ;  /* 0x0000100822227981 */ /* 0x0002a6000c1e1900 */
[----:B0-----:R-:W-:-:S02]  /*bcc0*/  IMAD.WIDE R30, R29, 0x4, R18 ;  /* 0x000000041d1e7825 */ /* 0x001fc400078e0212 */
[----:B------:R-:W3:Y:S01]  /*bcd0*/  LDG.E R32, desc[UR8][R32.64+0x10] ;  /* 0x0000100820207981 */ /* 0x000ee2000c1e1900 */
[----:B----4-:R-:W-:Y:S01]  /*bce0*/  FSETP.GT.AND P0, PT, R36, R37, PT ;  /* 0x000000252400720b */ /* 0x010fe20003f04000 */
[----:B------:R-:W-:Y:S02]  /*bcf0*/  IMAD R37, R12, 0x6, RZ ;  /* 0x000000060c257824 */ /* 0x000fe400078e02ff */
[----:B-1----:R-:W-:Y:S02]  /*bd00*/  IMAD R35, R11, 0x6, RZ ;  /* 0x000000060b237824 */ /* 0x002fe400078e02ff */
[--C-:B------:R-:W-:Y:S01]  /*bd10*/  IMAD.WIDE R36, R37, 0x4, R18.reuse ;  /* 0x0000000425247825 */ /* 0x100fe200078e0212 */
[----:B------:R0:W4:Y:S04]  /*bd20*/  LDG.E R33, desc[UR8][R30.64+0x10] ;  /* 0x000010081e217981 */ /* 0x000128000c1e1900 */
[----:B------:R1:W3:Y:S01]  /*bd30*/  LDG.E R29, desc[UR8][R36.64+0x10] ;  /* 0x00001008241d7981 */ /* 0x0002e2000c1e1900 */
[----:B0-----:R-:W-:-:S06]  /*bd40*/  IMAD.WIDE R30, R35, 0x4, R18 ;  /* 0x00000004231e7825 */ /* 0x001fcc00078e0212 */
[----:B------:R-:W4:Y:S01]  /*bd50*/  LDG.E R30, desc[UR8][R30.64+0x10] ;  /* 0x000010081e1e7981 */ /* 0x000f22000c1e1900 */
[----:B------:R-:W-:Y:S02]  /*bd60*/  SEL R14, R14, R15, !P5 ;  /* 0x0000000f0e0e7207 */ /* 0x000fe40006800000 */
[----:B------:R-:W-:Y:S02]  /*bd70*/  SEL R15, R8, R9, !P1 ;  /* 0x00000009080f7207 */ /* 0x000fe40004800000 */
[----:B--2---:R-:W-:Y:S02]  /*bd80*/  FSETP.GT.AND P6, PT, R34, R16, PT ;  /* 0x000000102200720b */ /* 0x004fe40003fc4000 */
[----:B------:R-:W-:Y:S02]  /*bd90*/  SEL R16, R20, R17, !P4 ;  /* 0x0000001114107207 */ /* 0x000fe40006000000 */
[----:B------:R-:W-:-:S03]  /*bda0*/  SEL R20, R17, R20, !P4 ;  /* 0x0000001411147207 */ /* 0x000fc60006000000 */
[----:B------:R-:W-:Y:S02]  /*bdb0*/  IMAD R17, R16, 0x6, RZ ;  /* 0x0000000610117824 */ /* 0x000fe400078e02ff */
[----:B-1----:R-:W-:Y:S01]  /*bdc0*/  IMAD R37, R20, 0x6, RZ ;  /* 0x0000000614257824 */ /* 0x002fe200078e02ff */
[----:B---3--:R-:W-:Y:S01]  /*bdd0*/  FSETP.GT.AND P5, PT, R29, R32, PT ;  /* 0x000000201d00720b */ /* 0x008fe20003fa4000 */
[----:B------:R-:W-:Y:S01]  /*bde0*/  IMAD R29, R15, 0x6, RZ ;  /* 0x000000060f1d7824 */ /* 0x000fe200078e02ff */
[----:B----4-:R-:W-:Y:S01]  /*bdf0*/  FSETP.GT.AND P4, PT, R33, R30, PT ;  /* 0x0000001e2100720b */ /* 0x010fe20003f84000 */
[----:B------:R-:W-:Y:S01]  /*be00*/  IMAD.WIDE R30, R17, 0x4, R18 ;  /* 0x00000004111e7825 */ /* 0x000fe200078e0212 */
[----:B------:R-:W-:-:S03]  /*be10*/  SEL R17, R21, R22, !P2 ;  /* 0x0000001615117207 */ /* 0x000fc60005000000 */
        /* <DEDUP_REMOVED lines=35> */
[--C-:B-1----:R-:W-:Y:S02]  /*c050*/  IMAD.WIDE R32, R29, 0x4, R18.reuse ;  /* 0x000000041d207825 */ /* 0x102fe400078e0212 */
[----:B------:R0:W2:Y:S04]  /*c060*/  LDG.E R29, desc[UR8][R30.64+0x10] ;  /* 0x000010081e1d7981 */ /* 0x0000a8000c1e1900 */
        /* <DEDUP_REMOVED lines=16> */
[----:B------:R-:W-:-:S04]  /*c170*/  IMAD R29, R10, 0x6, RZ ;  /* 0x000000060a1d7824 */ /* 0x000fc800078e02ff */
[----:B-1----:R-:W-:Y:S02]  /*c180*/  IMAD.WIDE R32, R29, 0x4, R18 ;  /* 0x000000041d207825 */ /* 0x002fe400078e0212 */
[----:B------:R0:W2:Y:S04]  /*c190*/  LDG.E R29, desc[UR8][R30.64+0x10] ;  /* 0x000010081e1d7981 */ /* 0x0000a8000c1e1900 */
[----:B------:R1:W4:Y:S01]  /*c1a0*/  LDG.E R12, desc[UR8][R32.64+0x10] ;  /* 0x00001008200c7981 */ /* 0x000322000c1e1900 */
[----:B---3--:R-:W-:Y:S01]  /*c1b0*/  FSETP.GT.AND P5, PT, R36, R35, PT ;  /* 0x000000232400720b */ /* 0x008fe20003fa4000 */
[----:B------:R-:W-:Y:S02]  /*c1c0*/  IMAD R35, R9, 0x6, RZ ;  /* 0x0000000609237824 */ /* 0x000fe400078e02ff */
[----:B------:R-:W-:-:S02]  /*c1d0*/  IMAD R36, R11, 0x6, RZ ;  /* 0x000000060b247824 */ /* 0x000fc400078e02ff */
[----:B------:R-:W-:-:S04]  /*c1e0*/  IMAD.WIDE R34, R35, 0x4, R18 ;  /* 0x0000000423227825 */ /* 0x000fc800078e0212 */
[--C-:B0-----:R-:W-:Y:S02]  /*c1f0*/  IMAD.WIDE R30, R36, 0x4, R18.reuse ;  /* 0x00000004241e7825 */ /* 0x101fe400078e0212 */
[----:B------:R0:W4:Y:S02]  /*c200*/  LDG.E R35, desc[UR8][R34.64+0x10] ;  /* 0x0000100822237981 */ /* 0x000124000c1e1900 */
[----:B-1----:R-:W-:Y:S02]  /*c210*/  IMAD.WIDE R32, R37, 0x4, R18 ;  /* 0x0000000425207825 */ /* 0x002fe400078e0212 */
[----:B------:R1:W3:Y:S04]  /*c220*/  LDG.E R37, desc[UR8][R30.64+0x10] ;  /* 0x000010081e257981 */ /* 0x0002e8000c1e1900 */
[----:B------:R-:W2:Y:S01]  /*c230*/  LDG.E R36, desc[UR8][R32.64+0x10] ;  /* 0x0000100820247981 */ /* 0x000ea2000c1e1900 */
[----:B0-----:R-:W-:-:S04]  /*c240*/  IMAD R34, R8, 0x6, RZ ;  /* 0x0000000608227824 */ /* 0x001fc800078e02ff */
[----:B-1----:R-:W-:-:S06]  /*c250*/  IMAD.WIDE R30, R34, 0x4, R18 ;  /* 0x00000004221e7825 */ /* 0x002fcc00078e0212 */
[----:B------:R-:W3:Y:S01]  /*c260*/  LDG.E R30, desc[UR8][R30.64+0x10] ;  /* 0x000010081e1e7981 */ /* 0x000ee2000c1e1900 */
[----:B------:R-:W-:Y:S02]  /*c270*/  SEL R15, R16, R15, !P3 ;  /* 0x0000000f100f7207 */ /* 0x000fe40005800000 */
[----:B------:R-:W-:Y:S02]  /*c280*/  SEL R16, R22, R21, !P6 ;  /* 0x0000001516107207 */ /* 0x000fe40007000000 */
[----:B------:R-:W-:Y:S02]  /*c290*/  SEL R21, R21, R22, !P6 ;  /* 0x0000001615157207 */ /* 0x000fe40007000000 */
[----:B----4-:R-:W-:Y:S02]  /*c2a0*/  FSETP.GT.AND P4, PT, R35, R12, PT ;  /* 0x0000000c2300720b */ /* 0x010fe40003f84000 */
[----:B------:R-:W-:Y:S02]  /*c2b0*/  SEL R12, R20, R17, !P2 ;  /* 0x00000011140c7207 */ /* 0x000fe40005000000 */
[----:B------:R-:W-:-:S02]  /*c2c0*/  SEL R17, R17, R20, !P2 ;  /* 0x0000001411117207 */ /* 0x000fc40005000000 */
[----:B--2---:R-:W-:Y:S01]  /*c2d0*/  FSETP.GT.AND P2, PT, R29, R36, PT ;  /* 0x000000241d00720b */ /* 0x004fe20003f44000 */
[----:B------:R-:W-:Y:S02]  /*c2e0*/  IMAD R29, R15, 0x6, RZ ;  /* 0x000000060f1d7824 */ /* 0x000fe400078e02ff */
[----:B------:R-:W-:Y:S01]  /*c2f0*/  IMAD R35, R12, 0x6, RZ ;  /* 0x000000060c237824 */ /* 0x000fe200078e02ff */
[----:B------:R-:W-:Y:S01]  /*c300*/  SEL R20, R24, R23, !P0 ;  /* 0x0000001718147207 */ /* 0x000fe20004000000 */
[----:B------:R-:W-:Y:S01]  /*c310*/  IMAD.WIDE R32, R29, 0x4, R18 ;  /* 0x000000041d207825 */ /* 0x000fe200078e0212 */
[----:B---3--:R-:W-:-:S03]  /*c320*/  FSETP.GT.AND P3, PT, R37, R30, PT ;  /* 0x0000001e2500720b */ /* 0x008fc60003f64000 */
[----:B------:R-:W-:Y:S01]  /*c330*/  IMAD R37, R17, 0x6, RZ ;  /* 0x0000000611257824 */ /* 0x000fe200078e02ff */
[----:B------:R0:W2:Y:S01]  /*c340*/  LDG.E R22, desc[UR8][R32.64+0x10] ;  /* 0x0000100820167981 */ /* 0x0000a2000c1e1900 */
[----:B------:R-:W-:-:S04]  /*c350*/  IMAD.WIDE R34, R35, 0x4, R18 ;  /* 0x0000000423227825 */ /* 0x000fc800078e0212 */
[--C-:B------:R-:W-:Y:S02]  /*c360*/  IMAD.WIDE R30, R37, 0x4, R18.reuse ;  /* 0x00000004251e7825 */ /* 0x100fe400078e0212 */
[----:B------:R-:W2:Y:S02]  /*c370*/  LDG.E R34, desc[UR8][R34.64+0x10] ;  /* 0x0000100822227981 */ /* 0x000ea4000c1e1900 */
[----:B------:R-:W-:Y:S02]  /*c380*/  IMAD R37, R21, 0x6, RZ ;  /* 0x0000000615257824 */ /* 0x000fe400078e02ff */
[----:B------:R-:W-:Y:S01]  /*c390*/  IMAD R36, R20, 0x6, RZ ;  /* 0x0000000614247824 */ /* 0x000fe200078e02ff */
[----:B------:R1:W3:Y:S01]  /*c3a0*/  LDG.E R29, desc[UR8][R30.64+0x10] ;  /* 0x000010081e1d7981 */ /* 0x0002e2000c1e1900 */
        /* <DEDUP_REMOVED lines=10> */
[----:B--2---:R-:W-:Y:S02]  /*c450*/  FSETP.GT.AND P6, PT, R34, R22, PT ;  /* 0x000000162200720b */ /* 0x004fe40003fc4000 */
[----:B------:R-:W-:Y:S02]  /*c460*/  SEL R22, R25, R26, !P1 ;  /* 0x0000001a19167207 */ /* 0x000fe40004800000 */
[----:B------:R-:W-:-:S02]  /*c470*/  SEL R25, R26, R25, !P1 ;  /* 0x000000191a197207 */ /* 0x000fc40004800000 */
[----:B------:R-:W-:Y:S01]  /*c480*/  SEL R26, R10, R9, !P4 ;  /* 0x000000090a1a7207 */ /* 0x000fe20006000000 */
[----:B------:R-:W-:Y:S02]  /*c490*/  IMAD R35, R22, 0x6, RZ ;  /* 0x0000000616237824 */ /* 0x000fe400078e02ff */
[----:B------:R-:W-:Y:S01]  /*c4a0*/  IMAD R33, R25, 0x6, RZ ;  /* 0x0000000619217824 */ /* 0x000fe200078e02ff */
[----:B---3--:R-:W-:Y:S01]  /*c4b0*/  FSETP.GT.AND P1, PT, R32, R29, PT ;  /* 0x0000001d2000720b */ /* 0x008fe20003f24000 */
[----:B------:R-:W-:Y:S02]  /*c4c0*/  IMAD R29, R23, 0x6, RZ ;  /* 0x00000006171d7824 */ /* 0x000fe400078e02ff */
[----:B------:R-:W-:-:S04]  /*c4d0*/  IMAD.WIDE R34, R35, 0x4, R18 ;  /* 0x0000000423227825 */ /* 0x000fc800078e0212 */
[--C-:B0-----:R-:W-:Y:S02]  /*c4e0*/  IMAD.WIDE R30, R29, 0x4, R18.reuse ;  /* 0x000000041d1e7825 */ /* 0x101fe400078e0212 */
[----:B------:R-:W2:Y:S02]  /*c4f0*/  LDG.E R34, desc[UR8][R34.64+0x10] ;  /* 0x0000100822227981 */ /* 0x000ea4000c1e1900 */
[----:B------:R-:W-:Y:S02]  /*c500*/  IMAD.WIDE R28, R33, 0x4, R18 ;  /* 0x00000004211c7825 */ /* 0x000fe400078e0212 */
[----:B------:R-:W2:Y:S04]  /*c510*/  LDG.E R33, desc[UR8][R30.64+0x10] ;  /* 0x000010081e217981 */ /* 0x000ea8000c1e1900 */
[----:B------:R0:W3:Y:S01]  /*c520*/  LDG.E R32, desc[UR8][R28.64+0x10] ;  /* 0x000010081c207981 */ /* 0x0000e2000c1e1900 */
[----:B----4-:R-:W-:Y:S01]  /*c530*/  FSETP.GT.AND P0, PT, R36, R37, PT ;  /* 0x000000252400720b */ /* 0x010fe20003f04000 */
[----:B------:R-:W-:-:S02]  /*c540*/  IMAD R36, R26, 0x6, RZ ;  /* 0x000000061a247824 */ /* 0x000fc400078e02ff */
[----:B------:R-:W-:Y:S02]  /*c550*/  IMAD R37, R27, 0x6, RZ ;  /* 0x000000061b257824 */ /* 0x000fe400078e02ff */
[----:B0-----:R-:W-:-:S04]  /*c560*/  IMAD.WIDE R28, R36, 0x4, R18 ;  /* 0x00000004241c7825 */ /* 0x001fc800078e0212 */
[----:B------:R-:W-:Y:S01]  /*c570*/  IMAD R35, R24, 0x6, RZ ;  /* 0x0000000618237824 */ /* 0x000fe200078e02ff */
[----:B------:R0:W4:Y:S01]  /*c580*/  LDG.E R36, desc[UR8][R28.64+0x10] ;  /* 0x000010081c247981 */ /* 0x000122000c1e1900 */
[----:B------:R-:W-:-:S05]  /*c590*/  IMAD.WIDE R30, R37, 0x4, R18 ;  /* 0x00000004251e7825 */ /* 0x000fca00078e0212 */
[----:B------:R-:W3:Y:S01]  /*c5a0*/  LDG.E R37, desc[UR8][R30.64+0x10] ;  /* 0x000010081e257981 */ /* 0x000ee2000c1e1900 */
[----:B0-----:R-:W-:-:S05]  /*c5b0*/  IMAD.WIDE R28, R35, 0x4, R18 ;  /* 0x00000004231c7825 */ /* 0x001fca00078e0212 */
[----:B------:R0:W4:Y:S01]  /*c5c0*/  LDG.E R31, desc[UR8][R28.64+0x10] ;  /* 0x000010081c1f7981 */ /* 0x000122000c1e1900 */
[----:B------:R-:W-:Y:S02]  /*c5d0*/  SEL R9, R9, R10, !P4 ;  /* 0x0000000a09097207 */ /* 0x000fe40006000000 */
[----:B------:R-:W-:Y:S02]  /*c5e0*/  SEL R10, R13, R14, !P2 ;  /* 0x0000000e0d0a7207 */ /* 0x000fe40005000000 */
[----:B------:R-:W-:Y:S02]  /*c5f0*/  SEL R13, R14, R13, !P2 ;  /* 0x0000000d0e0d7207 */ /* 0x000fe40005000000 */
[----:B------:R-:W-:Y:S01]  /*c600*/  SEL R14, R11, R8, !P3 ;  /* 0x000000080b0e7207 */ /* 0x000fe20005800000 */
[----:B------:R-:W-:Y:S01]  /*c610*/  IMAD R35, R10, 0x6, RZ ;  /* 0x000000060a237824 */ /* 0x000fe200078e02ff */
[----:B0-----:R-:W-:Y:S02]  /*c620*/  SEL R28, R15, R12, !P6 ;  /* 0x0000000c0f1c7207 */ /* 0x001fe40007000000 */
[----:B--2---:R-:W-:Y:S01]  /*c630*/  FSETP.GT.AND P5, PT, R34, R33, PT ;  /* 0x000000212200720b */ /* 0x004fe20003fa4000 */
[----:B------:R-:W-:Y:S01]  /*c640*/  IMAD R33, R9, 0x6, RZ ;  /* 0x0000000609217824 */ /* 0x000fe200078e02ff */
[----:B---3--:R-:W-:-:S03]  /*c650*/  FSETP.GT.AND P4, PT, R37, R32, PT ;  /* 0x000000202500720b */ /* 0x008fc60003f84000 */
[----:B------:R-:W-:-:S04]  /*c660*/  IMAD.WIDE R32, R33, 0x4, R18 ;  /* 0x0000000421207825 */ /* 0x000fc800078e0212 */
[----:B------:R-:W-:Y:S01]  /*c670*/  IMAD R37, R14, 0x6, RZ ;  /* 0x000000060e257824 */ /* 0x000fe200078e02ff */
[----:B------:R0:W2:Y:S01]  /*c680*/  LDG.E R29, desc[UR8][R32.64+0x10] ;  /* 0x00001008201d7981 */ /* 0x0000a2000c1e1900 */
[----:B----4-:R-:W-:Y:S01]  /*c690*/  FSETP.GT.AND P2, PT, R36, R31, PT ;  /* 0x0000001f2400720b */ /* 0x010fe20003f44000 */
[----:B------:R-:W-:-:S04]  /*c6a0*/  IMAD.WIDE R30, R35, 0x4, R18 ;  /* 0x00000004231e7825 */ /* 0x000fc800078e0212 */
[----:B------:R-:W-:Y:S01]  /*c6b0*/  IMAD R35, R28, 0x6, RZ ;  /* 0x000000061c237824 */ /* 0x000fe200078e02ff */
[----:B------:R1:W2:Y:S03]  /*c6c0*/  LDG.E R34, desc[UR8][R30.64+0x10] ;  /* 0x000010081e227981 */ /* 0x0002a6000c1e1900 */
[----:B0-----:R-:W-:-:S05]  /*c6d0*/  IMAD.WIDE R32, R35, 0x4, R18 ;  /* 0x0000000423207825 */ /* 0x001fca00078e0212 */
[----:B------:R-:W3:Y:S01]  /*c6e0*/  LDG.E R36, desc[UR8][R32.64+0x10] ;  /* 0x0000100820247981 */ /* 0x000ee2000c1e1900 */
[----:B-1----:R-:W-:-:S05]  /*c6f0*/  IMAD.WIDE R30, R37, 0x4, R18 ;  /* 0x00000004251e7825 */ /* 0x002fca00078e0212 */
        /* <DEDUP_REMOVED lines=11> */
[----:B------:R-:W-:-:S05]  /*c7b0*/  IMAD.WIDE R32, R29, 0x4, R18 ;  /* 0x000000041d207825 */ /* 0x000fca00078e0212 */
        /* <DEDUP_REMOVED lines=40> */
[----:B-1----:R-:W-:Y:S01]  /*ca40*/  IMAD.WIDE R32, R35, 0x4, R18 ;  /* 0x0000000423207825 */ /* 0x002fe200078e0212 */
        /* <DEDUP_REMOVED lines=10> */
[----:B------:R-:W-:-:S03]  /*caf0*/  SEL R14, R14, R28, !P1 ;  /* 0x0000001c0e0e7207 */ /* 0x000fc60004800000 */
[----:B------:R0:W4:Y:S02]  /*cb00*/  LDG.E R32, desc[UR8][R32.64+0x10] ;  /* 0x0000100820207981 */ /* 0x000124000c1e1900 */
[----:B------:R-:W-:Y:S02]  /*cb10*/  IMAD R37, R14, 0x6, RZ ;  /* 0x000000060e257824 */ /* 0x000fe400078e02ff */
[----:B0-----:R-:W-:Y:S01]  /*cb20*/  IMAD R33, R10, 0x6, RZ ;  /* 0x000000060a217824 */ /* 0x001fe200078e02ff */
[----:B--2---:R-:W-:Y:S01]  /*cb30*/  FSETP.GT.AND P3, PT, R34, R29, PT ;  /* 0x0000001d2200720b */ /* 0x004fe20003f64000 */
[----:B------:R-:W-:-:S04]  /*cb40*/  IMAD R29, R8, 0x6, RZ ;  /* 0x00000006081d7824 */ /* 0x000fc800078e02ff */
[----:B------:R-:W-:-:S05]  /*cb50*/  IMAD.WIDE R28, R29, 0x4, R18 ;  /* 0x000000041d1c7825 */ /* 0x000fca00078e0212 */
[----:B------:R0:W2:Y:S01]  /*cb60*/  LDG.E R34, desc[UR8][R28.64+0x10] ;  /* 0x000010081c227981 */ /* 0x0000a2000c1e1900 */
[----:B---3--:R-:W-:Y:S01]  /*cb70*/  FSETP.GT.AND P6, PT, R35, R36, PT ;  /* 0x000000242300720b */ /* 0x008fe20003fc4000 */
[----:B------:R-:W-:Y:S02]  /*cb80*/  IMAD R36, R11, 0x6, RZ ;  /* 0x000000060b247824 */ /* 0x000fe400078e02ff */
[----:B------:R1:W4:Y:S02]  /*cb90*/  LDG.E R35, desc[UR8][R30.64+0x10] ;  /* 0x000010081e237981 */ /* 0x000324000c1e1900 */
[----:B0-----:R-:W-:-:S05]  /*cba0*/  IMAD.WIDE R28, R36, 0x4, R18 ;  /* 0x00000004241c7825 */ /* 0x001fca00078e0212 */
[----:B------:R0:W3:Y:S01]  /*cbb0*/  LDG.E R36, desc[UR8][R28.64+0x10] ;  /* 0x000010081c247981 */ /* 0x0000e2000c1e1900 */
[----:B-1----:R-:W-:-:S05]  /*cbc0*/  IMAD.WIDE R30, R37, 0x4, R18 ;  /* 0x00000004251e7825 */ /* 0x002fca00078e0212 */
[----:B------:R-:W2:Y:S01]  /*cbd0*/  LDG.E R37, desc[UR8][R30.64+0x10] ;  /* 0x000010081e257981 */ /* 0x000ea2000c1e1900 */
[----:B0-----:R-:W-:-:S05]  /*cbe0*/  IMAD.WIDE R28, R33, 0x4, R18 ;  /* 0x00000004211c7825 */ /* 0x001fca00078e0212 */
[----:B------:R0:W3:Y:S01]  /*cbf0*/  LDG.E R31, desc[UR8][R28.64+0x10] ;  /* 0x000010081c1f7981 */ /* 0x0000e2000c1e1900 */
[----:B------:R-:W-:Y:S02]  /*cc00*/  SEL R12, R12, R15, !P5 ;  /* 0x0000000f0c0c7207 */ /* 0x000fe40006800000 */
[----:B------:R-:W-:Y:S02]  /*cc10*/  SEL R15, R21, R17, !P0 ;  /* 0x00000011150f7207 */ /* 0x000fe40004000000 */
[----:B------:R-:W-:Y:S01]  /*cc20*/  SEL R21, R17, R21, !P0 ;  /* 0x0000001511157207 */ /* 0x000fe20004000000 */
[----:B------:R-:W-:-:S04]  /*cc30*/  IMAD R17, R12, 0x6, RZ ;  /* 0x000000060c117824 */ /* 0x000fc800078e02ff */
[----:B------:R-:W-:-:S04]  /*cc40*/  IMAD R33, R21, 0x6, RZ ;  /* 0x0000000615217824 */ /* 0x000fc800078e02ff */
[----:B0-----:R-:W-:Y:S01]  /*cc50*/  IMAD.WIDE R28, R33, 0x4, R18 ;  /* 0x00000004211c7825 */ /* 0x001fe200078e0212 */
[----:B----4-:R-:W-:-:S03]  /*cc60*/  FSETP.GT.AND P1, PT, R35, R32, PT ;  /* 0x000000202300720b */ /* 0x010fc60003f24000 */
[----:B------:R-:W-:Y:S01]  /*cc70*/  IMAD R35, R15, 0x6, RZ ;  /* 0x000000060f237824 */ /* 0x000fe200078e02ff */
[----:B------:R0:W4:Y:S01]  /*cc80*/  LDG.E R32, desc[UR8][R28.64+0x10] ;  /* 0x000010081c207981 */ /* 0x000122000c1e1900 */
[----:B--2---:R-:W-:Y:S02]  /*cc90*/  FSETP.GT.AND P0, PT, R37, R34, PT ;  /* 0x000000222500720b */ /* 0x004fe40003f04000 */
[----:B---3--:R-:W-:Y:S01]  /*cca0*/  FSETP.GT.AND P5, PT, R36, R31, PT ;  /* 0x0000001f2400720b */ /* 0x008fe20003fa4000 */
[----:B------:R-:W-:Y:S01]  /*ccb0*/  IMAD.WIDE R30, R17, 0x4, R18 ;  /* 0x00000004111e7825 */ /* 0x000fe200078e0212 */
[----:B------:R-:W-:Y:S02]  /*ccc0*/  SEL R17, R20, R16, !P4 ;  /* 0x0000001014117207 */ /* 0x000fe40006000000 */
[----:B------:R-:W-:Y:S02]  /*ccd0*/  SEL R16, R16, R20, !P4 ;  /* 0x0000001410107207 */ /* 0x000fe40006000000 */
[----:B------:R-:W-:Y:S01]  /*cce0*/  SEL R20, R23, R22, !P2 ;  /* 0x0000001617147207 */ /* 0x000fe20005000000 */
[----:B------:R1:W2:Y:S02]  /*ccf0*/  LDG.E R33, desc[UR8][R30.64+0x10] ;  /* 0x000010081e217981 */ /* 0x0002a4000c1e1900 */
[----:B------:R-:W-:-:S02]  /*cd00*/  IMAD R37, R16, 0x6, RZ ;  /* 0x0000000610257824 */ /* 0x000fc400078e02ff */
[----:B------:R-:W-:Y:S02]  /*cd10*/  IMAD R36, R20, 0x6, RZ ;  /* 0x0000000614247824 */ /* 0x000fe400078e02ff */
[----:B------:R-:W-:-:S04]  /*cd20*/  IMAD.WIDE R34, R35, 0x4, R18 ;  /* 0x0000000423227825 */ /* 0x000fc800078e0212 */
[--C-:B0-----:R-:W-:Y:S02]  /*cd30*/  IMAD.WIDE R28, R36, 0x4, R18.reuse ;  /* 0x00000004241c7825 */ /* 0x101fe400078e0212 */
[----:B------:R-:W2:Y:S02]  /*cd40*/  LDG.E R34, desc[UR8][R34.64+0x10] ;  /* 0x0000100822227981 */ /* 0x000ea4000c1e1900 */
[--C-:B-1----:R-:W-:Y:S02]  /*cd50*/  IMAD.WIDE R30, R37, 0x4, R18.reuse ;  /* 0x00000004251e7825 */ /* 0x102fe400078e0212 */
[----:B------:R0:W3:Y:S02]  /*cd60*/  LDG.E R36, desc[UR8][R28.64+0x10] ;  /* 0x000010081c247981 */ /* 0x0000e4000c1e1900 */
[----:B------:R-:W-:Y:S02]  /*cd70*/  IMAD R37, R17, 0x6, RZ ;  /* 0x0000000611257824 */ /* 0x000fe400078e02ff */
[----:B------:R-:W4:Y:S02]  /*cd80*/  LDG.E R30, desc[UR8][R30.64+0x10] ;  /* 0x000010081e1e7981 */ /* 0x000f24000c1e1900 */
[----:B0-----:R-:W-:-:S05]  /*cd90*/  IMAD.WIDE R28, R37, 0x4, R18 ;  /* 0x00000004251c7825 */ /* 0x001fca00078e0212 */
[----:B------:R0:W3:Y:S01]  /*cda0*/  LDG.E R37, desc[UR8][R28.64+0x10] ;  /* 0x000010081c257981 */ /* 0x0000e2000c1e1900 */
[----:B------:R-:W-:Y:S02]  /*cdb0*/  SEL R23, R22, R23, !P2 ;  /* 0x0000001716177207 */ /* 0x000fe40005000000 */
[----:B------:R-:W-:Y:S02]  /*cdc0*/  SEL R22, R25, R27, !P3 ;  /* 0x0000001b19167207 */ /* 0x000fe40005800000 */
[----:B------:R-:W-:Y:S01]  /*cdd0*/  SEL R27, R27, R25, !P3 ;  /* 0x000000191b1b7207 */ /* 0x000fe20005800000 */
[----:B------:R-:W-:-:S04]  /*cde0*/  IMAD R25, R23, 0x6, RZ ;  /* 0x0000000617197824 */ /* 0x000fc800078e02ff */
[--C-:B0-----:R-:W-:Y:S01]  /*cdf0*/  IMAD.WIDE R28, R25, 0x4, R18.reuse ;  /* 0x00000004191c7825 */ /* 0x101fe200078e0212 */
[----:B------:R-:W-:Y:S02]  /*ce00*/  SEL R25, R24, R26, !P6 ;  /* 0x0000001a18197207 */ /* 0x000fe40007000000 */
[----:B------:R-:W-:Y:S01]  /*ce10*/  SEL R24, R26, R24, !P6 ;  /* 0x000000181a187207 */ /* 0x000fe20007000000 */
[----:B------:R-:W-:Y:S01]  /*ce20*/  IMAD R35, R22, 0x6, RZ ;  /* 0x0000000616237824 */ /* 0x000fe200078e02ff */
[----:B------:R-:W-:Y:S01]  /*ce30*/  SEL R26, R9, R13, !P1 ;  /* 0x0000000d091a7207 */ /* 0x000fe20004800000 */
[----:B------:R-:W-:Y:S01]  /*ce40*/  IMAD R31, R27, 0x6, RZ ;  /* 0x000000061b1f7824 */ /* 0x000fe200078e02ff */
[----:B--2---:R-:W-:Y:S01]  /*ce50*/  FSETP.GT.AND P4, PT, R34, R33, PT ;  /* 0x000000212200720b */ /* 0x004fe20003f84000 */
[----:B------:R-:W-:Y:S01]  /*ce60*/  IMAD.WIDE R34, R35, 0x4, R18 ;  /* 0x0000000423227825 */ /* 0x000fe200078e0212 */
[----:B------:R0:W2:Y:S05]  /*ce70*/  LDG.E R33, desc[UR8][R28.64+0x10] ;  /* 0x000010081c217981 */ /* 0x0000aa000c1e1900 */
[----:B------:R1:W2:Y:S01]  /*ce80*/  LDG.E R34, desc[UR8][R34.64+0x10] ;  /* 0x0000100822227981 */ /* 0x0002a2000c1e1900 */
[----:B----4-:R-:W-:Y:S01]  /*ce90*/  FSETP.GT.AND P3, PT, R30, R32, PT ;  /* 0x000000201e00720b */ /* 0x010fe20003f64000 */
[----:B------:R-:W-:-:S02]  /*cea0*/  IMAD R32, R26, 0x6, RZ ;  /* 0x000000061a207824 */ /* 0x000fc400078e02ff */
[----:B------:R-:W-:-:S04]  /*ceb0*/  IMAD.WIDE R30, R31, 0x4, R18 ;  /* 0x000000041f1e7825 */ /* 0x000fc800078e0212 */
[--C-:B0-----:R-:W-:Y:S02]  /*cec0*/  IMAD.WIDE R28, R32, 0x4, R18.reuse ;  /* 0x00000004201c7825 */ /* 0x101fe400078e0212 */
[----:B------:R-:W4:Y:S01]  /*ced0*/  LDG.E R30, desc[UR8][R30.64+0x10] ;  /* 0x000010081e1e7981 */ /* 0x000f22000c1e1900 */
[----:B---3--:R-:W-:Y:S01]  /*cee0*/  FSETP.GT.AND P2, PT, R36, R37, PT ;  /* 0x000000252400720b */ /* 0x008fe20003f44000 */
[----:B------:R-:W-:Y:S02]  /*cef0*/  IMAD R37, R24, 0x6, RZ ;  /* 0x0000000618257824 */ /* 0x000fe400078e02ff */
[----:B------:R0:W3:Y:S01]  /*cf00*/  LDG.E R32, desc[UR8][R28.64+0x10] ;  /* 0x000010081c207981 */ /* 0x0000e2000c1e1900 */
[----:B-1----:R-:W-:Y:S02]  /*cf10*/  IMAD R35, R25, 0x6, RZ ;  /* 0x0000000619237824 */ /* 0x002fe400078e02ff */
[----:B------:R-:W-:-:S05]  /*cf20*/  IMAD.WIDE R36, R37, 0x4, R18 ;  /* 0x0000000425247825 */ /* 0x000fca00078e0212 */
[----:B------:R-:W4:Y:S01]  /*cf30*/  LDG.E R31, desc[UR8][R36.64+0x10] ;  /* 0x00001008241f7981 */ /* 0x000f22000c1e1900 */
[----:B0-----:R-:W-:-:S06]  /*cf40*/  IMAD.WIDE R28, R35, 0x4, R18 ;  /* 0x00000004231c7825 */ /* 0x001fcc00078e0212 */
[----:B------:R0:W3:Y:S01]  /*cf50*/  LDG.E R29, desc[UR8][R28.64+0x10] ;  /* 0x000010081c1d7981 */ /* 0x0000e2000c1e1900 */
[----:B------:R-:W-:Y:S02]  /*cf60*/  SEL R13, R13, R9, !P1 ;  /* 0x000000090d0d7207 */ /* 0x000fe40004800000 */
[----:B------:R-:W-:Y:S02]  /*cf70*/  SEL R9, R14, R8, !P0 ;  /* 0x000000080e097207 */ /* 0x000fe40004000000 */
[----:B0-----:R-:W-:Y:S02]  /*cf80*/  SEL R28, R10, R11, !P5 ;  /* 0x0000000b0a1c7207 */ /* 0x001fe40006800000 */
[----:B------:R-:W-:Y:S02]  /*cf90*/  SEL R11, R11, R10, !P5 ;  /* 0x0000000a0b0b7207 */ /* 0x000fe40006800000 */
[----:B------:R-:W-:-:S03]  /*cfa0*/  SEL R10, R12, R15, !P4 ;  /* 0x0000000f0c0a7207 */ /* 0x000fc60006000000 */
[----:B------:R-:W-:Y:S02]  /*cfb0*/  IMAD R37, R11, 0x6, RZ ;  /* 0x000000060b257824 */ /* 0x000fe400078e02ff */
[----:B------:R-:W-:Y:S01]  /*cfc0*/  IMAD R35, R10, 0x6, RZ ;  /* 0x000000060a237824 */ /* 0x000fe200078e02ff */
[----:B--2---:R-:W-:Y:S01]  /*cfd0*/  FSETP.GT.AND P6, PT, R34, R33, PT ;  /* 0x000000212200720b */ /* 0x004fe20003fc4000 */
[----:B------:R-:W-:Y:S01]  /*cfe0*/  IMAD R33, R9, 0x6, RZ ;  /* 0x0000000609217824 */ /* 0x000fe200078e02ff */
[----:B----4-:R-:W-:Y:S01]  /*cff0*/  FSETP.GT.AND P5, PT, R31, R30, PT ;  /* 0x0000001e1f00720b */ /* 0x010fe20003fa4000 */
[----:B------:R-:W-:-:S04]  /*d000*/  IMAD R31, R28, 0x6, RZ ;  /* 0x000000061c1f7824 */ /* 0x000fc800078e02ff */
[----:B------:R-:W-:Y:S01]  /*d010*/  IMAD.WIDE R30, R31, 0x4, R18 ;  /* 0x000000041f1e7825 */ /* 0x000fe200078e0212 */
[----:B---3--:R-:W-:-:S03]  /*d020*/  FSETP.GT.AND P1, PT, R32, R29, PT ;  /* 0x0000001d2000720b */ /* 0x008fc60003f24000 */
[--C-:B------:R-:W-:Y:S01]  /*d030*/  IMAD.WIDE R32, R33, 0x4, R18.reuse ;  /* 0x0000000421207825 */ /* 0x100fe200078e0212 */
[----:B------:R0:W2:Y:S04]  /*d040*/  LDG.E R34, desc[UR8][R30.64+0x10] ;  /* 0x000010081e227981 */ /* 0x0000a8000c1e1900 */
        /* <DEDUP_REMOVED lines=45> */
[----:B------:R-:W-:-:S02]  /*d320*/  SEL R26, R26, R25, !P1 ;  /* 0x000000191a1a7207 */ /* 0x000fc40004800000 */
[----:B------:R-:W-:Y:S01]  /*d330*/  SEL R25, R9, R28, !P3 ;  /* 0x0000001c09197207 */ /* 0x000fe20005800000 */
[----:B0-----:R-:W-:-:S04]  /*d340*/  IMAD.WIDE R30, R27, 0x4, R18 ;  /* 0x000000041b1e7825 */ /* 0x001fc800078e0212 */
[----:B------:R-:W-:Y:S02]  /*d350*/  IMAD R27, R24, 0x6, RZ ;  /* 0x00000006181b7824 */ /* 0x000fe400078e02ff */
[----:B------:R-:W-:Y:S02]  /*d360*/  IMAD R37, R26, 0x6, RZ ;  /* 0x000000061a257824 */ /* 0x000fe400078e02ff */
[----:B-1----:R-:W-:-:S05]  /*d370*/  IMAD.WIDE R32, R27, 0x4, R18 ;  /* 0x000000041b207825 */ /* 0x002fca00078e0212 */
[----:B------:R0:W4:Y:S02]  /*d380*/  LDG.E R27, desc[UR8][R32.64+0x10] ;  /* 0x00001008201b7981 */ /* 0x000124000c1e1900 */
[--C-:B0-----:R-:W-:Y:S01]  /*d390*/  IMAD.WIDE R32, R37, 0x4, R18.reuse ;  /* 0x0000000425207825 */ /* 0x101fe200078e0212 */
[----:B--2---:R-:W-:Y:S02]  /*d3a0*/  FSETP.GT.AND P0, PT, R34, R29, PT ;  /* 0x0000001d2200720b */ /* 0x004fe40003f04000 */
[----:B------:R0:W2:Y:S01]  /*d3b0*/  LDG.E R29, desc[UR8][R30.64+0x10] ;  /* 0x000010081e1d7981 */ /* 0x0000a2000c1e1900 */
[----:B---3--:R-:W-:Y:S01]  /*d3c0*/  FSETP.GT.AND P5, PT, R36, R35, PT ;  /* 0x000000232400720b */ /* 0x008fe20003fa4000 */
[----:B------:R-:W-:Y:S02]  /*d3d0*/  IMAD R35, R14, 0x6, RZ ;  /* 0x000000060e237824 */ /* 0x000fe400078e02ff */
[----:B------:R-:W-:Y:S02]  /*d3e0*/  IMAD R36, R25, 0x6, RZ ;  /* 0x0000000619247824 */ /* 0x000fe400078e02ff */
[----:B------:R-:W-:-:S04]  /*d3f0*/  IMAD.WIDE R34, R35, 0x4, R18 ;  /* 0x0000000423227825 */ /* 0x000fc800078e0212 */
[----:B0-----:R-:W-:Y:S02]  /*d400*/  IMAD.WIDE R30, R36, 0x4, R18 ;  /* 0x00000004241e7825 */ /* 0x001fe400078e0212 */
[----:B------:R0:W4:Y:S04]  /*d410*/  LDG.E R34, desc[UR8][R34.64+0x10] ;  /* 0x0000100822227981 */ /* 0x000128000c1e1900 */
[----:B------:R1:W3:Y:S04]  /*d420*/  LDG.E R37, desc[UR8][R30.64+0x10] ;  /* 0x000010081e257981 */ /* 0x0002e8000c1e1900 */
[----:B------:R-:W2:Y:S01]  /*d430*/  LDG.E R36, desc[UR8][R32.64+0x10] ;  /* 0x0000100820247981 */ /* 0x000ea2000c1e1900 */
[----:B0-----:R-:W-:-:S04]  /*d440*/  IMAD R35, R8, 0x6, RZ ;  /* 0x0000000608237824 */ /* 0x001fc800078e02ff */
[----:B-1----:R-:W-:-:S06]  /*d450*/  IMAD.WIDE R30, R35, 0x4, R18 ;  /* 0x00000004231e7825 */ /* 0x002fcc00078e0212 */
[----:B------:R-:W3:Y:S01]  /*d460*/  LDG.E R30, desc[UR8][R30.64+0x10] ;  /* 0x000010081e1e7981 */ /* 0x000ee2000c1e1900 */
[----:B------:R-:W-:Y:S02]  /*d470*/  SEL R9, R28, R9, !P3 ;  /* 0x000000091c097207 */ /* 0x000fe40005800000 */
[----:B----4-:R-:W-:Y:S02]  /*d480*/  FSETP.GT.AND P1, PT, R34, R27, PT ;  /* 0x0000001b2200720b */ /* 0x010fe40003f24000 */
[----:B------:R-:W-:Y:S02]  /*d490*/  SEL R27, R11, R10, !P4 ;  /* 0x0000000a0b1b7207 */ /* 0x000fe40006000000 */
[----:B------:R-:W-:Y:S01]  /*d4a0*/  SEL R10, R10, R11, !P4 ;  /* 0x0000000b0a0a7207 */ /* 0x000fe20006000000 */
[----:B------:R-:W-:Y:S01]  /*d4b0*/  IMAD R11, R9, 0x6, RZ ;  /* 0x00000006090b7824 */ /* 0x000fe200078e02ff */
[----:B--2---:R-:W-:-:S03]  /*d4c0*/  FSETP.GT.AND P3, PT, R29, R36, PT ;  /* 0x000000241d00720b */ /* 0x004fc60003f64000 */
[----:B------:R-:W-:Y:S01]  /*d4d0*/  IMAD R29, R10, 0x6, RZ ;  /* 0x000000060a1d7824 */ /* 0x000fe200078e02ff */
[----:B---3--:R-:W-:Y:S01]  /*d4e0*/  FSETP.GT.AND P4, PT, R37, R30, PT ;  /* 0x0000001e2500720b */ /* 0x008fe20003f84000 */
[--C-:B------:R-:W-:Y:S01]  /*d4f0*/  IMAD.WIDE R30, R11, 0x4, R18.reuse ;  /* 0x000000040b1e7825 */ /* 0x100fe200078e0212 */
[----:B------:R-:W-:Y:S02]  /*d500*/  SEL R11, R15, R12, !P6 ;  /* 0x0000000c0f0b7207 */ /* 0x000fe40007000000 */
[----:B------:R-:W-:Y:S02]  /*d510*/  SEL R12, R12, R15, !P6 ;  /* 0x0000000f0c0c7207 */ /* 0x000fe40007000000 */
[----:B------:R-:W-:Y:S01]  /*d520*/  SEL R15, R16, R21, !P2 ;  /* 0x00000015100f7207 */ /* 0x000fe20005000000 */
[----:B------:R-:W-:Y:S01]  /*d530*/  IMAD.WIDE R28, R29, 0x4, R18 ;  /* 0x000000041d1c7825 */ /* 0x000fe200078e0212 */
[----:B------:R0:W2:Y:S03]  /*d540*/  LDG.E R33, desc[UR8][R30.64+0x10] ;  /* 0x000010081e217981 */ /* 0x0000a6000c1e1900 */
[----:B------:R-:W-:Y:S01]  /*d550*/  IMAD R37, R12, 0x6, RZ ;  /* 0x000000060c257824 */ /* 0x000fe200078e02ff */
[----:B------:R1:W3:Y:S01]  /*d560*/  LDG.E R32, desc[UR8][R28.64+0x10] ;  /* 0x000010081c207981 */ /* 0x0002e2000c1e1900 */
[----:B------:R-:W-:-:S02]  /*d570*/  IMAD R35, R27, 0x6, RZ ;  /* 0x000000061b237824 */ /* 0x000fc400078e02ff */
[----:B------:R-:W-:Y:S02]  /*d580*/  IMAD R36, R15, 0x6, RZ ;  /* 0x000000060f247824 */ /* 0x000fe400078e02ff */
[----:B0-----:R-:W-:-:S04]  /*d590*/  IMAD.WIDE R30, R37, 0x4, R18 ;  /* 0x00000004251e7825 */ /* 0x001fc800078e0212 */
[--C-:B------:R-:W-:Y:S02]  /*d5a0*/  IMAD.WIDE R34, R35, 0x4, R18.reuse ;  /* 0x0000000423227825 */ /* 0x100fe400078e0212 */
[----:B------:R-:W3:Y:S02]  /*d5b0*/  LDG.E R30, desc[UR8][R30.64+0x10] ;  /* 0x000010081e1e7981 */ /* 0x000ee4000c1e1900 */
[--C-:B-1----:R-:W-:Y:S02]  /*d5c0*/  IMAD.WIDE R28, R36, 0x4, R18.reuse ;  /* 0x00000004241c7825 */ /* 0x102fe400078e0212 */
[----:B------:R-:W2:Y:S02]  /*d5d0*/  LDG.E R34, desc[UR8][R34.64+0x10] ;  /* 0x0000100822227981 */ /* 0x000ea4000c1e1900 */
[----:B------:R-:W-:Y:S02]  /*d5e0*/  IMAD R37, R11, 0x6, RZ ;  /* 0x000000060b257824 */ /* 0x000fe400078e02ff */
[----:B------:R0:W4:Y:S02]  /*d5f0*/  LDG.E R36, desc[UR8][R28.64+0x10] ;  /* 0x000010081c247981 */ /* 0x000124000c1e1900 */
[----:B0-----:R-:W-:-:S05]  /*d600*/  IMAD.WIDE R28, R37, 0x4, R18 ;  /* 0x00000004251c7825 */ /* 0x001fca00078e0212 */
[----:B------:R0:W4:Y:S01]  /*d610*/  LDG.E R37, desc[UR8][R28.64+0x10] ;  /* 0x000010081c257981 */ /* 0x000122000c1e1900 */
[----:B------:R-:W-:Y:S02]  /*d620*/  SEL R16, R21, R16, !P2 ;  /* 0x0000001015107207 */ /* 0x000fe40005000000 */
[----:B------:R-:W-:Y:S02]  /*d630*/  SEL R21, R17, R20, !P0 ;  /* 0x0000001411157207 */ /* 0x000fe40004000000 */
[----:B------:R-:W-:Y:S01]  /*d640*/  SEL R20, R20, R17, !P0 ;  /* 0x0000001114147207 */ /* 0x000fe20004000000 */
[----:B------:R-:W-:Y:S02]  /*d650*/  IMAD R17, R16, 0x6, RZ ;  /* 0x0000000610117824 */ /* 0x000fe400078e02ff */
[----:B------:R-:W-:Y:S01]  /*d660*/  IMAD R35, R21, 0x6, RZ ;  /* 0x0000000615237824 */ /* 0x000fe200078e02ff */
[----:B---3--:R-:W-:Y:S01]  /*d670*/  FSETP.GT.AND P2, PT, R30, R32, PT ;  /* 0x000000201e00720b */ /* 0x008fe20003f44000 */
[----:B------:R-:W-:Y:S01]  /*d680*/  IMAD.WIDE R30, R17, 0x4, R18 ;  /* 0x00000004111e7825 */ /* 0x000fe200078e0212 */
[----:B------:R-:W-:-:S02]  /*d690*/  SEL R17, R23, R22, !P5 ;  /* 0x0000001617117207 */ /* 0x000fc40006800000 */
[----:B--2---:R-:W-:Y:S01]  /*d6a0*/  FSETP.GT.AND P6, PT, R34, R33, PT ;  /* 0x000000212200720b */ /* 0x004fe20003fc4000 */
[----:B------:R-:W-:Y:S01]  /*d6b0*/  IMAD R33, R20, 0x6, RZ ;  /* 0x0000000614217824 */ /* 0x000fe200078e02ff */
[----:B------:R-:W-:Y:S02]  /*d6c0*/  SEL R22, R22, R23, !P5 ;  /* 0x0000001716167207 */ /* 0x000fe40006800000 */
[----:B------:R-:W-:Y:S01]  /*d6d0*/  SEL R23, R24, R14, !P1 ;  /* 0x0000000e18177207 */ /* 0x000fe20004800000 */
[--C-:B0-----:R-:W-:Y:S02]  /*d6e0*/  IMAD.WIDE R28, R33, 0x4, R18.reuse ;  /* 0x00000004211c7825 */ /* 0x101fe400078e0212 */
[----:B------:R-:W2:Y:S02]  /*d6f0*/  LDG.E R33, desc[UR8][R30.64+0x10] ;  /* 0x000010081e217981 */ /* 0x000ea4000c1e1900 */
[----:B------:R-:W-:Y:S02]  /*d700*/  IMAD.WIDE R34, R35, 0x4, R18 ;  /* 0x0000000423227825 */ /* 0x000fe400078e0212 */
[----:B------:R0:W3:Y:S04]  /*d710*/  LDG.E R32, desc[UR8][R28.64+0x10] ;  /* 0x000010081c207981 */ /* 0x0000e8000c1e1900 */
[----:B------:R1:W2:Y:S01]  /*d720*/  LDG.E R34, desc[UR8][R34.64+0x10] ;  /* 0x0000100822227981 */ /* 0x0002a2000c1e1900 */
[----:B----4-:R-:W-:Y:S01]  /*d730*/  FSETP.GT.AND P0, PT, R36, R37, PT ;  /* 0x000000252400720b */ /* 0x010fe20003f04000 */
[----:B------:R-:W-:-:S02]  /*d740*/  IMAD R36, R23, 0x6, RZ ;  /* 0x0000000617247824 */ /* 0x000fc400078e02ff */
[----:B------:R-:W-:Y:S02]  /*d750*/  IMAD R37, R22, 0x6, RZ ;  /* 0x0000000616257824 */ /* 0x000fe400078e02ff */
[----:B0-----:R-:W-:-:S04]  /*d760*/  IMAD.WIDE R28, R36, 0x4, R18 ;  /* 0x00000004241c7825 */ /* 0x001fc800078e0212 */
[----:B-1----:R-:W-:Y:S01]  /*d770*/  IMAD R35, R17, 0x6, RZ ;  /* 0x0000000611237824 */ /* 0x002fe200078e02ff */
[----:B------:R0:W4:Y:S01]  /*d780*/  LDG.E R36, desc[UR8][R28.64+0x10] ;  /* 0x000010081c247981 */ /* 0x000122000c1e1900 */
[----:B------:R-:W-:-:S05]  /*d790*/  IMAD.WIDE R30, R37, 0x4, R18 ;  /* 0x00000004251e7825 */ /* 0x000fca00078e0212 */
[----:B------:R-:W3:Y:S01]  /*d7a0*/  LDG.E R37, desc[UR8][R30.64+0x10] ;  /* 0x000010081e257981 */ /* 0x000ee2000c1e1900 */
[----:B0-----:R-:W-:-:S05]  /*d7b0*/  IMAD.WIDE R28, R35, 0x4, R18 ;  /* 0x00000004231c7825 */ /* 0x001fca00078e0212 */
[----:B------:R0:W4:Y:S01]  /*d7c0*/  LDG.E R31, desc[UR8][R28.64+0x10] ;  /* 0x000010081c1f7981 */ /* 0x000122000c1e1900 */
[----:B------:R-:W-:Y:S02]  /*d7d0*/  SEL R24, R14, R24, !P1 ;  /* 0x000000180e187207 */ /* 0x000fe40004800000 */
[----:B------:R-:W-:Y:S02]  /*d7e0*/  SEL R14, R26, R13, !P3 ;  /* 0x0000000d1a0e7207 */ /* 0x000fe40005800000 */
[----:B------:R-:W-:-:S03]  /*d7f0*/  SEL R26, R13, R26, !P3 ;  /* 0x0000001a0d1a7207 */ /* 0x000fc60005800000 */
[----:B------:R-:W-:Y:S01]  /*d800*/  IMAD R35, R14, 0x6, RZ ;  /* 0x000000060e237824 */ /* 0x000fe200078e02ff */
[----:B------:R-:W-:Y:S02]  /*d810*/  SEL R13, R25, R8, !P4 ;  /* 0x00000008190d7207 */ /* 0x000fe40006000000 */
[----:B0-----:R-:W-:Y:S02]  /*d820*/  SEL R28, R9, R27, !P6 ;  /* 0x0000001b091c7207 */ /* 0x001fe40007000000 */
[----:B--2---:R-:W-:Y:S01]  /*d830*/  FSETP.GT.AND P5, PT, R34, R33, PT ;  /* 0x000000212200720b */ /* 0x004fe20003fa4000 */
[----:B------:R-:W-:Y:S01]  /*d840*/  IMAD R33, R24, 0x6, RZ ;  /* 0x0000000618217824 */ /* 0x000fe200078e02ff */
[----:B---3--:R-:W-:-:S03]  /*d850*/  FSETP.GT.AND P1, PT, R37, R32, PT ;  /* 0x000000202500720b */ /* 0x008fc60003f24000 */
[----:B------:R-:W-:-:S05]  /*d860*/  IMAD.WIDE R32, R33, 0x4, R18 ;  /* 0x0000000421207825 */ /* 0x000fca00078e0212 */
[----:B------:R0:W2:Y:S01]  /*d870*/  LDG.E R29, desc[UR8][R32.64+0x10] ;  /* 0x00001008201d7981 */ /* 0x0000a2000c1e1900 */
[----:B----4-:R-:W-:Y:S01]  /*d880*/  FSETP.GT.AND P3, PT, R36, R31, PT ;  /* 0x0000001f2400720b */ /* 0x010fe20003f64000 */
[----:B------:R-:W-:-:S05]  /*d890*/  IMAD.WIDE R30, R35, 0x4, R18 ;  /* 0x00000004231e7825 */ /* 0x000fca00078e0212 */
[----:B------:R1:W2:Y:S01]  /*d8a0*/  LDG.E R34, desc[UR8][R30.64+0x10] ;  /* 0x000010081e227981 */ /* 0x0002a2000c1e1900 */
[----:B------:R-:W-:Y:S02]  /*d8b0*/  IMAD R37, R13, 0x6, RZ ;  /* 0x000000060d257824 */ /* 0x000fe400078e02ff */
[----:B------:R-:W-:-:S04]  /*d8c0*/  IMAD R35, R28, 0x6, RZ ;  /* 0x000000061c237824 */ /* 0x000fc800078e02ff */
[----:B0-----:R-:W-:-:S04]  /*d8d0*/  IMAD.WIDE R32, R35, 0x4, R18 ;  /* 0x0000000423207825 */ /* 0x001fc800078e0212 */
[----:B-1----:R-:W-:Y:S01]  /*d8e0*/  IMAD.WIDE R30, R37, 0x4, R18 ;  /* 0x00000004251e7825 */ /* 0x002fe200078e0212 */
        /* <DEDUP_REMOVED lines=81> */
[----:B------:R-:W-:Y:S01]  /*de00*/  IMAD R15, R27, 0x6, RZ ;  /* 0x000000061b0f7824 */ /* 0x000fe200078e02ff */
[----:B--2---:R-:W-:Y:S01]  /*de10*/  FSETP.GT.AND P5, PT, R34, R29, PT ;  /* 0x0000001d2200720b */ /* 0x004fe20003fa4000 */
[----:B------:R-:W-:-:S04]  /*de20*/  IMAD R29, R10, 0x6, RZ ;  /* 0x000000060a1d7824 */ /* 0x000fc800078e02ff */
[--C-:B-1----:R-:W-:Y:S02]  /*de30*/  IMAD.WIDE R32, R29, 0x4, R18.reuse ;  /* 0x000000041d207825 */ /* 0x102fe400078e0212 */
[----:B------:R0:W2:Y:S04]  /*de40*/  LDG.E R29, desc[UR8][R30.64+0x10] ;  /* 0x000010081e1d7981 */ /* 0x0000a8000c1e1900 */
[----:B------:R-:W2:Y:S01]  /*de50*/  LDG.E R32, desc[UR8][R32.64+0x10] ;  /* 0x0000100820207981 */ /* 0x000ea2000c1e1900 */
[----:B0-----:R-:W-:Y:S01]  /*de60*/  IMAD.WIDE R30, R15, 0x4, R18 ;  /* 0x000000040f1e7825 */ /* 0x001fe200078e0212 */
[----:B------:R-:W-:-:S04]  /*de70*/  SEL R15, R21, R16, !P3 ;  /* 0x00000010150f7207 */ /* 0x000fc80005800000 */
[----:B------:R0:W4:Y:S01]  /*de80*/  LDG.E R33, desc[UR8][R30.64+0x10] ;  /* 0x000010081e217981 */ /* 0x000122000c1e1900 */
[----:B------:R-:W-:Y:S01]  /*de90*/  IMAD R37, R15, 0x6, RZ ;  /* 0x000000060f257824 */ /* 0x000fe200078e02ff */
[----:B---3--:R-:W-:Y:S01]  /*dea0*/  FSETP.GT.AND P0, PT, R36, R35, PT ;  /* 0x000000232400720b */ /* 0x008fe20003f04000 */
[----:B------:R-:W-:-:S04]  /*deb0*/  IMAD R35, R11, 0x6, RZ ;  /* 0x000000060b237824 */ /* 0x000fc800078e02ff */
[----:B------:R-:W-:-:S04]  /*dec0*/  IMAD.WIDE R34, R35, 0x4, R18 ;  /* 0x0000000423227825 */ /* 0x000fc800078e0212 */
[--C-:B0-----:R-:W-:Y:S01]  /*ded0*/  IMAD.WIDE R30, R37, 0x4, R18.reuse ;  /* 0x00000004251e7825 */ /* 0x101fe200078e0212 */
[----:B------:R-:W-:Y:S01]  /*dee0*/  SEL R21, R16, R21, !P3 ;  /* 0x0000001510157207 */ /* 0x000fe20005800000 */
[----:B------:R-:W4:Y:S02]  /*def0*/  LDG.E R34, desc[UR8][R34.64+0x10] ;  /* 0x0000100822227981 */ /* 0x000f24000c1e1900 */
[----:B------:R-:W-:Y:S02]  /*df00*/  IMAD R37, R12, 0x6, RZ ;  /* 0x000000060c257824 */ /* 0x000fe400078e02ff */
[----:B------:R0:W3:Y:S02]  /*df10*/  LDG.E R16, desc[UR8][R30.64+0x10] ;  /* 0x000010081e107981 */ /* 0x0000e4000c1e1900 */
[----:B0-----:R-:W-:-:S06]  /*df20*/  IMAD.WIDE R30, R37, 0x4, R18 ;  /* 0x00000004251e7825 */ /* 0x001fcc00078e0212 */
[----:B------:R0:W3:Y:S01]  /*df30*/  LDG.E R31, desc[UR8][R30.64+0x10] ;  /* 0x000010081e1f7981 */ /* 0x0000e2000c1e1900 */
[----:B------:R-:W-:Y:S02]  /*df40*/  SEL R14, R14, R24, !P2 ;  /* 0x000000180e0e7207 */ /* 0x000fe40005000000 */
[----:B0-----:R-:W-:Y:S02]  /*df50*/  SEL R30, R23, R17, !P4 ;  /* 0x00000011171e7207 */ /* 0x001fe40006000000 */
[----:B------:R-:W-:-:S03]  /*df60*/  SEL R17, R17, R23, !P4 ;  /* 0x0000001711117207 */ /* 0x000fc60006000000 */
[----:B------:R-:W-:Y:S01]  /*df70*/  IMAD R37, R30, 0x6, RZ ;  /* 0x000000061e257824 */ /* 0x000fe200078e02ff */
[----:B------:R-:W-:-:S03]  /*df80*/  SEL R24, R8, R25, !P5 ;  /* 0x0000001908187207 */ /* 0x000fc60006800000 */
[----:B------:R-:W-:Y:S01]  /*df90*/  IMAD.WIDE R36, R37, 0x4, R18 ;  /* 0x0000000425247825 */ /* 0x000fe200078e0212 */
[----:B--2---:R-:W-:-:S03]  /*dfa0*/  FSETP.GT.AND P3, PT, R32, R29, PT ;  /* 0x0000001d2000720b */ /* 0x004fc60003f64000 */
[----:B------:R-:W-:Y:S01]  /*dfb0*/  IMAD R29, R21, 0x6, RZ ;  /* 0x00000006151d7824 */ /* 0x000fe200078e02ff */
[----:B----4-:R-:W-:-:S03]  /*dfc0*/  FSETP.GT.AND P1, PT, R34, R33, PT ;  /* 0x000000212200720b */ /* 0x010fc60003f24000 */
[----:B------:R-:W-:Y:S01]  /*dfd0*/  IMAD.WIDE R32, R29, 0x4, R18 ;  /* 0x000000041d207825 */ /* 0x000fe200078e0212 */
[----:B------:R-:W-:Y:S02]  /*dfe0*/  SEL R29, R20, R22, !P6 ;  /* 0x00000016141d7207 */ /* 0x000fe40007000000 */
[----:B------:R-:W-:-:S03]  /*dff0*/  SEL R20, R22, R20, !P6 ;  /* 0x0000001416147207 */ /* 0x000fc60007000000 */
[----:B------:R0:W2:Y:S01]  /*e000*/  LDG.E R33, desc[UR8][R32.64+0x10] ;  /* 0x0000100820217981 */ /* 0x0000a2000c1e1900 */
[----:B---3--:R-:W-:Y:S01]  /*e010*/  FSETP.GT.AND P2, PT, R16, R31, PT ;  /* 0x0000001f1000720b */ /* 0x008fe20003f44000 */
[----:B------:R-:W-:-:S04]  /*e020*/  IMAD R31, R20, 0x6, RZ ;  /* 0x00000006141f7824 */ /* 0x000fc800078e02ff */
[----:B------:R-:W-:Y:S01]  /*e030*/  IMAD.WIDE R22, R31, 0x4, R18 ;  /* 0x000000041f167825 */ /* 0x000fe200078e0212 */
[----:B------:R-:W-:Y:S01]  /*e040*/  SEL R16, R25, R8, !P5 ;  /* 0x0000000819107207 */ /* 0x000fe20006800000 */
[----:B------:R1:W3:Y:S01]  /*e050*/  LDG.E R31, desc[UR8][R36.64+0x10] ;  /* 0x00001008241f7981 */ /* 0x0002e2000c1e1900 */
[----:B0-----:R-:W-:Y:S01]  /*e060*/  SEL R32, R13, R28, !P0 ;  /* 0x0000001c0d207207 */ /* 0x001fe20004000000 */
[----:B------:R-:W-:Y:S02]  /*e070*/  IMAD R25, R17, 0x6, RZ ;  /* 0x0000000611197824 */ /* 0x000fe400078e02ff */
[----:B------:R0:W3:Y:S01]  /*e080*/  LDG.E R22, desc[UR8][R22.64+0x10] ;  /* 0x0000100816167981 */ /* 0x0000e2000c1e1900 */
[----:B------:R-:W-:Y:S02]  /*e090*/  SEL R8, R11, R27, !P1 ;  /* 0x0000001b0b087207 */ /* 0x000fe40004800000 */
[----:B------:R-:W-:Y:S01]  /*e0a0*/  SEL R11, R27, R11, !P1 ;  /* 0x0000000b1b0b7207 */ /* 0x000fe20004800000 */
[----:B------:R-:W-:-:S02]  /*e0b0*/  IMAD R27, R14, 0x6, RZ ;  /* 0x000000060e1b7824 */ /* 0x000fc400078e02ff */
[----:B-1----:R-:W-:Y:S01]  /*e0c0*/  IMAD.WIDE R36, R25, 0x4, R18 ;  /* 0x0000000419247825 */ /* 0x002fe200078e0212 */
[----:B0-----:R-:W-:Y:S02]  /*e0d0*/  SEL R23, R28, R13, !P0 ;  /* 0x0000000d1c177207 */ /* 0x001fe40004000000 */
[----:B------:R-:W-:Y:S02]  /*e0e0*/  SEL R13, R10, R9, !P3 ;  /* 0x000000090a0d7207 */ /* 0x000fe40005800000 */
[----:B------:R-:W-:Y:S01]  /*e0f0*/  SEL R10, R9, R10, !P3 ;  /* 0x0000000a090a7207 */ /* 0x000fe20005800000 */
[----:B------:R-:W-:-:S04]  /*e100*/  IMAD R9, R26, 0x6, RZ ;  /* 0x000000061a097824 */ /* 0x000fc800078e02ff */
[--C-:B------:R-:W-:Y:S02]  /*e110*/  IMAD.WIDE R2, R9, 0x4, R18.reuse ;  /* 0x0000000409027825 */ /* 0x100fe400078e0212 */
[----:B------:R0:W4:Y:S04]  /*e120*/  LDG.E R9, desc[UR8][R36.64+0x10] ;  /* 0x0000100824097981 */ /* 0x000128000c1e1900 */
[----:B------:R-:W2:Y:S01]  /*e130*/  LDG.E R25, desc[UR8][R2.64+0x10] ;  /* 0x0000100802197981 */ /* 0x000ea2000c1e1900 */
[----:B0-----:R-:W-:-:S04]  /*e140*/  IMAD.WIDE R36, R27, 0x4, R18 ;  /* 0x000000041b247825 */ /* 0x001fc800078e0212 */
[----:B------:R-:W-:Y:S01]  /*e150*/  IMAD R35, R29, 0x6, RZ ;  /* 0x000000061d237824 */ /* 0x000fe200078e02ff */
[----:B------:R-:W2:Y:S03]  /*e160*/  LDG.E R28, desc[UR8][R36.64+0x10] ;  /* 0x00001008241c7981 */ /* 0x000ea6000c1e1900 */
[----:B------:R-:W-:Y:S01]  /*e170*/  IMAD.WIDE R34, R35, 0x4, R18 ;  /* 0x0000000423227825 */ /* 0x000fe200078e0212 */
[----:B------:R0:W5:Y:S05]  /*e180*/  LDL.LU.64 R2, [R1] ;  /* 0x0000000001027983 */ /* 0x00016a0000300a00 */
[----:B------:R-:W3:Y:S01]  /*e190*/  LDG.E R34, desc[UR8][R34.64+0x10] ;  /* 0x0000100822227981 */ /* 0x000ee2000c1e1900 */
[----:B--2---:R-:W-:-:S04]  /*e1a0*/  FSETP.GT.AND P0, PT, R25, R28, PT ;  /* 0x0000001c1900720b */ /* 0x004fc80003f04000 */
[----:B------:R-:W-:-:S05]  /*e1b0*/  SEL R25, R14, R26, !P0 ;  /* 0x0000001a0e197207 */ /* 0x000fca0004000000 */
[----:B------:R-:W-:-:S04]  /*e1c0*/  IMAD R27, R25, 0x6, RZ ;  /* 0x00000006191b7824 */ /* 0x000fc800078e02ff */
[----:B------:R-:W-:-:S06]  /*e1d0*/  IMAD.WIDE R18, R27, 0x4, R18 ;  /* 0x000000041b127825 */ /* 0x000fcc00078e0212 */
[----:B------:R-:W4:Y:S01]  /*e1e0*/  LDG.E R18, desc[UR8][R18.64+0x10] ;  /* 0x0000100812127981 */ /* 0x000f22000c1e1900 */
[----:B---3--:R-:W-:Y:S02]  /*e1f0*/  FSETP.GT.AND P1, PT, R34, R33, PT ;  /* 0x000000212200720b */ /* 0x008fe40003f24000 */
[----:B------:R-:W-:Y:S02]  /*e200*/  SEL R14, R26, R14, !P0 ;  /* 0x0000000e1a0e7207 */ /* 0x000fe40004000000 */
[----:B------:R-:W-:Y:S02]  /*e210*/  SEL R28, R29, R21, !P1 ;  /* 0x000000151d1c7207 */ /* 0x000fe40004800000 */
[----:B----4-:R-:W-:Y:S02]  /*e220*/  FSETP.GT.AND P3, PT, R18, R9, PT ;  /* 0x000000091200720b */ /* 0x010fe40003f64000 */
[----:B------:R-:W-:Y:S02]  /*e230*/  SEL R9, R15, R12, !P2 ;  /* 0x0000000c0f097207 */ /* 0x000fe40005000000 */
[----:B------:R-:W-:-:S02]  /*e240*/  SEL R15, R12, R15, !P2 ;  /* 0x0000000f0c0f7207 */ /* 0x000fc40005000000 */
[----:B------:R-:W-:Y:S01]  /*e250*/  FSETP.GT.AND P2, PT, R31, R22, PT ;  /* 0x000000161f00720b */ /* 0x000fe20003f44000 */
[--C-:B------:R-:W-:Y:S01]  /*e260*/  IMAD.MOV.U32 R22, RZ, RZ, R25.reuse ;  /* 0x000000ffff167224 */ /* 0x100fe200078e0019 */
[----:B------:R-:W-:Y:S02]  /*e270*/  SEL R31, R21, R29, !P1 ;  /* 0x0000001d151f7207 */ /* 0x000fe40004800000 */
[----:B------:R-:W-:Y:S02]  /*e280*/  SEL R21, R30, R20, !P2 ;  /* 0x000000141e157207 */ /* 0x000fe40005000000 */
[----:B------:R-:W-:Y:S02]  /*e290*/  SEL R30, R20, R30, !P2 ;  /* 0x0000001e141e7207 */ /* 0x000fe40005000000 */
[----:B------:R-:W-:Y:S01]  /*e2a0*/  @P3 MOV R22, R17 ;  /* 0x0000001100163202 */ /* 0x000fe20000000f00 */
[----:B0-----:R-:W-:-:S07]  /*e2b0*/  @P3 IMAD.MOV.U32 R17, RZ, RZ, R25 ;  /* 0x000000ffff113224 */ /* 0x001fce00078e0019 */
.L_x_194:
[----:B------:R-:W-:Y:S05]  /*e2c0*/  BSYNC.RECONVERGENT B0 ;  /* 0x0000000000007941 */ /* 0x000fea0003800200 */
.L_x_193:
[----:B------:R-:W-:-:S07]  /*e2d0*/  HFMA2 R20, -RZ, RZ, 0, 1.1920928955078125e-07 ;  /* 0x00000002ff147431 */ /* 0x000fce00000001ff */
.L_x_232:
[--C-:B------:R-:W-:Y:S01]  /*e2e0*/  IMAD.MOV R19, RZ, RZ, -R20.reuse ;  /* 0x000000ffff137224 */ /* 0x100fe200078e0a14 */
[----:B------:R-:W0:Y:S01]  /*e2f0*/  S2R R27, SR_CgaCtaId ;  /* 0x00000000001b7919 */ /* 0x000e220000008800 */
[----:B------:R-:W-:Y:S01]  /*e300*/  SHF.R.U32.HI R29, RZ, 0x1, R20 ;  /* 0x00000001ff1d7819 */ /* 0x000fe20000011614 */
[----:B------:R-:W-:Y:S02]  /*e310*/  BSSY.RECONVERGENT B0, `(.L_x_195) ;  /* 0x0000040000007945 */ /* 0x000fe40003800200 */
[----:B-----5:R-:W-:Y:S01]  /*e320*/  LOP3.LUT R12, R2, R19, RZ, 0xc0, !PT ;  /* 0x00000013020c7212 */ /* 0x020fe200078ec0ff */
[----:B------:R-:W-:Y:S04]  /*e330*/  BAR.SYNC.DEFER_BLOCKING 0x0 ;  /* 0x0000000000007b1d */ /* 0x000fe80000010000 */
[----:B------:R-:W-:Y:S01]  /*e340*/  IMAD R19, R12, 0x11, RZ ;  /* 0x000000110c137824 */ /* 0x000fe200078e02ff */
[----:B------:R-:W-:-:S04]  /*e350*/  MOV R12, 0x400 ;  /* 0x00000400000c7802 */ /* 0x000fc80000000f00 */
[----:B------:R-:W-:Y:S02]  /*e360*/  VIMNMX R18, PT, PT, R4, R19, PT ;  /* 0x0000001304127248 */ /* 0x000fe40003fe0100 */
[----:B------:R-:W-:-:S03]  /*e370*/  IADD3 R19, PT, PT, R20, -0x1, RZ ;  /* 0xffffffff14137810 */ /* 0x000fc60007ffe0ff */
[----:B------:R-:W-:Y:S01]  /*e380*/  IMAD R25, R29, 0x11, R18 ;  /* 0x000000111d197824 */ /* 0x000fe200078e0212 */
[----:B------:R-:W-:-:S04]  /*e390*/  LOP3.LUT R26, R19, R2, RZ, 0xc0, !PT ;  /* 0x00000002131a7212 */ /* 0x000fc800078ec0ff */
[----:B------:R-:W-:-:S05]  /*e3a0*/  VIMNMX R25, PT, PT, R4, R25, PT ;  /* 0x0000001904197248 */ /* 0x000fca0003fe0100 */
[----:B------:R-:W-:Y:S01]  /*e3b0*/  IMAD R29, R29, 0x11, R25 ;  /* 0x000000111d1d7824 */ /* 0x000fe200078e0219 */
[----:B0-----:R-:W-:Y:S01]  /*e3c0*/  LEA R12, R27, R12, 0x18 ;  /* 0x0000000c1b0c7211 */ /* 0x001fe200078ec0ff */
[----:B------:R-:W-:-:S03]  /*e3d0*/  IMAD R27, R26, 0x11, RZ ;  /* 0x000000111a1b7824 */ /* 0x000fc600078e02ff */
[----:B------:R-:W-:Y:S01]  /*e3e0*/  VIMNMX R29, PT, PT, R4, R29, PT ;  /* 0x0000001d041d7248 */ /* 0x000fe20003fe0100 */
[----:B------:R-:W-:Y:S01]  /*e3f0*/  IMAD R19, R2, 0x44, R12 ;  /* 0x0000004402137824 */ /* 0x000fe200078e020c */
[----:B------:R-:W-:-:S03]  /*e400*/  VIMNMX R26, PT, PT, R4, R27, PT ;  /* 0x0000001b041a7248 */ /* 0x000fc60003fe0100 */
[----:B------:R-:W-:Y:S01]  /*e410*/  IMAD.IADD R27, R29, 0x1, -R25 ;  /* 0x000000011d1b7824 */ /* 0x000fe200078e0a19 */
[----:B------:R0:W-:Y:S04]  /*e420*/  STS [R19], R24 ;  /* 0x0000001813007388 */ /* 0x0001e80000000800 */
[CC--:B------:R-:W-:Y:S02]  /*e430*/  ISETP.GE.AND P0, PT, R26.reuse, R27.reuse, PT ;  /* 0x0000001b1a00720c */ /* 0x0c0fe40003f06270 */
[----:B------:R-:W-:Y:S01]  /*e440*/  IADD3 R27, PT, PT, R26, -R27, RZ ;  /* 0x8000001b1a1b7210 */ /* 0x000fe20007ffe0ff */
[----:B------:R1:W-:Y:S03]  /*e450*/  STS [R19+0x4], R16 ;  /* 0x0000041013007388 */ /* 0x0003e60000000800 */
[----:B------:R-:W-:Y:S01]  /*e460*/  SEL R27, R27, RZ, P0 ;  /* 0x000000ff1b1b7207 */ /* 0x000fe20000000000 */
[----:B------:R1:W-:Y:S01]  /*e470*/  STS [R19+0x8], R32 ;  /* 0x0000082013007388 */ /* 0x0003e20000000800 */
[----:B0-----:R-:W-:-:S03]  /*e480*/  VIADDMNMX R24, R25, -R18, R26, PT ;  /* 0x8000001219187246 */ /* 0x001fc6000380011a */
[----:B------:R1:W-:Y:S01]  /*e490*/  STS [R19+0xc], R23 ;  /* 0x00000c1713007388 */ /* 0x0003e20000000800 */
[----:B------:R-:W-:-:S03]  /*e4a0*/  ISETP.GE.AND P0, PT, R27, R24, PT ;  /* 0x000000181b00720c */ /* 0x000fc60003f06270 */
        /* <DEDUP_REMOVED lines=15> */
[----:B-1----:R-:W0:Y:S01]  /*e5a0*/  LDC.64 R8, c[0x0][0x3c0] ;  /* 0x0000f000ff087b82 */ /* 0x002e220000000a00 */
[----:B------:R-:W-:-:S07]  /*e5b0*/  IMAD.IADD R19, R26, 0x1, R25 ;  /* 0x000000011a137824 */ /* 0x000fce00078e0219 */
.L_x_197:
[----:B------:R-:W-:-:S04]  /*e5c0*/  IADD3 R10, PT, PT, R24, -R27, RZ ;  /* 0x8000001b180a7210 */ /* 0x000fc80007ffe0ff */
[----:B------:R-:W-:-:S04]  /*e5d0*/  LEA.HI R10, R10, R10, RZ, 0x1 ;  /* 0x0000000a0a0a7211 */ /* 0x000fc800078f08ff */
[----:B------:R-:W-:-:S04]  /*e5e0*/  LEA.HI.SX32 R13, R10, R27, 0x1f ;  /* 0x0000001b0a0d7211 */ /* 0x000fc800078ffaff */
[----:B------:R-:W-:Y:S01]  /*e5f0*/  LOP3.LUT R10, RZ, R13, RZ, 0x33, !PT ;  /* 0x0000000dff0a7212 */ /* 0x000fe200078e33ff */
[----:B------:R-:W-:-:S03]  /*e600*/  IMAD.IADD R11, R18, 0x1, R13 ;  /* 0x00000001120b7824 */ /* 0x000fc600078e020d */
[----:B------:R-:W-:Y:S01]  /*e610*/  IADD3 R15, PT, PT, R19, R10, RZ ;  /* 0x0000000a130f7210 */ /* 0x000fe20007ffe0ff */
[----:B------:R-:W-:-:S03]  /*e620*/  IMAD R16, R11, 0x4, R12 ;  /* 0x000000040b107824 */ /* 0x000fc600078e020c */
[----:B------:R-:W-:-:S03]  /*e630*/  LEA R17, R15, R12, 0x2 ;  /* 0x0000000c0f117211 */ /* 0x000fc600078e10ff */
[----:B------:R-:W1:Y:S04]  /*e640*/  LDS R16, [R16] ;  /* 0x0000000010107984 */ /* 0x000e680000000800 */
[----:B------:R-:W2:Y:S01]  /*e650*/  LDS R17, [R17] ;  /* 0x0000000011117984 */ /* 0x000ea20000000800 */
[----:B-1----:R-:W-:Y:S02]  /*e660*/  IMAD R11, R16, 0x6, RZ ;  /* 0x00000006100b7824 */ /* 0x002fe400078e02ff */
[----:B--2---:R-:W-:Y:S02]  /*e670*/  IMAD R15, R17, 0x6, RZ ;  /* 0x00000006110f7824 */ /* 0x004fe400078e02ff */
[----:B0-----:R-:W-:-:S04]  /*e680*/  IMAD.WIDE R10, R11, 0x4, R8 ;  /* 0x000000040b0a7825 */ /* 0x001fc800078e0208 */
[----:B------:R-:W-:Y:S02]  /*e690*/  IMAD.WIDE R14, R15, 0x4, R8 ;  /* 0x000000040f0e7825 */ /* 0x000fe400078e0208 */
[----:B------:R-:W2:Y:S04]  /*e6a0*/  LDG.E R11, desc[UR8][R10.64+0x10] ;  /* 0x000010080a0b7981 */ /* 0x000ea8000c1e1900 */
[----:B------:R-:W2:Y:S02]  /*e6b0*/  LDG.E R14, desc[UR8][R14.64+0x10] ;  /* 0x000010080e0e7981 */ /* 0x000ea4000c1e1900 */
[----:B--2---:R-:W-:-:S04]  /*e6c0*/  FSETP.GT.AND P0, PT, R14, R11, PT ;  /* 0x0000000b0e00720b */ /* 0x004fc80003f04000 */
[----:B------:R-:W-:-:S09]  /*e6d0*/  SEL R24, R24, R13, !P0 ;  /* 0x0000000d18187207 */ /* 0x000fd20004000000 */
[----:B------:R-:W-:-:S05]  /*e6e0*/  @!P0 VIADD R27, R13, 0x1 ;  /* 0x000000010d1b8836 */ /* 0x000fca0000000000 */
[----:B------:R-:W-:-:S13]  /*e6f0*/  ISETP.GE.AND P0, PT, R27, R24, PT ;  /* 0x000000181b00720c */ /* 0x000fda0003f06270 */
[----:B------:R-:W-:Y:S05]  /*e700*/  @!P0 BRA `(.L_x_197) ;  /* 0xfffffffc00ac8947 */ /* 0x000fea000383ffff */
.L_x_196:
[----:B------:R-:W-:Y:S05]  /*e710*/  BSYNC.RECONVERGENT B0 ;  /* 0x0000000000007941 */ /* 0x000fea0003800200 */
.L_x_195:
[----:B------:R-:W-:Y:S01]  /*e720*/  IADD3 R18, PT, PT, R18, R27, RZ ;  /* 0x0000001b12127210 */ /* 0x000fe20007ffe0ff */
[----:B------:R-:W-:Y:S01]  /*e730*/  BSSY.RECONVERGENT B0, `(.L_x_198) ;  /* 0x0000016000007945 */ /* 0x000fe20003800200 */
[----:B------:R-:W-:Y:S02]  /*e740*/  IADD3 R26, PT, PT, -R27, R25, R26 ;  /* 0x000000191b1a7210 */ /* 0x000fe40007ffe11a */
[C---:B-1----:R-:W-:Y:S01]  /*e750*/  IADD3 R14, PT, PT, R18.reuse, 0x1, RZ ;  /* 0x00000001120e7810 */ /* 0x042fe20007ffe0ff */
[----:B------:R-:W-:Y:S01]  /*e760*/  IMAD R33, R18, 0x4, R12 ;  /* 0x0000000412217824 */ /* 0x000fe200078e020c */
[C---:B------:R-:W-:Y:S01]  /*e770*/  LEA R34, R26.reuse, R12, 0x2 ;  /* 0x0000000c1a227211 */ /* 0x040fe200078e10ff */
[C---:B------:R-:W-:Y:S01]  /*e780*/  VIADD R13, R26.reuse, 0x1 ;  /* 0x000000011a0d7836 */ /* 0x040fe20000000000 */
[----:B------:R-:W-:Y:S02]  /*e790*/  ISETP.GE.AND P1, PT, R26, R29, PT ;  /* 0x0000001d1a00720c */ /* 0x000fe40003f26270 */
[----:B------:R-:W-:Y:S01]  /*e7a0*/  PLOP3.LUT P0, PT, PT, PT, PT, 0x8, 0x80 ;  /* 0x000000000080781c */ /* 0x000fe20003f0e170 */
[----:B------:R-:W0:Y:S04]  /*e7b0*/  LDS R33, [R33] ;  /* 0x0000000021217984 */ /* 0x000e280000000800 */
[----:B------:R-:W1:Y:S06]  /*e7c0*/  LDS R34, [R34] ;  /* 0x0000000022227984 */ /* 0x000e6c0000000800 */
        /* <DEDUP_REMOVED lines=12> */
.L_x_199:
[----:B------:R-:W-:Y:S05]  /*e890*/  BSYNC.RECONVERGENT B0 ;  /* 0x0000000000007941 */ /* 0x000fea0003800200 */
.L_x_198:
[----:B------:R-:W-:Y:S01]  /*e8a0*/  @!P0 IMAD.MOV R13, RZ, RZ, R26 ;  /* 0x000000ffff0d8224 */ /* 0x000fe200078e021a */
[----:B------:R-:W-:Y:S01]  /*e8b0*/  @P0 IADD3 R14, PT, PT, R18, RZ, RZ ;  /* 0x000000ff120e0210 */ /* 0x000fe20007ffe0ff */
[----:B------:R-:W-:Y:S01]  /*e8c0*/  BSSY.RECONVERGENT B0, `(.L_x_200) ;  /* 0x0000016000007945 */ /* 0x000fe20003800200 */
[----:B01----:R-:W-:Y:S01]  /*e8d0*/  SEL R24, R34, R33, P0 ;  /* 0x0000002122187207 */ /* 0x003fe20000000000 */
[C---:B------:R-:W-:Y:S01]  /*e8e0*/  @P0 IMAD R8, R13.reuse, 0x4, R12 ;  /* 0x000000040d080824 */ /* 0x040fe200078e020c */
[C---:B------:R-:W-:Y:S01]  /*e8f0*/  ISETP.GE.AND P1, PT, R13.reuse, R29, PT ;  /* 0x0000001d0d00720c */ /* 0x040fe20003f26270 */
[----:B------:R-:W-:Y:S01]  /*e900*/  VIADD R15, R13, 0x1 ;  /* 0x000000010d0f7836 */ /* 0x000fe20000000000 */
[C---:B------:R-:W-:Y:S02]  /*e910*/  @!P0 LEA R9, R14.reuse, R12, 0x2 ;  /* 0x0000000c0e098211 */ /* 0x040fe400078e10ff */
[----:B------:R0:W1:Y:S01]  /*e920*/  @P0 LDS R34, [R8] ;  /* 0x0000000008220984 */ /* 0x0000620000000800 */
[----:B------:R-:W-:-:S03]  /*e930*/  IADD3 R17, PT, PT, R14, 0x1, RZ ;  /* 0x000000010e117810 */ /* 0x000fc60007ffe0ff */
        /* <DEDUP_REMOVED lines=14> */
.L_x_201:
[----:B------:R-:W-:Y:S05]  /*ea20*/  BSYNC.RECONVERGENT B0 ;  /* 0x0000000000007941 */ /* 0x000fea0003800200 */
.L_x_200:
[----:B------:R-:W-:Y:S01]  /*ea30*/  @!P0 IADD3 R15, PT, PT, R13, RZ, RZ ;  /* 0x000000ff0d0f8210 */ /* 0x000fe20007ffe0ff */
[----:B------:R-:W-:Y:S01]  /*ea40*/  @P0 IMAD.MOV R17, RZ, RZ, R14 ;  /* 0x000000ffff110224 */ /* 0x000fe200078e020e */
[----:B------:R-:W-:Y:S01]  /*ea50*/  BSSY.RECONVERGENT B0, `(.L_x_202) ;  /* 0x0000016000007945 */ /* 0x000fe20003800200 */
[----:B-12---:R-:W-:Y:S02]  /*ea60*/  SEL R16, R34, R33, P0 ;  /* 0x0000002122107207 */ /* 0x006fe40000000000 */
[----:B------:R-:W-:Y:S01]  /*ea70*/  ISETP.GE.AND P1, PT, R15, R29, PT ;  /* 0x0000001d0f00720c */ /* 0x000fe20003f26270 */
[----:B0-----:R-:W-:Y:S01]  /*ea80*/  @!P0 IMAD R8, R17, 0x4, R12 ;  /* 0x0000000411088824 */ /* 0x001fe200078e020c */
[C---:B------:R-:W-:Y:S01]  /*ea90*/  @P0 LEA R9, R15.reuse, R12, 0x2 ;  /* 0x0000000c0f090211 */ /* 0x040fe200078e10ff */
[----:B------:R-:W-:Y:S01]  /*eaa0*/  VIADD R13, R15, 0x1 ;  /* 0x000000010f0d7836 */ /* 0x000fe20000000000 */
[----:B------:R-:W-:Y:S02]  /*eab0*/  IADD3 R14, PT, PT, R17, 0x1, RZ ;  /* 0x00000001110e7810 */ /* 0x000fe40007ffe0ff */
[----:B------:R0:W1:Y:S04]  /*eac0*/  @!P0 LDS R33, [R8] ;  /* 0x0000000008218984 */ /* 0x0000680000000800 */
[----:B------:R0:W2:Y:S01]  /*ead0*/  @P0 LDS R34, [R9] ;  /* 0x0000000009220984 */ /* 0x0000a20000000800 */
[----:B------:R-:W-:-:S02]  /*eae0*/  PLOP3.LUT P0, PT, PT, PT, PT, 0x8, 0x80 ;  /* 0x000000000080781c */ /* 0x000fc40003f0e170 */
[----:B------:R-:W-:Y:S11]  /*eaf0*/  @P1 BRA `(.L_x_203) ;  /* 0x00000000002c1947 */ /* 0x000ff60003800000 */
        /* <DEDUP_REMOVED lines=11> */
.L_x_203:
[----:B------:R-:W-:Y:S05]  /*ebb0*/  BSYNC.RECONVERGENT B0 ;  /* 0x0000000000007941 */ /* 0x000fea0003800200 */
.L_x_202:
[----:B------:R-:W-:Y:S01]  /*ebc0*/  @!P0 IADD3 R13, PT, PT, R15, RZ, RZ ;  /* 0x000000ff0f0d8210 */ /* 0x000fe20007ffe0ff */
[----:B------:R-:W-:Y:S01]  /*ebd0*/  @P0 IMAD.MOV R14, RZ, RZ, R17 ;  /* 0x000000ffff0e0224 */ /* 0x000fe200078e0211 */
[----:B------:R-:W-:Y:S01]  /*ebe0*/  BSSY.RECONVERGENT B0, `(.L_x_204) ;  /* 0x0000016000007945 */ /* 0x000fe20003800200 */
[----:B-12---:R-:W-:Y:S02]  /*ebf0*/  SEL R32, R34, R33, P0 ;  /* 0x0000002122207207 */ /* 0x006fe40000000000 */
[C---:B------:R-:W-:Y:S01]  /*ec00*/  ISETP.GE.AND P1, PT, R13.reuse, R29, PT ;  /* 0x0000001d0d00720c */ /* 0x040fe20003f26270 */
[C---:B0-----:R-:W-:Y:S01]  /*ec10*/  @!P0 IMAD R8, R14.reuse, 0x4, R12 ;  /* 0x000000040e088824 */ /* 0x041fe200078e020c */
        /* <DEDUP_REMOVED lines=18> */
.L_x_205:
[----:B------:R-:W-:Y:S05]  /*ed40*/  BSYNC.RECONVERGENT B0 ;  /* 0x0000000000007941 */ /* 0x000fea0003800200 */
.L_x_204:
        /* <DEDUP_REMOVED lines=24> */
.L_x_207:
[----:B------:R-:W-:Y:S05]  /*eed0*/  BSYNC.RECONVERGENT B0 ;  /* 0x0000000000007941 */ /* 0x000fea0003800200 */
.L_x_206:
        /* <DEDUP_REMOVED lines=24> */
.L_x_209:
[----:B------:R-:W-:Y:S05]  /*f060*/  BSYNC.RECONVERGENT B0 ;  /* 0x0000000000007941 */ /* 0x000fea0003800200 */
.L_x_208:
        /* <DEDUP_REMOVED lines=24> */
.L_x_211:
[----:B------:R-:W-:Y:S05]  /*f1f0*/  BSYNC.RECONVERGENT B0 ;  /* 0x0000000000007941 */ /* 0x000fea0003800200 */
.L_x_210:
        /* <DEDUP_REMOVED lines=24> */
.L_x_213:
[----:B------:R-:W-:Y:S05]  /*f380*/  BSYNC.RECONVERGENT B0 ;  /* 0x0000000000007941 */ /* 0x000fea0003800200 */
.L_x_212:
[----:B------:R-:W-:Y:S01]  /*f390*/  @!P0 IADD3 R17, PT, PT, R18, RZ, RZ ;  /* 0x000000ff12118210 */ /* 0x000fe20007ffe0ff */
[----:B------:R-:W-:Y:S01]  /*f3a0*/  @P0 IMAD.MOV R21, RZ, RZ, R19 ;  /* 0x000000ffff150224 */ /* 0x000fe200078e0213 */
[----:B------:R-:W-:Y:S01]  /*f3b0*/  BSSY.RECONVERGENT B0, `(.L_x_214) ;  /* 0x0000016000007945 */ /* 0x000fe20003800200 */
[----:B012---:R-:W-:Y:S02]  /*f3c0*/  SEL R8, R34, R33, P0 ;  /* 0x0000002122087207 */ /* 0x007fe40000000000 */
[----:B------:R-:W-:Y:S01]  /*f3d0*/  ISETP.GE.AND P1, PT, R17, R29, PT ;  /* 0x0000001d1100720c */ /* 0x000fe20003f26270 */
[----:B------:R-:W-:Y:S01]  /*f3e0*/  @!P0 IMAD R14, R21, 0x4, R12 ;  /* 0x00000004150e8824 */ /* 0x000fe200078e020c */
        /* <DEDUP_REMOVED lines=18> */
.L_x_215:
[----:B------:R-:W-:Y:S05]  /*f510*/  BSYNC.RECONVERGENT B0 ;  /* 0x0000000000007941 */ /* 0x000fea0003800200 */
.L_x_214:
[----:B------:R-:W-:Y:S01]  /*f520*/  @!P0 IADD3 R9, PT, PT, R17, RZ, RZ ;  /* 0x000000ff11098210 */ /* 0x000fe20007ffe0ff */
[----:B------:R-:W-:Y:S01]  /*f530*/  @P0 IMAD.MOV R22, RZ, RZ, R21 ;  /* 0x000000ffff160224 */ /* 0x000fe200078e0215 */
[----:B------:R-:W-:Y:S01]  /*f540*/  BSSY.RECONVERGENT B0, `(.L_x_216) ;  /* 0x0000016000007945 */ /* 0x000fe20003800200 */
[----:B012---:R-:W-:Y:S02]  /*f550*/  SEL R15, R34, R33, P0 ;  /* 0x00000021220f7207 */ /* 0x007fe40000000000 */
[C---:B------:R-:W-:Y:S01]  /*f560*/  ISETP.GE.AND P1, PT, R9.reuse, R29, PT ;  /* 0x0000001d0900720c */ /* 0x040fe20003f26270 */
[C---:B------:R-:W-:Y:S01]  /*f570*/  @!P0 IMAD R14, R22.reuse, 0x4, R12 ;  /* 0x00000004160e8824 */ /* 0x040fe200078e020c */
        /* <DEDUP_REMOVED lines=18> */
.L_x_217:
[----:B------:R-:W-:Y:S05]  /*f6a0*/  BSYNC.RECONVERGENT B0 ;  /* 0x0000000000007941 */ /* 0x000fea0003800200 */
.L_x_216:
[----:B------:R-:W-:Y:S01]  /*f6b0*/  @!P0 IADD3 R17, PT, PT, R9, RZ, RZ ;  /* 0x000000ff09118210 */ /* 0x000fe20007ffe0ff */
[----:B------:R-:W-:Y:S01]  /*f6c0*/  @P0 IMAD.MOV R21, RZ, RZ, R22 ;  /* 0x000000ffff150224 */ /* 0x000fe200078e0216 */
[----:B------:R-:W-:Y:S01]  /*f6d0*/  BSSY.RECONVERGENT B0, `(.L_x_218) ;  /* 0x0000015000007945 */ /* 0x000fe20003800200 */
[----:B-12---:R-:W-:Y:S02]  /*f6e0*/  SEL R9, R34, R33, P0 ;  /* 0x0000002122097207 */ /* 0x006fe40000000000 */
[----:B------:R-:W-:Y:S01]  /*f6f0*/  ISETP.GE.AND P1, PT, R17, R29, PT ;  /* 0x0000001d1100720c */ /* 0x000fe20003f26270 */
[----:B0-----:R-:W-:Y:S01]  /*f700*/  @!P0 IMAD R18, R21, 0x4, R12 ;  /* 0x0000000415128824 */ /* 0x001fe200078e020c */
[----:B------:R-:W-:Y:S01]  /*f710*/  @P0 LEA R19, R17, R12, 0x2 ;  /* 0x0000000c11130211 */ /* 0x000fe200078e10ff */
[----:B------:R-:W-:-:S03]  /*f720*/  VIADD R14, R21, 0x1 ;  /* 0x00000001150e7836 */ /* 0x000fc60000000000 */
[----:B------:R0:W1:Y:S04]  /*f730*/  @!P0 LDS R33, [R18] ;  /* 0x0000000012218984 */ /* 0x0000680000000800 */
[----:B------:R0:W2:Y:S01]  /*f740*/  @P0 LDS R34, [R19] ;  /* 0x0000000013220984 */ /* 0x0000a20000000800 */
[----:B------:R-:W-:Y:S02]  /*f750*/  PLOP3.LUT P0, PT, PT, PT, PT, 0x8, 0x80 ;  /* 0x000000000080781c */ /* 0x000fe40003f0e170 */
        /* <DEDUP_REMOVED lines=12> */
.L_x_219:
[----:B------:R-:W-:Y:S05]  /*f820*/  BSYNC.RECONVERGENT B0 ;  /* 0x0000000000007941 */ /* 0x000fea0003800200 */
.L_x_218:
[C---:B------:R-:W-:Y:S01]  /*f830*/  IADD3 R28, PT, PT, R17.reuse, 0x1, RZ ;  /* 0x00000001111c7810 */ /* 0x040fe20007ffe0ff */
[----:B------:R-:W-:Y:S01]  /*f840*/  @P0 IMAD.MOV R14, RZ, RZ, R21 ;  /* 0x000000ffff0e0224 */ /* 0x000fe200078e0215 */
[----:B------:R-:W-:Y:S01]  /*f850*/  @!P0 IADD3 R28, PT, PT, R17, RZ, RZ ;  /* 0x000000ff111c8210 */ /* 0x000fe20007ffe0ff */
[----:B------:R-:W-:Y:S01]  /*f860*/  BSSY.RECONVERGENT B0, `(.L_x_220) ;  /* 0x0000014000007945 */ /* 0x000fe20003800200 */
[----:B-12---:R-:W-:Y:S01]  /*f870*/  SEL R31, R34, R33, P0 ;  /* 0x00000021221f7207 */ /* 0x006fe20000000000 */
[----:B------:R-:W-:Y:S01]  /*f880*/  @!P0 IMAD R17, R14, 0x4, R12 ;  /* 0x000000040e118824 */ /* 0x000fe200078e020c */
[C---:B------:R-:W-:Y:S02]  /*f890*/  ISETP.GE.AND P1, PT, R28.reuse, R29, PT ;  /* 0x0000001d1c00720c */ /* 0x040fe40003f26270 */
[----:B0-----:R-:W-:Y:S02]  /*f8a0*/  @P0 LEA R18, R28, R12, 0x2 ;  /* 0x0000000c1c120211 */ /* 0x001fe400078e10ff */
[----:B------:R0:W1:Y:S04]  /*f8b0*/  @!P0 LDS R33, [R17] ;  /* 0x0000000011218984 */ /* 0x0000680000000800 */
[----:B------:R0:W2:Y:S01]  /*f8c0*/  @P0 LDS R34, [R18] ;  /* 0x0000000012220984 */ /* 0x0000a20000000800 */
[----:B------:R-:W-:-:S04]  /*f8d0*/  PLOP3.LUT P0, PT, PT, PT, PT, 0x8, 0x80 ;  /* 0x000000000080781c */ /* 0x000fc80003f0e170 */
[----:B------:R-:W-:Y:S09]  /*f8e0*/  @P1 BRA `(.L_x_221) ;  /* 0x00000000002c1947 */ /* 0x000ff20003800000 */
        /* <DEDUP_REMOVED lines=11> */
.L_x_221:
[----:B------:R-:W-:Y:S05]  /*f9a0*/  BSYNC.RECONVERGENT B0 ;  /* 0x0000000000007941 */ /* 0x000fea0003800200 */
.L_x_220:
[----:B------:R-:W-:Y:S01]  /*f9b0*/  IADD3 R22, PT, PT, R28, 0x1, RZ ;  /* 0x000000011c167810 */ /* 0x000fe20007ffe0ff */
[----:B0-----:R-:W-:Y:S01]  /*f9c0*/  VIADD R17, R14, 0x1 ;  /* 0x000000010e117836 */ /* 0x001fe20000000000 */
[----:B------:R-:W-:Y:S01]  /*f9d0*/  @!P0 IADD3 R22, PT, PT, R28, RZ, RZ ;  /* 0x000000ff1c168210 */ /* 0x000fe20007ffe0ff */
[----:B------:R-:W-:Y:S01]  /*f9e0*/  @P0 IMAD.MOV R17, RZ, RZ, R14 ;  /* 0x000000ffff110224 */ /* 0x000fe200078e020e */
[----:B------:R-:W-:Y:S01]  /*f9f0*/  BSSY.RECONVERGENT B0, `(.L_x_222) ;  /* 0x0000014000007945 */ /* 0x000fe20003800200 */
[----:B-12---:R-:W-:Y:S02]  /*fa00*/  SEL R28, R34, R33, P0 ;  /* 0x00000021221c7207 */ /* 0x006fe40000000000 */
[C---:B------:R-:W-:Y:S01]  /*fa10*/  ISETP.GE.AND P1, PT, R22.reuse, R29, PT ;  /* 0x0000001d1600720c */ /* 0x040fe20003f26270 */
[----:B------:R-:W-:Y:S01]  /*fa20*/  @!P0 IMAD R14, R17, 0x4, R12 ;  /* 0x00000004110e8824 */ /* 0x000fe200078e020c */
[----:B------:R-:W-:-:S04]  /*fa30*/  @P0 LEA R18, R22, R12, 0x2 ;  /* 0x0000000c16120211 */ /* 0x000fc800078e10ff */
        /* <DEDUP_REMOVED lines=15> */
.L_x_223:
[----:B------:R-:W-:Y:S05]  /*fb30*/  BSYNC.RECONVERGENT B0 ;  /* 0x0000000000007941 */ /* 0x000fea0003800200 */
.L_x_222:
[C---:B------:R-:W-:Y:S01]  /*fb40*/  IADD3 R21, PT, PT, R22.reuse, 0x1, RZ ;  /* 0x0000000116157810 */ /* 0x040fe20007ffe0ff */
        /* <DEDUP_REMOVED lines=23> */
.L_x_225:
[----:B------:R-:W-:Y:S05]  /*fcc0*/  BSYNC.RECONVERGENT B0 ;  /* 0x0000000000007941 */ /* 0x000fea0003800200 */
.L_x_224:
[C---:B------:R-:W-:Y:S01]  /*fcd0*/  IADD3 R35, PT, PT, R21.reuse, 0x1, RZ ;  /* 0x0000000115237810 */ /* 0x040fe20007ffe0ff */
[----:B0-----:R-:W-:Y:S01]  /*fce0*/  VIADD R17, R14, 0x1 ;  /* 0x000000010e117836 */ /* 0x001fe20000000000 */
[----:B------:R-:W-:Y:S01]  /*fcf0*/  @!P0 IADD3 R35, PT, PT, R21, RZ, RZ ;  /* 0x000000ff15238210 */ /* 0x000fe20007ffe0ff */
[----:B------:R-:W-:Y:S01]  /*fd00*/  @P0 IMAD.MOV R17, RZ, RZ, R14 ;  /* 0x000000ffff110224 */ /* 0x000fe200078e020e */
[----:B------:R-:W-:Y:S01]  /*fd10*/  BSSY.RECONVERGENT B0, `(.L_x_226) ;  /* 0x0000014000007945 */ /* 0x000fe20003800200 */
[----:B-12---:R-:W-:Y:S02]  /*fd20*/  SEL R21, R34, R33, P0 ;  /* 0x0000002122157207 */ /* 0x006fe40000000000 */
[----:B------:R-:W-:Y:S01]  /*fd30*/  ISETP.GE.AND P1, PT, R35, R29, PT ;  /* 0x0000001d2300720c */ /* 0x000fe20003f26270 */
        /* <DEDUP_REMOVED lines=17> */
.L_x_227:
[----:B------:R-:W-:Y:S05]  /*fe50*/  BSYNC.RECONVERGENT B0 ;  /* 0x0000000000007941 */ /* 0x000fea0003800200 */
.L_x_226:
[----:B------:R-:W-:Y:S01]  /*fe60*/  IADD3 R22, PT, PT, R35, 0x1, RZ ;  /* 0x0000000123167810 */ /* 0x000fe20007ffe0ff */
        /* <DEDUP_REMOVED lines=23> */
.L_x_229:
[----:B------:R-:W-:Y:S05]  /*ffe0*/  BSYNC.RECONVERGENT B0 ;  /* 0x0000000000007941 */ /* 0x000fea0003800200 */
.L_x_228:
[C---:B0-----:R-:W-:Y:S01]  /*fff0*/  VIADD R18, R14.reuse, 0x1 ;  /* 0x000000010e127836 */ /* 0x041fe20000000000 */
[----:B------:R-:W-:Y:S01]  /*10000*/  @P0 IADD3 R18, PT, PT, R14, RZ, RZ ;  /* 0x000000ff0e120210 */ /* 0x000fe20007ffe0ff */
[----:B------:R-:W-:Y:S01]  /*10010*/  VIADD R14, R22, 0x1 ;  /* 0x00000001160e7836 */ /* 0x000fe20000000000 */
[----:B------:R-:W-:Y:S01]  /*10020*/  BSSY.RECONVERGENT B0, `(.L_x_230) ;  /* 0x0000016000007945 */ /* 0x000fe20003800200 */
[----:B------:R-:W-:Y:S01]  /*10030*/  @!P0 IMAD.MOV R14, RZ, RZ, R22 ;  /* 0x000000ffff0e8224 */ /* 0x000fe200078e0216 */
[-C--:B------:R-:W-:Y:S02]  /*10040*/  @!P0 LEA R19, R18, R12.reuse, 0x2 ;  /* 0x0000000c12138211 */ /* 0x080fe400078e10ff */
[----:B-12---:R-:W-:Y:S02]  /*10050*/  SEL R22, R34, R33, P0 ;  /* 0x0000002122167207 */ /* 0x006fe40000000000 */
[C---:B------:R-:W-:Y:S01]  /*10060*/  @P0 LEA R26, R14.reuse, R12, 0x2 ;  /* 0x0000000c0e1a0211 */ /* 0x040fe200078e10ff */
[----:B------:R-:W0:Y:S04]  /*10070*/  @!P0 LDS R33, [R19] ;  /* 0x0000000013218984 */ /* 0x000e280000000800 */
[----:B------:R1:W2:Y:S01]  /*10080*/  @P0 LDS R34, [R26] ;  /* 0x000000001a220984 */ /* 0x0002a20000000800 */
[----:B------:R-:W-:Y:S01]  /*10090*/  ISETP.GE.AND P0, PT, R14, R29, PT ;  /* 0x0000001d0e00720c */ /* 0x000fe20003f06270 */
[----:B0-----:R-:W-:-:S12]  /*100a0*/  IMAD.MOV.U32 R14, RZ, RZ, R33 ;  /* 0x000000ffff0e7224 */ /* 0x001fd800078e0021 */
[----:B-1----:R-:W-:Y:S05]  /*100b0*/  @P0 BRA `(.L_x_231) ;  /* 0x0000000000300947 */ /* 0x002fea0003800000 */
[----:B------:R-:W-:Y:S02]  /*100c0*/  ISETP.GE.AND P0, PT, R18, R25, PT ;  /* 0x000000191200720c */ /* 0x000fe40003f06270 */
[----:B--2---:R-:W-:-:S11]  /*100d0*/  MOV R14, R34 ;  /* 0x00000022000e7202 */ /* 0x004fd60000000f00 */
        /* <DEDUP_REMOVED lines=10> */
.L_x_231:
[----:B------:R-:W-:Y:S05]  /*10180*/  BSYNC.RECONVERGENT B0 ;  /* 0x0000000000007941 */ /* 0x000fea0003800200 */
.L_x_230:
[C---:B------:R-:W-:Y:S01]  /*10190*/  ISETP.GE.U32.AND P0, PT, R20.reuse, 0x81, PT ;  /* 0x000000811400780c */ /* 0x040fe20003f06070 */
[----:B------:R-:W-:-:S12]  /*101a0*/  IMAD.SHL.U32 R20, R20, 0x2, RZ ;  /* 0x0000000214147824 */ /* 0x000fd800078e00ff */
[----:B------:R-:W-:Y:S05]  /*101b0*/  @!P0 BRA `(.L_x_232) ;  /* 0xffffffe000488947 */ /* 0x000fea000383ffff */
[----:B------:R-:W0:Y:S01]  /*101c0*/  LDCU.U8 UR4, c[0x0][0x380] ;  /* 0x00007000ff0477ac */ /* 0x000e220008000000 */
[C---:B------:R-:W-:Y:S01]  /*101d0*/  IADD3 R25, PT, PT, R3.reuse, 0x40, RZ ;  /* 0x0000004003197810 */ /* 0x040fe20007ffe0ff */
[C---:B------:R-:W-:Y:S01]  /*101e0*/  VIADD R19, R3.reuse, 0x60 ;  /* 0x0000006003137836 */ /* 0x040fe20000000000 */
[C---:B------:R-:W-:Y:S01]  /*101f0*/  IADD3 R18, PT, PT, R3.reuse, 0x80, RZ ;  /* 0x0000008003127810 */ /* 0x040fe20007ffe0ff */
[----:B------:R-:W-:Y:S01]  /*10200*/  VIADD R20, R3, 0xa0 ;  /* 0x000000a003147836 */ /* 0x000fe20000000000 */
[----:B0-----:R-:W-:-:S04]  /*10210*/  UPRMT UR4, UR4, 0x8880, URZ ;  /* 0x0000888004047896 */ /* 0x001fc800080000ff */
[----:B------:R-:W-:Y:S01]  /*10220*/  UISETP.NE.AND UP0, UPT, UR4, URZ, UPT ;  /* 0x000000ff0400728c */ /* 0x000fe2000bf05270 */
[----:B------:R-:W-:Y:S08]  /*10230*/  BAR.SYNC.DEFER_BLOCKING 0x0 ;  /* 0x0000000000007b1d */ /* 0x000ff00000010000 */
[----:B------:R-:W-:Y:S05]  /*10240*/  BRA.U !UP0, `(.L_x_233) ;  /* 0x0000000508a07547 */ /* 0x000fea000b800000 */
[----:B------:R-:W-:Y:S01]  /*10250*/  ISETP.NE.AND P0, PT, R2, RZ, PT ;  /* 0x000000ff0200720c */ /* 0x000fe20003f05270 */
[----:B------:R-:W-:Y:S01]  /*10260*/  STS [R7], R24 ;  /* 0x0000001807007388 */ /* 0x000fe20000000800 */
[----:B------:R-:W0:Y:S03]  /*10270*/  LDCU.64 UR4, c[0x0][0x398] ;  /* 0x00007300ff0477ac */ /* 0x000e260008000a00 */
        /* <DEDUP_REMOVED lines=9> */
[----:B------:R-:W-:Y:S04]  /*10310*/  STS [R7+0x28], R31 ;  /* 0x0000281f07007388 */ /* 0x000fe80000000800 */
[----:B------:R3:W-:Y:S01]  /*10320*/  STS [R7+0x2c], R28 ;  /* 0x00002c1c07007388 */ /* 0x0007e20000000800 */
[----:B-1----:R-:W-:-:S03]  /*10330*/  IMAD.WIDE.U32 R8, R0, 0x1100, RZ ;  /* 0x0000110000087825 */ /* 0x002fc600078e00ff */
[----:B------:R1:W-:Y:S04]  /*10340*/  STS [R7+0x30], R30 ;  /* 0x0000301e07007388 */ /* 0x0003e80000000800 */
        /* <DEDUP_REMOVED lines=23> */
[----:B------:R-:W-:Y:S06]  /*104c0*/  BAR.SYNC.DEFER_BLOCKING 0x0 ;  /* 0x0000000000007b1d */ /* 0x000fec0000010000 */
[----:B------:R-:W3:Y:S01]  /*104d0*/  S2R R26, SR_TID.X ;  /* 0x00000000001a7919 */ /* 0x000ee20000002100 */
[----:B------:R-:W1:Y:S01]  /*104e0*/  S2R R32, SR_TID.X ;  /* 0x0000000000207919 */ /* 0x000e620000002100 */
[----:B------:R-:W4:Y:S01]  /*104f0*/  S2R R2, SR_TID.X ;  /* 0x0000000000027919 */ /* 0x000f220000002100 */
[----:B------:R-:W5:Y:S01]  /*10500*/  LDS R22, [R12+0x4400] ;  /* 0x004400000c167984 */ /* 0x000f620000000800 */
[----:B---3--:R-:W-:-:S02]  /*10510*/  LOP3.LUT R28, R26, 0x3e0, RZ, 0xc0, !PT ;  /* 0x000003e01a1c7812 */ /* 0x008fc400078ec0ff */
[----:B------:R-:W-:Y:S02]  /*10520*/  LOP3.LUT R26, R26, 0x1f, RZ, 0xc0, !PT ;  /* 0x0000001f1a1a7812 */ /* 0x000fe400078ec0ff */
[----:B-1----:R-:W-:Y:S01]  /*10530*/  LOP3.LUT R30, R32, 0x1f, RZ, 0xc0, !PT ;  /* 0x0000001f201e7812 */ /* 0x002fe200078ec0ff */
[----:B------:R-:W-:Y:S01]  /*10540*/  IMAD R0, R28, 0x11, RZ ;  /* 0x000000111c007824 */ /* 0x000fe200078e02ff */
[----:B------:R-:W-:Y:S02]  /*10550*/  LOP3.LUT R32, R32, 0x3e0, RZ, 0xc0, !PT ;  /* 0x000003e020207812 */ /* 0x000fe400078ec0ff */
[----:B----4-:R-:W-:Y:S02]  /*10560*/  LOP3.LUT R4, R2, 0x1f, RZ, 0xc0, !PT ;  /* 0x0000001f02047812 */ /* 0x010fe400078ec0ff */
[----:B------:R-:W-:Y:S01]  /*10570*/  IADD3 R0, P0, P1, R0, R8, R26 ;  /* 0x0000000800007210 */ /* 0x000fe2000791e01a */
[----:B------:R-:W-:Y:S01]  /*10580*/  IMAD R30, R32, 0x11, R30 ;  /* 0x00000011201e7824 */ /* 0x000fe200078e021e */
[----:B------:R-:W-:-:S02]  /*10590*/  LOP3.LUT R6, R2, 0x3e0, RZ, 0xc0, !PT ;  /* 0x000003e002067812 */ /* 0x000fc400078ec0ff */
[----:B------:R-:W-:Y:S02]  /*105a0*/  IADD3.X R9, PT, PT, RZ, R9, RZ, P0, P1 ;  /* 0x00000009ff097210 */ /* 0x000fe400007e24ff */
[----:B0-----:R-:W-:Y:S01]  /*105b0*/  LEA R2, P0, R0, UR4, 0x2 ;  /* 0x0000000400027c11 */ /* 0x001fe2000f8010ff */
[----:B------:R-:W-:Y:S01]  /*105c0*/  IMAD R4, R6, 0x11, R4 ;  /* 0x0000001106047824 */ /* 0x000fe200078e0204 */
[-C--:B-----5:R-:W-:Y:S02]  /*105d0*/  ISETP.GE.AND P2, PT, R3, R22.reuse, PT ;  /* 0x000000160300720c */ /* 0x0a0fe40003f46270 */
[----:B------:R-:W-:Y:S02]  /*105e0*/  IADD3 R3, PT, PT, R30, 0x20, RZ ;  /* 0x000000201e037810 */ /* 0x000fe40007ffe0ff */
[-C--:B------:R-:W-:Y:S02]  /*105f0*/  ISETP.GE.AND P4, PT, R19, R22.reuse, PT ;  /* 0x000000161300720c */ /* 0x080fe40003f86270 */
[----:B------:R-:W-:-:S02]  /*10600*/  ISETP.GE.AND P1, PT, R3, R22, PT ;  /* 0x000000160300720c */ /* 0x000fc40003f26270 */
[----:B------:R-:W-:Y:S01]  /*10610*/  LEA.HI.X R3, R0, UR5, R9, 0x2, P0 ;  /* 0x0000000500037c11 */ /* 0x000fe200080f1409 */
[C---:B------:R-:W-:Y:S01]  /*10620*/  VIADD R9, R4.reuse, 0xc0 ;  /* 0x000000c004097836 */ /* 0x040fe20000000000 */
[-C--:B------:R-:W-:Y:S01]  /*10630*/  ISETP.GE.AND P0, PT, R25, R22.reuse, PT ;  /* 0x000000161900720c */ /* 0x080fe20003f06270 */
[C---:B------:R-:W-:Y:S01]  /*10640*/  VIADD R25, R4.reuse, 0x1c0 ;  /* 0x000001c004197836 */ /* 0x040fe20000000000 */
[C---:B------:R-:W-:Y:S01]  /*10650*/  IADD3 R19, PT, PT, R4.reuse, 0xe0, RZ ;  /* 0x000000e004137810 */ /* 0x040fe20007ffe0ff */
[----:B------:R0:W-:Y:S01]  /*10660*/  @!P2 STG.E desc[UR8][R2.64], R31 ;  /* 0x0000001f0200a986 */ /* 0x0001e2000c101908 */
[-C--:B------:R-:W-:Y:S01]  /*10670*/  ISETP.GE.AND P3, PT, R9, R22.reuse, PT ;  /* 0x000000160900720c */ /* 0x080fe20003f66270 */
[----:B------:R-:W-:Y:S01]  /*10680*/  VIADD R9, R4, 0x100 ;  /* 0x0000010004097836 */ /* 0x000fe20000000000 */
[-C--:B------:R-:W-:Y:S01]  /*10690*/  ISETP.GE.AND P6, PT, R18, R22.reuse, PT ;  /* 0x000000161200720c */ /* 0x080fe20003fc6270 */
[----:B------:R0:W-:Y:S01]  /*106a0*/  @!P4 STG.E desc[UR8][R2.64+0x180], R10 ;  /* 0x0001800a0200c986 */ /* 0x0001e2000c101908 */
[----:B------:R-:W-:-:S02]  /*106b0*/  ISETP.GE.AND P5, PT, R20, R22, PT ;  /* 0x000000161400720c */ /* 0x000fc40003fa6270 */
[-C--:B------:R-:W-:Y:S01]  /*106c0*/  ISETP.GE.AND P2, PT, R19, R22.reuse, PT ;  /* 0x000000161300720c */ /* 0x080fe20003f46270 */
[----:B------:R0:W-:Y:S01]  /*106d0*/  @!P1 STG.E desc[UR8][R2.64+0x80], R24 ;  /* 0x0000801802009986 */ /* 0x0001e2000c101908 */
[C---:B------:R-:W-:Y:S02]  /*106e0*/  IADD3 R19, PT, PT, R4.reuse, 0x120, RZ ;  /* 0x0000012004137810 */ /* 0x040fe40007ffe0ff */
[-C--:B------:R-:W-:Y:S01]  /*106f0*/  ISETP.GE.AND P1, PT, R9, R22.reuse, PT ;  /* 0x000000160900720c */ /* 0x080fe20003f26270 */
[C---:B------:R-:W-:Y:S01]  /*10700*/  VIADD R9, R4.reuse, 0x140 ;  /* 0x0000014004097836 */ /* 0x040fe20000000000 */
[----:B------:R0:W-:Y:S01]  /*10710*/  @!P0 STG.E desc[UR8][R2.64+0x100], R16 ;  /* 0x0001001002008986 */ /* 0x0001e2000c101908 */
[-C--:B------:R-:W-:Y:S02]  /*10720*/  ISETP.GE.AND P0, PT, R19, R22.reuse, PT ;  /* 0x000000161300720c */ /* 0x080fe40003f06270 */
[C---:B------:R-:W-:Y:S01]  /*10730*/  IADD3 R19, PT, PT, R4.reuse, 0x160, RZ ;  /* 0x0000016004137810 */ /* 0x040fe20007ffe0ff */
[----:B------:R0:W-:Y:S01]  /*10740*/  @!P6 STG.E desc[UR8][R2.64+0x200], R37 ;  /* 0x000200250200e986 */ /* 0x0001e2000c101908 */
[-C--:B------:R-:W-:Y:S01]  /*10750*/  ISETP.GE.AND P4, PT, R9, R22.reuse, PT ;  /* 0x000000160900720c */ /* 0x080fe20003f86270 */
[C---:B------:R-:W-:Y:S01]  /*10760*/  VIADD R9, R4.reuse, 0x180 ;  /* 0x0000018004097836 */ /* 0x040fe20000000000 */
[----:B------:R-:W-:Y:S01]  /*10770*/  ISETP.GE.AND P6, PT, R19, R22, PT ;  /* 0x000000161300720c */ /* 0x000fe20003fc6270 */
[----:B------:R0:W-:Y:S01]  /*10780*/  @!P5 STG.E desc[UR8][R2.64+0x280], R35 ;  /* 0x000280230200d986 */ /* 0x0001e2000c101908 */
[----:B------:R-:W-:-:S02]  /*10790*/  IADD3 R19, PT, PT, R4, 0x1a0, RZ ;  /* 0x000001a004137810 */ /* 0x000fc40007ffe0ff */
[-C--:B------:R-:W-:Y:S01]  /*107a0*/  ISETP.GE.AND P5, PT, R9, R22.reuse, PT ;  /* 0x000000160900720c */ /* 0x080fe20003fa6270 */
[----:B------:R0:W-:Y:S01]  /*107b0*/  @!P3 STG.E desc[UR8][R2.64+0x300], R33 ;  /* 0x000300210200b986 */ /* 0x0001e2000c101908 */
[----:B------:R-:W-:Y:S02]  /*107c0*/  IADD3 R9, PT, PT, R4, 0x1e0, RZ ;  /* 0x000001e004097810 */ /* 0x000fe40007ffe0ff */
[-C--:B------:R-:W-:Y:S01]  /*107d0*/  ISETP.GE.AND P3, PT, R19, R22.reuse, PT ;  /* 0x000000161300720c */ /* 0x080fe20003f66270 */
        /* <DEDUP_REMOVED lines=15> */
.L_x_233:
[----:B------:R-:W-:Y:S01]  /*108d0*/  ISETP.NE.AND P0, PT, R2, RZ, PT ;  /* 0x000000ff0200720c */ /* 0x000fe20003f05270 */
[----:B------:R-:W-:Y:S04]  /*108e0*/  STS [R7], R24 ;  /* 0x0000001807007388 */ /* 0x000fe80000000800 */
        /* <DEDUP_REMOVED lines=14> */
[----:B0-----:R-:W-:-:S03]  /*109d0*/  IMAD.WIDE.U32 R30, R0, 0x1100, RZ ;  /* 0x00001100001e7825 */ /* 0x001fc600078e00ff */
[----:B------:R0:W-:Y:S04]  /*109e0*/  STS [R7+0x3c], R22 ;  /* 0x00003c1607007388 */ /* 0x0001e80000000800 */
        /* <DEDUP_REMOVED lines=20> */
[----:B------:R-:W-:Y:S06]  /*10b30*/  BAR.SYNC.DEFER_BLOCKING 0x0 ;  /* 0x0000000000007b1d */ /* 0x000fec0000010000 */
[----:B0-----:R-:W0:Y:S01]  /*10b40*/  S2R R22, SR_TID.X ;  /* 0x0000000000167919 */ /* 0x001e220000002100 */
[----:B-1----:R-:W1:Y:S01]  /*10b50*/  S2R R6, SR_TID.X ;  /* 0x0000000000067919 */ /* 0x002e620000002100 */
[----:B------:R-:W4:Y:S01]  /*10b60*/  LDS R12, [R12+0x4400] ;  /* 0x004400000c0c7984 */ /* 0x000f220000000800 */
[----:B0-----:R-:W-:-:S02]  /*10b70*/  LOP3.LUT R23, R22, 0x1f, RZ, 0xc0, !PT ;  /* 0x0000001f16177812 */ /* 0x001fc400078ec0ff */
[----:B------:R-:W-:-:S05]  /*10b80*/  LOP3.LUT R22, R22, 0x3e0, RZ, 0xc0, !PT ;  /* 0x000003e016167812 */ /* 0x000fca00078ec0ff */
[----:B---3--:R-:W-:-:S04]  /*10b90*/  IMAD R4, R22, 0x11, R23 ;  /* 0x0000001116047824 */ /* 0x008fc800078e0217 */
[C---:B------:R-:W-:Y:S01]  /*10ba0*/  VIADD R25, R4.reuse, 0x20 ;  /* 0x0000002004197836 */ /* 0x040fe20000000000 */
[----:B------:R-:W-:Y:S02]  /*10bb0*/  IADD3 R33, PT, PT, R4, 0x40, RZ ;  /* 0x0000004004217810 */ /* 0x000fe40007ffe0ff */
[-C--:B----4-:R-:W-:Y:S02]  /*10bc0*/  ISETP.GE.AND P1, PT, R3, R12.reuse, PT ;  /* 0x0000000c0300720c */ /* 0x090fe40003f26270 */
[-C--:B------:R-:W-:Y:S02]  /*10bd0*/  ISETP.GE.AND P4, PT, R25, R12.reuse, PT ;  /* 0x0000000c1900720c */ /* 0x080fe40003f86270 */
[----:B------:R-:W-:-:S09]  /*10be0*/  ISETP.GE.AND P3, PT, R33, R12, PT ;  /* 0x0000000c2100720c */ /* 0x000fd20003f66270 */
[----:B------:R-:W0:Y:S01]  /*10bf0*/  @!P1 LDC.64 R22, c[0x0][0x3b0] ;  /* 0x0000ec00ff169b82 */ /* 0x000e220000000a00 */
[----:B------:R-:W-:-:S05]  /*10c00*/  @!P1 IADD3 R0, P2, PT, R30, R3, RZ ;  /* 0x000000031e009210 */ /* 0x000fca0007f5e0ff */
[----:B------:R-:W-:Y:S02]  /*10c10*/  @!P1 IMAD.X R32, RZ, RZ, R31, P2 ;  /* 0x000000ffff209224 */ /* 0x000fe400010e061f */
[----:B------:R-:W3:Y:S01]  /*10c20*/  @!P4 LDC.64 R24, c[0x0][0x3b0] ;  /* 0x0000ec00ff18cb82 */ /* 0x000ee20000000a00 */
[----:B0-----:R-:W-:-:S04]  /*10c30*/  @!P1 LEA R22, P0, R0, R22, 0x2 ;  /* 0x0000001600169211 */ /* 0x001fc800078010ff */
[----:B------:R-:W-:Y:S02]  /*10c40*/  @!P1 LEA.HI.X R23, R0, R23, R32, 0x2, P0 ;  /* 0x0000001700179211 */ /* 0x000fe400000f1420 */
[----:B------:R-:W-:Y:S02]  /*10c50*/  ISETP.GE.AND P0, PT, R19, R12, PT ;  /* 0x0000000c1300720c */ /* 0x000fe40003f06270 */
[----:B------:R-:W-:Y:S01]  /*10c60*/  @!P4 IADD3 R0, P2, PT, R30, R3, RZ ;  /* 0x000000031e00c210 */ /* 0x000fe20007f5e0ff */
[----:B------:R0:W-:Y:S03]  /*10c70*/  @!P1 STG.E desc[UR8][R22.64], R35 ;  /* 0x0000002316009986 */ /* 0x0001e6000c101908 */
[----:B------:R-:W-:Y:S02]  /*10c80*/  @!P4 IADD3.X R19, PT, PT, RZ, R31, RZ, P2, !PT ;  /* 0x0000001fff13c210 */ /* 0x000fe400017fe4ff */
[----:B---3--:R-:W-:-:S02]  /*10c90*/  @!P4 LEA R32, P1, R0, R24, 0x2 ;  /* 0x000000180020c211 */ /* 0x008fc400078210ff */
[-C--:B------:R-:W-:Y:S02]  /*10ca0*/  ISETP.GE.AND P2, PT, R20, R12.reuse, PT ;  /* 0x0000000c1400720c */ /* 0x080fe40003f46270 */
[----:B------:R-:W-:Y:S02]  /*10cb0*/  @!P4 LEA.HI.X R33, R0, R25, R19, 0x2, P1 ;  /* 0x000000190021c211 */ /* 0x000fe400008f1413 */
[----:B------:R-:W3:Y:S01]  /*10cc0*/  @!P0 LDC.64 R24, c[0x0][0x3b0] ;  /* 0x0000ec00ff188b82 */ /* 0x000ee20000000a00 */
[-C--:B------:R-:W-:Y:S01]  /*10cd0*/  ISETP.GE.AND P1, PT, R18, R12.reuse, PT ;  /* 0x0000000c1200720c */ /* 0x080fe20003f26270 */
[----:B0-----:R-:W-:Y:S01]  /*10ce0*/  VIADD R35, R4, 0xc0 ;  /* 0x000000c004237836 */ /* 0x001fe20000000000 */
[C---:B-1----:R-:W-:Y:S01]  /*10cf0*/  LOP3.LUT R0, R6.reuse, 0x1f, RZ, 0xc0, !PT ;  /* 0x0000001f06007812 */ /* 0x042fe200078ec0ff */
[----:B------:R0:W-:Y:S01]  /*10d00*/  @!P4 STG.E desc[UR8][R32.64+0x80], R29 ;  /* 0x0000801d2000c986 */ /* 0x0001e2000c101908 */
[----:B------:R-:W-:Y:S02]  /*10d10*/  LOP3.LUT R19, R6, 0x3e0, RZ, 0xc0, !PT ;  /* 0x000003e006137812 */ /* 0x000fe400078ec0ff */
[----:B------:R-:W-:Y:S01]  /*10d20*/  @!P3 IADD3 R6, P5, PT, R30, R3, RZ ;  /* 0x000000031e06b210 */ /* 0x000fe20007fbe0ff */
[----:B------:R-:W2:Y:S01]  /*10d30*/  @!P3 LDC.64 R22, c[0x0][0x3b0] ;  /* 0x0000ec00ff16bb82 */ /* 0x000ea20000000a00 */
[----:B------:R-:W-:Y:S01]  /*10d40*/  ISETP.GE.AND P4, PT, R35, R12, PT ;  /* 0x0000000c2300720c */ /* 0x000fe20003f86270 */
[----:B------:R-:W-:Y:S01]  /*10d50*/  IMAD R0, R19, 0x11, R0 ;  /* 0x0000001113007824 */ /* 0x000fe200078e0200 */
[----:B------:R-:W-:-:S02]  /*10d60*/  @!P3 IADD3.X R4, PT, PT, RZ, R31, RZ, P5, !PT ;  /* 0x0000001fff04b210 */ /* 0x000fc40002ffe4ff */
[----:B------:R-:W-:Y:S01]  /*10d70*/  @!P0 IADD3 R20, P5, PT, R30, R3, RZ ;  /* 0x000000031e148210 */ /* 0x000fe20007fbe0ff */
[C---:B------:R-:W-:Y:S02]  /*10d80*/  VIADD R37, R0.reuse, 0xe0 ;  /* 0x000000e000257836 */ /* 0x040fe40000000000 */
[----:B------:R-:W1:Y:S01]  /*10d90*/  @!P1 LDC.64 R18, c[0x0][0x3b0] ;  /* 0x0000ec00ff129b82 */ /* 0x000e620000000a00 */
[----:B0-----:R-:W-:Y:S01]  /*10da0*/  VIADD R29, R0, 0x120 ;  /* 0x00000120001d7836 */ /* 0x001fe20000000000 */
[----:B--2---:R-:W-:-:S04]  /*10db0*/  @!P3 LEA R34, P6, R6, R22, 0x2 ;  /* 0x000000160622b211 */ /* 0x004fc800078c10ff */
[----:B------:R-:W-:Y:S02]  /*10dc0*/  @!P3 LEA.HI.X R35, R6, R23, R4, 0x2, P6 ;  /* 0x000000170623b211 */ /* 0x000fe400030f1404 */
[C---:B---3--:R-:W-:Y:S01]  /*10dd0*/  @!P0 LEA R32, P6, R20.reuse, R24, 0x2 ;  /* 0x0000001814208211 */ /* 0x048fe200078c10ff */
[----:B------:R-:W0:Y:S01]  /*10de0*/  @!P2 LDC.64 R22, c[0x0][0x3b0] ;  /* 0x0000ec00ff16ab82 */ /* 0x000e220000000a00 */
[----:B------:R-:W-:Y:S01]  /*10df0*/  @!P0 IADD3.X R4, PT, PT, RZ, R31, RZ, P5, !PT ;  /* 0x0000001fff048210 */ /* 0x000fe20002ffe4ff */
[----:B------:R-:W-:Y:S01]  /*10e00*/  @!P3 STG.E desc[UR8][R34.64+0x100], R27 ;  /* 0x0001001b2200b986 */ /* 0x000fe2000c101908 */
[----:B------:R-:W-:Y:S02]  /*10e10*/  ISETP.GE.AND P5, PT, R37, R12, PT ;  /* 0x0000000c2500720c */ /* 0x000fe40003fa6270 */
[----:B------:R-:W-:Y:S01]  /*10e20*/  @!P0 LEA.HI.X R33, R20, R25, R4, 0x2, P6 ;  /* 0x0000001914218211 */ /* 0x000fe200030f1404 */
[----:B------:R-:W-:Y:S01]  /*10e30*/  VIADD R25, R0, 0x100 ;  /* 0x0000010000197836 */ /* 0x000fe20000000000 */
[----:B------:R-:W-:-:S03]  /*10e40*/  @!P1 IADD3 R4, P6, PT, R30, R3, RZ ;  /* 0x000000031e049210 */ /* 0x000fc60007fde0ff */
[----:B------:R2:W-:Y:S01]  /*10e50*/  @!P0 STG.E desc[UR8][R32.64+0x180], R26 ;  /* 0x0001801a20008986 */ /* 0x0005e2000c101908 */
[----:B------:R-:W-:Y:S02]  /*10e60*/  ISETP.GE.AND P3, PT, R25, R12, PT ;  /* 0x0000000c1900720c */ /* 0x000fe40003f66270 */
[----:B------:R-:W3:Y:S01]  /*10e70*/  @!P4 LDC.64 R24, c[0x0][0x3b0] ;  /* 0x0000ec00ff18cb82 */ /* 0x000ee20000000a00 */
[----:B------:R-:W-:Y:S02]  /*10e80*/  @!P1 IADD3.X R6, PT, PT, RZ, R31, RZ, P6, !PT ;  /* 0x0000001fff069210 */ /* 0x000fe400037fe4ff */
[----:B-1----:R-:W-:Y:S02]  /*10e90*/  @!P1 LEA R18, P0, R4, R18, 0x2 ;  /* 0x0000001204129211 */ /* 0x002fe400078010ff */
[----:B------:R-:W-:Y:S02]  /*10ea0*/  @!P2 IADD3 R20, P6, PT, R30, R3, RZ ;  /* 0x000000031e14a210 */ /* 0x000fe40007fde0ff */
[----:B------:R-:W-:Y:S01]  /*10eb0*/  @!P1 LEA.HI.X R19, R4, R19, R6, 0x2, P0 ;  /* 0x0000001304139211 */ /* 0x000fe200000f1406 */
[----:B--2---:R-:W1:Y:S01]  /*10ec0*/  @!P5 LDC.64 R26, c[0x0][0x3b0] ;  /* 0x0000ec00ff1adb82 */ /* 0x004e620000000a00 */
[----:B------:R-:W-:Y:S01]  /*10ed0*/  ISETP.GE.AND P0, PT, R29, R12, PT ;  /* 0x0000000c1d00720c */ /* 0x000fe20003f06270 */
[----:B------:R-:W-:Y:S01]  /*10ee0*/  VIADD R33, R0, 0x140 ;  /* 0x0000014000217836 */ /* 0x000fe20000000000 */
[----:B------:R-:W-:Y:S01]  /*10ef0*/  @!P2 IADD3.X R4, PT, PT, RZ, R31, RZ, P6, !PT ;  /* 0x0000001fff04a210 */ /* 0x000fe200037fe4ff */
[----:B------:R2:W-:Y:S01]  /*10f00*/  @!P1 STG.E desc[UR8][R18.64+0x200], R2 ;  /* 0x0002000212009986 */ /* 0x0005e2000c101908 */
[----:B0-----:R-:W-:-:S04]  /*10f10*/  @!P2 LEA R22, P6, R20, R22, 0x2 ;  /* 0x000000161416a211 */ /* 0x001fc800078c10ff */
[----:B------:R-:W-:Y:S02]  /*10f20*/  @!P2 LEA.HI.X R23, R20, R23, R4, 0x2, P6 ;  /* 0x000000171417a211 */ /* 0x000fe400030f1404 */
[CC--:B------:R-:W-:Y:S02]  /*10f30*/  @!P4 IADD3 R4, P1, PT, R30.reuse, R3.reuse, RZ ;  /* 0x000000031e04c210 */ /* 0x0c0fe40007f3e0ff */
[----:B------:R-:W-:Y:S01]  /*10f40*/  @!P5 IADD3 R29, P6, PT, R30, R3, RZ ;  /* 0x000000031e1dd210 */ /* 0x000fe20007fde0ff */
[----:B------:R0:W-:Y:S01]  /*10f50*/  @!P2 STG.E desc[UR8][R22.64+0x280], R7 ;  /* 0x000280071600a986 */ /* 0x0001e2000c101908 */
[----:B------:R-:W-:Y:S01]  /*10f60*/  @!P4 IADD3.X R20, PT, PT, RZ, R31, RZ, P1, !PT ;  /* 0x0000001fff14c210 */ /* 0x000fe20000ffe4ff */
[----:B--2---:R-:W2:Y:S01]  /*10f70*/  @!P3 LDC.64 R18, c[0x0][0x3b0] ;  /* 0x0000ec00ff12bb82 */ /* 0x004ea20000000a00 */
[----:B---3--:R-:W-:Y:S01]  /*10f80*/  @!P4 LEA R24, P2, R4, R24, 0x2 ;  /* 0x000000180418c211 */ /* 0x008fe200078410ff */
[----:B------:R-:W-:Y:S01]  /*10f90*/  @!P5 IMAD.X R2, RZ, RZ, R31, P6 ;  /* 0x000000ffff02d224 */ /* 0x000fe200030e061f */
[----:B------:R-:W-:-:S02]  /*10fa0*/  ISETP.GE.AND P1, PT, R33, R12, PT ;  /* 0x0000000c2100720c */ /* 0x000fc40003f26270 */
[----:B------:R-:W-:Y:S02]  /*10fb0*/  @!P4 LEA.HI.X R25, R4, R25, R20, 0x2, P2 ;  /* 0x000000190419c211 */ /* 0x000fe400010f1414 */
[C---:B------:R-:W-:Y:S02]  /*10fc0*/  IADD3 R33, PT, PT, R0.reuse, 0x160, RZ ;  /* 0x0000016000217810 */ /* 0x040fe40007ffe0ff */
[C---:B-1----:R-:W-:Y:S01]  /*10fd0*/  @!P5 LEA R26, P2, R29.reuse, R26, 0x2 ;  /* 0x0000001a1d1ad211 */ /* 0x042fe200078410ff */
[----:B0-----:R-:W0:Y:S01]  /*10fe0*/  @!P0 LDC.64 R6, c[0x0][0x3b0] ;  /* 0x0000ec00ff068b82 */ /* 0x001e220000000a00 */
[----:B------:R1:W-:Y:S01]  /*10ff0*/  @!P4 STG.E desc[UR8][R24.64+0x300], R8 ;  /* 0x000300081800c986 */ /* 0x0003e2000c101908 */
[----:B------:R-:W-:Y:S01]  /*11000*/  VIADD R23, R0, 0x180 ;  /* 0x0000018000177836 */ /* 0x000fe20000000000 */
[----:B------:R-:W-:Y:S02]  /*11010*/  @!P5 LEA.HI.X R27, R29, R27, R2, 0x2, P2 ;  /* 0x0000001b1d1bd211 */ /* 0x000fe400010f1402 */
[----:B------:R-:W-:-:S02]  /*11020*/  ISETP.GE.AND P2, PT, R33, R12, PT ;  /* 0x0000000c2100720c */ /* 0x000fc40003f46270 */
[CC--:B------:R-:W-:Y:S01]  /*11030*/  @!P3 IADD3 R2, P4, PT, R30.reuse, R3.reuse, RZ ;  /* 0x000000031e02b210 */ /* 0x0c0fe20007f9e0ff */
[----:B------:R3:W-:Y:S01]  /*11040*/  @!P5 STG.E desc[UR8][R26.64+0x380], R9 ;  /* 0x000380091a00d986 */ /* 0x0007e2000c101908 */
[----:B------:R-:W-:Y:S02]  /*11050*/  @!P0 IADD3 R20, P6, PT, R30, R3, RZ ;  /* 0x000000031e148210 */ /* 0x000fe40007fde0ff */
[----:B------:R-:W-:Y:S02]  /*11060*/  @!P3 IADD3.X R4, PT, PT, RZ, R31, RZ, P4, !PT ;  /* 0x0000001fff04b210 */ /* 0x000fe400027fe4ff */
[----:B------:R-:W-:Y:S01]  /*11070*/  ISETP.GE.AND P4, PT, R23, R12, PT ;  /* 0x0000000c1700720c */ /* 0x000fe20003f86270 */
[----:B------:R-:W-:Y:S01]  /*11080*/  VIADD R23, R0, 0x1a0 ;  /* 0x000001a000177836 */ /* 0x000fe20000000000 */
[----:B--2---:R-:W-:Y:S01]  /*11090*/  @!P3 LEA R18, P5, R2, R18, 0x2 ;  /* 0x000000120212b211 */ /* 0x004fe200078a10ff */
[----:B-1----:R-:W-:-:S03]  /*110a0*/  VIADD R25, R0, 0x1c0 ;  /* 0x000001c000197836 */ /* 0x002fc60000000000 */
[----:B------:R-:W-:Y:S01]  /*110b0*/  @!P3 LEA.HI.X R19, R2, R19, R4, 0x2, P5 ;  /* 0x000000130213b211 */ /* 0x000fe200028f1404 */
[----:B---3--:R-:W1:Y:S01]  /*110c0*/  @!P1 LDC.64 R8, c[0x0][0x3b0] ;  /* 0x0000ec00ff089b82 */ /* 0x008e620000000a00 */
[----:B------:R-:W-:Y:S02]  /*110d0*/  @!P0 IADD3.X R2, PT, PT, RZ, R31, RZ, P6, !PT ;  /* 0x0000001fff028210 */ /* 0x000fe400037fe4ff */
[----:B------:R-:W-:Y:S01]  /*110e0*/  ISETP.GE.AND P5, PT, R23, R12, PT ;  /* 0x0000000c1700720c */ /* 0x000fe20003fa6270 */
[----:B------:R2:W-:Y:S01]  /*110f0*/  @!P3 STG.E desc[UR8][R18.64+0x400], R10 ;  /* 0x0004000a1200b986 */ /* 0x0005e2000c101908 */
[C---:B0-----:R-:W-:Y:S02]  /*11100*/  @!P0 LEA R6, P6, R20.reuse, R6, 0x2 ;  /* 0x0000000614068211 */ /* 0x041fe400078c10ff */
[----:B------:R-:W-:Y:S01]  /*11110*/  ISETP.GE.AND P3, PT, R25, R12, PT ;  /* 0x0000000c1900720c */ /* 0x000fe20003f66270 */
[----:B------:R-:W0:Y:S01]  /*11120*/  @!P2 LDC.64 R22, c[0x0][0x3b0] ;  /* 0x0000ec00ff16ab82 */ /* 0x000e220000000a00 */
[----:B------:R-:W-:-:S02]  /*11130*/  @!P0 LEA.HI.X R7, R20, R7, R2, 0x2, P6 ;  /* 0x0000000714078211 */ /* 0x000fc400030f1402 */
[----:B------:R-:W-:Y:S02]  /*11140*/  IADD3 R25, PT, PT, R0, 0x1e0, RZ ;  /* 0x000001e000197810 */ /* 0x000fe40007ffe0ff */
[----:B------:R-:W-:Y:S01]  /*11150*/  @!P1 IADD3 R0, P6, PT, R30, R3, RZ ;  /* 0x000000031e009210 */ /* 0x000fe20007fde0ff */
[----:B------:R3:W-:Y:S01]  /*11160*/  @!P0 STG.E desc[UR8][R6.64+0x480], R11 ;  /* 0x0004800b06008986 */ /* 0x0007e2000c101908 */
[----:B------:R-:W-:Y:S01]  /*11170*/  ISETP.GE.AND P0, PT, R25, R12, PT ;  /* 0x0000000c1900720c */ /* 0x000fe20003f06270 */
[----:B------:R-:W4:Y:S02]  /*11180*/  @!P5 LDC.64 R26, c[0x0][0x3b0] ;  /* 0x0000ec00ff1adb82 */ /* 0x000f240000000a00 */
[----:B------:R-:W-:-:S06]  /*11190*/  @!P1 IMAD.X R2, RZ, RZ, R31, P6 ;  /* 0x000000ffff029224 */ /* 0x000fcc00030e061f */
[----:B------:R-:W5:Y:S01]  /*111a0*/  @!P4 LDC.64 R24, c[0x0][0x3b0] ;  /* 0x0000ec00ff18cb82 */ /* 0x000f620000000a00 */
[----:B-1----:R-:W-:-:S04]  /*111b0*/  @!P1 LEA R8, P6, R0, R8, 0x2 ;  /* 0x0000000800089211 */ /* 0x002fc800078c10ff */
[----:B------:R-:W-:Y:S02]  /*111c0*/  @!P1 LEA.HI.X R9, R0, R9, R2, 0x2, P6 ;  /* 0x0000000900099211 */ /* 0x000fe400030f1402 */
[----:B------:R-:W-:Y:S01]  /*111d0*/  @!P2 IADD3 R0, P6, PT, R30, R3, RZ ;  /* 0x000000031e00a210 */ /* 0x000fe20007fde0ff */
[----:B--2---:R-:W1:Y:S02]  /*111e0*/  @!P3 LDC.64 R18, c[0x0][0x3b0] ;  /* 0x0000ec00ff12bb82 */ /* 0x004e640000000a00 */
[----:B------:R2:W-:Y:S01]  /*111f0*/  @!P1 STG.E desc[UR8][R8.64+0x500], R13 ;  /* 0x0005000d08009986 */ /* 0x0005e2000c101908 */
[----:B------:R-:W-:Y:S02]  /*11200*/  @!P2 IADD3.X R2, PT, PT, RZ, R31, RZ, P6, !PT ;  /* 0x0000001fff02a210 */ /* 0x000fe400037fe4ff */
[----:B0-----:R-:W-:-:S03]  /*11210*/  @!P2 LEA R22, P6, R0, R22, 0x2 ;  /* 0x000000160016a211 */ /* 0x001fc600078c10ff */
[----:B---3--:R-:W0:Y:S01]  /*11220*/  @!P0 LDC.64 R6, c[0x0][0x3b0] ;  /* 0x0000ec00ff068b82 */ /* 0x008e220000000a00 */
[----:B------:R-:W-:Y:S02]  /*11230*/  @!P2 LEA.HI.X R23, R0, R23, R2, 0x2, P6 ;  /* 0x000000170017a211 */ /* 0x000fe400030f1402 */
[----:B------:R-:W-:-:S03]  /*11240*/  @!P4 IADD3 R0, P1, PT, R30, R3, RZ ;  /* 0x000000031e00c210 */ /* 0x000fc60007f3e0ff */
[----:B------:R2:W-:Y:S01]  /*11250*/  @!P2 STG.E desc[UR8][R22.64+0x580], R14 ;  /* 0x0005800e1600a986 */ /* 0x0005e2000c101908 */
[----:B------:R-:W-:Y:S01]  /*11260*/  @!P5 IADD3 R4, P2, PT, R30, R3, RZ ;  /* 0x000000031e04d210 */ /* 0x000fe20007f5e0ff */
[----:B------:R-:W-:Y:S01]  /*11270*/  @!P4 IMAD.X R2, RZ, RZ, R31, P1 ;  /* 0x000000ffff02c224 */ /* 0x000fe200008e061f */
[----:B-----5:R-:W-:-:S04]  /*11280*/  @!P4 LEA R24, P1, R0, R24, 0x2 ;  /* 0x000000180018c211 */ /* 0x020fc800078210ff */
[----:B------:R-:W-:Y:S02]  /*11290*/  @!P4 LEA.HI.X R25, R0, R25, R2, 0x2, P1 ;  /* 0x000000190019c211 */ /* 0x000fe400008f1402 */
[----:B------:R-:W-:Y:S02]  /*112a0*/  @!P5 IADD3.X R0, PT, PT, RZ, R31, RZ, P2, !PT ;  /* 0x0000001fff00d210 */ /* 0x000fe400017fe4ff */
[----:B----4-:R-:W-:Y:S01]  /*112b0*/  @!P5 LEA R26, P2, R4, R26, 0x2 ;  /* 0x0000001a041ad211 */ /* 0x010fe200078410ff */
[----:B------:R2:W-:Y:S01]  /*112c0*/  @!P4 STG.E desc[UR8][R24.64+0x600], R15 ;  /* 0x0006000f1800c986 */ /* 0x0005e2000c101908 */
[CC--:B------:R-:W-:Y:S02]  /*112d0*/  @!P0 IADD3 R10, P1, PT, R30.reuse, R3.reuse, RZ ;  /* 0x000000031e0a8210 */ /* 0x0c0fe40007f3e0ff */
[----:B------:R-:W-:Y:S02]  /*112e0*/  @!P3 IADD3 R2, P6, PT, R30, R3, RZ ;  /* 0x000000031e02b210 */ /* 0x000fe40007fde0ff */
[----:B------:R-:W-:-:S02]  /*112f0*/  @!P5 LEA.HI.X R27, R4, R27, R0, 0x2, P2 ;  /* 0x0000001b041bd211 */ /* 0x000fc400010f1400 */
[----:B------:R-:W-:Y:S01]  /*11300*/  @!P0 IADD3.X R4, PT, PT, RZ, R31, RZ, P1, !PT ;  /* 0x0000001fff048210 */ /* 0x000fe20000ffe4ff */
[----:B------:R-:W-:Y:S01]  /*11310*/  @!P3 IMAD.X R0, RZ, RZ, R31, P6 ;  /* 0x000000ffff00b224 */ /* 0x000fe200030e061f */
[----:B------:R-:W-:Y:S01]  /*11320*/  ISETP.GE.AND P1, PT, R5, R12, PT ;  /* 0x0000000c0500720c */ /* 0x000fe20003f26270 */
[----:B------:R2:W-:Y:S01]  /*11330*/  @!P5 STG.E desc[UR8][R26.64+0x680], R16 ;  /* 0x000680101a00d986 */ /* 0x0005e2000c101908 */
[----:B-1----:R-:W-:Y:S02]  /*11340*/  @!P3 LEA R18, P2, R2, R18, 0x2 ;  /* 0x000000120212b211 */ /* 0x002fe400078410ff */
[----:B0-----:R-:W-:Y:S02]  /*11350*/  @!P0 LEA R6, P6, R10, R6, 0x2 ;  /* 0x000000060a068211 */ /* 0x001fe400078c10ff */
[----:B------:R-:W-:Y:S02]  /*11360*/  @!P3 LEA.HI.X R19, R2, R19, R0, 0x2, P2 ;  /* 0x000000130213b211 */ /* 0x000fe400010f1400 */
[----:B------:R-:W-:-:S03]  /*11370*/  @!P0 LEA.HI.X R7, R10, R7, R4, 0x2, P6 ;  /* 0x000000070a078211 */ /* 0x000fc600030f1404 */
[----:B------:R2:W-:Y:S04]  /*11380*/  @!P3 STG.E desc[UR8][R18.64+0x700], R17 ;  /* 0x000700111200b986 */ /* 0x0005e8000c101908 */
[----:B------:R2:W-:Y:S01]  /*11390*/  @!P0 STG.E desc[UR8][R6.64+0x780], R21 ;  /* 0x0007801506008986 */ /* 0x0005e2000c101908 */
[----:B------:R-:W-:Y:S05]  /*113a0*/  @P1 EXIT ;  /* 0x000000000000194d */ /* 0x000fea0003800000 */
[----:B------:R-:W0:Y:S01]  /*113b0*/  LDCU.64 UR4, c[0x0][0x3b0] ;  /* 0x00007600ff0477ac */ /* 0x000e220008000a00 */
[----:B------:R-:W-:-:S05]  /*113c0*/  IADD3 R3, P0, PT, R30, R3, RZ ;  /* 0x000000031e037210 */ /* 0x000fca0007f1e0ff */
[----:B------:R-:W-:Y:S01]  /*113d0*/  IMAD.X R30, RZ, RZ, R31, P0 ;  /* 0x000000ffff1e7224 */ /* 0x000fe200000e061f */
[----:B0-----:R-:W-:-:S04]  /*113e0*/  LEA R2, P0, R3, UR4, 0x2 ;  /* 0x0000000403027c11 */ /* 0x001fc8000f8010ff */
[----:B------:R-:W-:-:S05]  /*113f0*/  LEA.HI.X R3, R3, UR5, R30, 0x2, P0 ;  /* 0x0000000503037c11 */ /* 0x000fca00080f141e */
[----:B------:R-:W-:Y:S01]  /*11400*/  STG.E desc[UR8][R2.64+0x800], R28 ;  /* 0x0008001c02007986 */ /* 0x000fe2000c101908 */
[----:B------:R-:W-:Y:S05]  /*11410*/  EXIT ;  /* 0x000000000000794d */ /* 0x000fea0003800000 */
.L_x_234:
        /* <DEDUP_REMOVED lines=14> */
.L_x_496:


//--------------------- .text._ZN3cub18CUB_300001_SM_10006detail10merge_sort26DeviceMergeSortMergeKernelINS2_10policy_hubIN6thrust24THRUST_300001_SM_1000_NS10device_ptrIiEEE9Policy600ES8_PNS0_8NullTypeES8_SC_j20ConfidenceComparatoriSB_EEvbT2_T3_T4_PT6_PT7_T5_PSG_SG_NS1_7vsmem_tE --------------------------
	.section	.text._ZN3cub18CUB_300001_SM_10006detail10merge_sort26DeviceMergeSortMergeKernelINS2_10policy_hubIN6thrust24THRUST_300001_SM_1000_NS10device_ptrIiEEE9Policy600ES8_PNS0_8NullTypeES8_SC_j20ConfidenceComparatoriSB_EEvbT2_T3_T4_PT6_PT7_T5_PSG_SG_NS1_7vsmem_tE,"ax",@progbits
	.align	128
        .global         _ZN3cub18CUB_300001_SM_10006detail10merge_sort26DeviceMergeSortMergeKernelINS2_10policy_hubIN6thrust24THRUST_300001_SM_1000_NS10device_ptrIiEEE9Policy600ES8_PNS0_8NullTypeES8_SC_j20ConfidenceComparatoriSB_EEvbT2_T3_T4_PT6_PT7_T5_PSG_SG_NS1_7vsmem_tE
        .type           _ZN3cub18CUB_300001_SM_10006detail10merge_sort26DeviceMergeSortMergeKernelINS2_10policy_hubIN6thrust24THRUST_300001_SM_1000_NS10device_ptrIiEEE9Policy600ES8_PNS0_8NullTypeES8_SC_j20ConfidenceComparatoriSB_EEvbT2_T3_T4_PT6_PT7_T5_PSG_SG_NS1_7vsmem_tE,@function
        .size           _ZN3cub18CUB_300001_SM_10006detail10merge_sort26DeviceMergeSortMergeKernelINS2_10policy_hubIN6thrust24THRUST_300001_SM_1000_NS10device_ptrIiEEE9Policy600ES8_PNS0_8NullTypeES8_SC_j20ConfidenceComparatoriSB_EEvbT2_T3_T4_PT6_PT7_T5_PSG_SG_NS1_7vsmem_tE,(.L_x_497 - _ZN3cub18CUB_300001_SM_10006detail10merge_sort26DeviceMergeSortMergeKernelINS2_10policy_hubIN6thrust24THRUST_300001_SM_1000_NS10device_ptrIiEEE9Policy600ES8_PNS0_8NullTypeES8_SC_j20ConfidenceComparatoriSB_EEvbT2_T3_T4_PT6_PT7_T5_PSG_SG_NS1_7vsmem_tE)
        .other          _ZN3cub18CUB_300001_SM_10006detail10merge_sort26DeviceMergeSortMergeKernelINS2_10policy_hubIN6thrust24THRUST_300001_SM_1000_NS10device_ptrIiEEE9Policy600ES8_PNS0_8NullTypeES8_SC_j20ConfidenceComparatoriSB_EEvbT2_T3_T4_PT6_PT7_T5_PSG_SG_NS1_7vsmem_tE,@"STO_CUDA_ENTRY STV_DEFAULT"
_ZN3cub18CUB_300001_SM_10006detail10merge_sort26DeviceMergeSortMergeKernelINS2_10policy_hubIN6thrust24THRUST_300001_SM_1000_NS10device_ptrIiEEE9Policy600ES8_PNS0_8NullTypeES8_SC_j20ConfidenceComparatoriSB_EEvbT2_T3_T4_PT6_PT7_T5_PSG_SG_NS1_7vsmem_tE:
.text._ZN3cub18CUB_300001_SM_10006detail10merge_sort26DeviceMergeSortMergeKernelINS2_10policy_hubIN6thrust24THRUST_300001_SM_1000_NS10device_ptrIiEEE9Policy600ES8_PNS0_8NullTypeES8_SC_j20ConfidenceComparatoriSB_EEvbT2_T3_T4_PT6_PT7_T5_PSG_SG_NS1_7vsmem_tE:
[----:B------:R-:W-:Y:S08]  /*0000*/  LDC R1, c[0x0][0x37c] ;  /* 0x0000df00ff017b82 */ /* 0x000ff00000000800 */
[----:B------:R-:W0:Y:S01]  /*0010*/  S2UR UR7, SR_CTAID.X ;  /* 0x00000000000779c3 */ /* 0x000e220000002500 */
[----:B------:R-:W1:Y:S01]  /*0020*/  LDCU UR4, c[0x0][0x370] ;  /* 0x00006e00ff0477ac */ /* 0x000e620008000800 */
[----:B------:R-:W2:Y:S01]  /*0030*/  S2R R0, SR_TID.X ;  /* 0x0000000000007919 */ /* 0x000ea20000002100 */
[----:B------:R-:W3:Y:S01]  /*0040*/  LDCU.64 UR10, c[0x0][0x358] ;  /* 0x00006b00ff0a77ac */ /* 0x000ee20008000a00 */
[----:B-1----:R-:W-:-:S04]  /*0050*/  UIADD3 UR4, UPT, UPT, UR4, -0x1, URZ ;  /* 0xffffffff04047890 */ /* 0x002fc8000fffe0ff */
[----:B0-----:R-:W-:-:S09]  /*0060*/  UISETP.GE.U32.AND UP0, UPT, UR7, UR4, UPT ;  /* 0x000000040700728c */ /* 0x001fd2000bf06070 */
[----:B---3--:R-:W-:Y:S05]  /*0070*/  BRA.U UP0, `(.L_x_235) ;  /* 0x0000003d000c7547 */ /* 0x008fea000b800000 */
[----:B------:R-:W0:Y:S01]  /*0080*/  LDCU.64 UR4, c[0x0][0x3b8] ;  /* 0x00007700ff0477ac */ /* 0x000e220008000a00 */
[----:B------:R-:W1:Y:S01]  /*0090*/  LDC R7, c[0x0][0x3c0] ;  /* 0x0000f000ff077b82 */ /* 0x000e620000000800 */
[----:B------:R-:W3:Y:S01]  /*00a0*/  LDCU.U8 UR6, c[0x0][0x380] ;  /* 0x00007000ff0677ac */ /* 0x000ee20008000000 */
[----:B0-----:R-:W-:-:S06]  /*00b0*/  UIMAD.WIDE.U32 UR4, UR7, 0x4, UR4 ;  /* 0x00000004070478a5 */ /* 0x001fcc000f8e0004 */
[----:B------:R-:W-:Y:S02]  /*00c0*/  IMAD.U32 R2, RZ, RZ, UR4 ;  /* 0x00000004ff027e24 */ /* 0x000fe4000f8e00ff */
[----:B------:R-:W-:-:S05]  /*00d0*/  IMAD.U32 R3, RZ, RZ, UR5 ;  /* 0x00000005ff037e24 */ /* 0x000fca000f8e00ff */
[----:B------:R-:W4:Y:S04]  /*00e0*/  LDG.E R4, desc[UR10][R2.64+0x4] ;  /* 0x0000040a02047981 */ /* 0x000f28000c1e1900 */
[----:B------:R0:W5:Y:S01]  /*00f0*/  LDG.E R9, desc[UR10][R2.64] ;  /* 0x0000000a02097981 */ /* 0x000162000c1e1900 */
[----:B-1----:R-:W-:Y:S01]  /*0100*/  IMAD.MOV R6, RZ, RZ, -R7 ;  /* 0x000000ffff067224 */ /* 0x002fe200078e0a07 */
[----:B---3--:R-:W-:Y:S01]  /*0110*/  UPRMT UR6, UR6, 0x8880, URZ ;  /* 0x0000888006067896 */ /* 0x008fe200080000ff */
[----:B------:R-:W-:-:S03]  /*0120*/  ACQBULK ;  /* 0x000000000000782e */ /* 0x000fc60000000000 */
[C---:B------:R-:W-:Y:S01]  /*0130*/  LOP3.LUT R5, R6.reuse, UR7, RZ, 0xc0, !PT ;  /* 0x0000000706057c12 */ /* 0x040fe2000f8ec0ff */
[----:B------:R-:W-:Y:S01]  /*0140*/  UISETP.NE.AND UP0, UPT, UR6, URZ, UPT ;  /* 0x000000ff0600728c */ /* 0x000fe2000bf05270 */
[----:B------:R-:W-:Y:S02]  /*0150*/  LOP3.LUT R6, R6, UR7, RZ, 0xfc, !PT ;  /* 0x0000000706067c12 */ /* 0x000fe4000f8efcff */
[----:B0-----:R-:W-:Y:S01]  /*0160*/  SHF.R.U32.HI R2, RZ, 0x1, R7 ;  /* 0x00000001ff027819 */ /* 0x001fe20000011607 */
[C---:B------:R-:W-:Y:S01]  /*0170*/  IMAD R8, R5.reuse, 0x1100, RZ ;  /* 0x0000110005087824 */ /* 0x040fe200078e02ff */
[----:B------:R-:W-:Y:S02]  /*0180*/  IADD3 R5, PT, PT, -R5, UR7, RZ ;  /* 0x0000000705057c10 */ /* 0x000fe4000fffe1ff */
[----:B------:R-:W-:Y:S01]  /*0190*/  ISETP.NE.AND P0, PT, R6, -0x1, PT ;  /* 0xffffffff0600780c */ /* 0x000fe20003f05270 */
[----:B------:R-:W-:Y:S01]  /*01a0*/  IMAD R2, R2, 0x1100, RZ ;  /* 0x0000110002027824 */ /* 0x000fe200078e02ff */
[----:B------:R-:W-:Y:S01]  /*01b0*/  R2UR UR8, R8 ;  /* 0x00000000080872ca */ /* 0x000fe200000e0000 */
[----:B------:R-:W-:Y:S01]  /*01c0*/  IMAD R5, R5, 0x1100, RZ ;  /* 0x0000110005057824 */ /* 0x000fe200078e02ff */
[----:B------:R-:W0:Y:S11]  /*01d0*/  LDC R8, c[0x0][0x398] ;  /* 0x0000e600ff087b82 */ /* 0x000e360000000800 */
[----:B0-----:R-:W-:-:S05]  /*01e0*/  VIADD R3, R8, -UR8 ;  /* 0x8000000808037c36 */ /* 0x001fca0008000000 */
[CC--:B------:R-:W-:Y:S02]  /*01f0*/  @!P0 VIMNMX.U32 R6, PT, PT, R2.reuse, R3.reuse, PT ;  /* 0x0000000302068248 */ /* 0x0c0fe40003fe0000 */
[----:B------:R-:W-:-:S05]  /*0200*/  VIMNMX.U32 R3, PT, PT, R2, R3, !PT ;  /* 0x0000000302037248 */ /* 0x000fca0007fe0000 */
[----:B------:R-:W-:Y:S02]  /*0210*/  IMAD.IADD R20, R3, 0x1, -R2 ;  /* 0x0000000103147824 */ /* 0x000fe400078e0a02 */
[----:B----4-:R-:W-:Y:S01]  /*0220*/  VIADD R4, R4, -UR8 ;  /* 0x8000000804047c36 */ /* 0x010fe20008000000 */
[----:B-----5:R-:W-:-:S04]  /*0230*/  R2UR UR4, R9 ;  /* 0x00000000090472ca */ /* 0x020fc800000e0000 */
[----:B------:R-:W-:Y:S02]  /*0240*/  R2UR UR5, R4 ;  /* 0x00000000040572ca */ /* 0x000fe400000e0000 */
[----:B------:R-:W-:-:S04]  /*0250*/  VIMNMX.U32 R4, PT, PT, R5, -0x1101, !PT ;  /* 0xffffeeff05047848 */ /* 0x000fc80007fe0000 */
[----:B------:R-:W-:-:S03]  /*0260*/  LOP3.LUT R4, RZ, R4, RZ, 0x33, !PT ;  /* 0x00000004ff047212 */ /* 0x000fc600078e33ff */
[----:B------:R-:W-:-:S04]  /*0270*/  UIADD3 UR4, UPT, UPT, UR4, -UR8, URZ ;  /* 0x8000000804047290 */ /* 0x000fc8000fffe0ff */
[C---:B------:R-:W-:Y:S02]  /*0280*/  IADD3 R7, PT, PT, R5.reuse, -UR5, R4 ;  /* 0x8000000505077c10 */ /* 0x040fe4000fffe004 */
[----:B------:R-:W-:Y:S02]  /*0290*/  @!P0 R2UR UR5, R6 ;  /* 0x00000000060582ca */ /* 0x000fe400000e0000 */
[----:B------:R-:W-:Y:S02]  /*02a0*/  SEL R7, R2, R7, !P0 ;  /* 0x0000000702077207 */ /* 0x000fe40004000000 */
[----:B------:R-:W-:Y:S02]  /*02b0*/  VIADDMNMX.U32 R19, R5, -UR4, R20, PT ;  /* 0x8000000405137c46 */ /* 0x000fe4000b800014 */
[----:B------:R-:W-:-:S07]  /*02c0*/  VIMNMX.U32 R20, PT, PT, R20, R7, PT ;  /* 0x0000000714147248 */ /* 0x000fce0003fe0000 */
[----:B------:R-:W-:Y:S01]  /*02d0*/  UIADD3 UR5, UPT, UPT, -UR4, UR5, URZ ;  /* 0x0000000504057290 */ /* 0x000fe2000fffe1ff */
[----:B------:R-:W-:Y:S11]  /*02e0*/  BRA.U !UP0, `(.L_x_236) ;  /* 0x0000000508447547 */ /* 0x000ff6000b800000 */
[----:B------:R-:W0:Y:S01]  /*02f0*/  LDCU.64 UR12, c[0x0][0x388] ;  /* 0x00007100ff0c77ac */ /* 0x000e220008000a00 */
[----:B------:R-:W-:Y:S01]  /*0300*/  IMAD.U32 R5, RZ, RZ, UR8 ;  /* 0x00000008ff057e24 */ /* 0x000fe2000f8e00ff */
[----:B------:R-:W-:Y:S01]  /*0310*/  IADD3 R3, P1, P2, R19, UR8, R2 ;  /* 0x0000000813037c10 */ /* 0x000fe2000fa3e002 */
[C---:B--2---:R-:W-:Y:S01]  /*0320*/  VIADD R6, R0.reuse, 0x100 ;  /* 0x0000010000067836 */ /* 0x044fe20000000000 */
[C---:B------:R-:W-:Y:S01]  /*0330*/  ISETP.GE.AND P3, PT, R0.reuse, UR5, PT ;  /* 0x0000000500007c0c */ /* 0x040fe2000bf66270 */
[C---:B------:R-:W-:Y:S01]  /*0340*/  VIADD R2, R0.reuse, -UR5 ;  /* 0x8000000500027c36 */ /* 0x040fe20008000000 */
[----:B------:R-:W-:Y:S02]  /*0350*/  IADD3 R4, P4, P5, R0, UR4, R5 ;  /* 0x0000000400047c10 */ /* 0x000fe4000fd9e005 */
[----:B------:R-:W-:Y:S02]  /*0360*/  IADD3.X R7, PT, PT, RZ, RZ, RZ, P1, P2 ;  /* 0x000000ffff077210 */ /* 0x000fe40000fe44ff */
[----:B------:R-:W-:Y:S01]  /*0370*/  ISETP.GE.AND P2, PT, R6, UR5, PT ;  /* 0x0000000506007c0c */ /* 0x000fe2000bf46270 */
[----:B------:R-:W-:Y:S01]  /*0380*/  VIADD R6, R0, 0x200 ;  /* 0x0000020000067836 */ /* 0x000fe20000000000 */
[----:B------:R-:W-:-:S02]  /*0390*/  IADD3.X R5, PT, PT, RZ, RZ, RZ, P4, P5 ;  /* 0x000000ffff057210 */ /* 0x000fc400027ea4ff */
[----:B------:R-:W-:Y:S02]  /*03a0*/  IADD3 R3, P0, PT, R2, R3, RZ ;  /* 0x0000000302037210 */ /* 0x000fe40007f1e0ff */
[----:B0-----:R-:W-:Y:S02]  /*03b0*/  LEA R14, P1, R4, UR12, 0x2 ;  /* 0x0000000c040e7c11 */ /* 0x001fe4000f8210ff */
[----:B------:R-:W-:Y:S02]  /*03c0*/  LEA.HI.X.SX32 R2, R2, R7, 0x1, P0 ;  /* 0x0000000702027211 */ /* 0x000fe400000f0eff */
[----:B------:R-:W-:Y:S02]  /*03d0*/  LEA.HI.X R15, R4, UR13, R5, 0x2, P1 ;  /* 0x0000000d040f7c11 */ /* 0x000fe400088f1405 */
[----:B------:R-:W-:Y:S02]  /*03e0*/  ISETP.GE.AND P1, PT, R6, UR5, PT ;  /* 0x0000000506007c0c */ /* 0x000fe4000bf26270 */
[C---:B------:R-:W-:Y:S01]  /*03f0*/  LEA R12, P0, R3.reuse, UR12, 0x2 ;  /* 0x0000000c030c7c11 */ /* 0x040fe2000f8010ff */
[----:B------:R0:W5:Y:S03]  /*0400*/  @!P3 LDG.E R18, desc[UR10][R14.64] ;  /* 0x0000000a0e12b981 */ /* 0x000166000c1e1900 */
[----:B------:R-:W-:-:S05]  /*0410*/  LEA.HI.X R13, R3, UR13, R2, 0x2, P0 ;  /* 0x0000000d030d7c11 */ /* 0x000fca00080f1402 */
[----:B------:R0:W5:Y:S04]  /*0420*/  @P2 LDG.E R11, desc[UR10][R12.64+0x400] ;  /* 0x0004000a0c0b2981 */ /* 0x000168000c1e1900 */
[----:B------:R0:W5:Y:S01]  /*0430*/  @P1 LDG.E R10, desc[UR10][R12.64+0x800] ;  /* 0x0008000a0c0a1981 */ /* 0x000162000c1e1900 */
[C---:B------:R-:W-:Y:S01]  /*0440*/  VIADD R2, R0.reuse, 0x300 ;  /* 0x0000030000027836 */ /* 0x040fe20000000000 */
[----:B------:R-:W-:-:S04]  /*0450*/  LOP3.LUT R3, R0, 0x400, RZ, 0xfc, !PT ;  /* 0x0000040000037812 */ /* 0x000fc800078efcff */
[----:B------:R-:W-:Y:S01]  /*0460*/  ISETP.GE.AND P0, PT, R2, UR5, PT ;  /* 0x0000000502007c0c */ /* 0x000fe2000bf06270 */
[C---:B------:R-:W-:Y:S01]  /*0470*/  VIADD R2, R0.reuse, 0x500 ;  /* 0x0000050000027836 */ /* 0x040fe20000000000 */
[----:B------:R-:W-:Y:S01]  /*0480*/  ISETP.GE.AND P6, PT, R3, UR5, PT ;  /* 0x0000000503007c0c */ /* 0x000fe2000bfc6270 */
[C---:B------:R-:W-:Y:S02]  /*0490*/  VIADD R3, R0.reuse, 0x600 ;  /* 0x0000060000037836 */ /* 0x040fe40000000000 */
[----:B------:R-:W-:Y:S01]  /*04a0*/  VIADD R4, R0, 0x700 ;  /* 0x0000070000047836 */ /* 0x000fe20000000000 */
[----:B------:R-:W-:Y:S02]  /*04b0*/  ISETP.GE.AND P5, PT, R2, UR5, PT ;  /* 0x0000000502007c0c */ /* 0x000fe4000bfa6270 */
[----:B------:R-:W-:Y:S01]  /*04c0*/  ISETP.GE.AND P4, PT, R3, UR5, PT ;  /* 0x0000000503007c0c */ /* 0x000fe2000bf86270 */
[C---:B------:R-:W-:Y:S01]  /*04d0*/  VIADD R3, R0.reuse, 0x900 ;  /* 0x0000090000037836 */ /* 0x040fe20000000000 */
[----:B------:R-:W-:-:S03]  /*04e0*/  LOP3.LUT R2, R0, 0x800, RZ, 0xfc, !PT ;  /* 0x0000080000027812 */ /* 0x000fc600078efcff */
[----:B------:R0:W5:Y:S04]  /*04f0*/  @P0 LDG.E R9, desc[UR10][R12.64+0xc00] ;  /* 0x000c000a0c090981 */ /* 0x000168000c1e1900 */
[----:B------:R0:W5:Y:S04]  /*0500*/  @P6 LDG.E R8, desc[UR10][R12.64+0x1000] ;  /* 0x0010000a0c086981 */ /* 0x000168000c1e1900 */
[----:B------:R0:W5:Y:S04]  /*0510*/  @P5 LDG.E R7, desc[UR10][R12.64+0x1400] ;  /* 0x0014000a0c075981 */ /* 0x000168000c1e1900 */
[----:B------:R0:W5:Y:S04]  /*0520*/  @P4 LDG.E R6, desc[UR10][R12.64+0x1800] ;  /* 0x0018000a0c064981 */ /* 0x000168000c1e1900 */
[----:B------:R0:W5:Y:S01]  /*0530*/  @P3 LDG.E R18, desc[UR10][R12.64] ;  /* 0x0000000a0c123981 */ /* 0x000162000c1e1900 */
[----:B------:R-:W-:-:S03]  /*0540*/  ISETP.GE.AND P3, PT, R4, UR5, PT ;  /* 0x0000000504007c0c */ /* 0x000fc6000bf66270 */
[----:B------:R0:W5:Y:S01]  /*0550*/  @!P2 LDG.E R11, desc[UR10][R14.64+0x400] ;  /* 0x0004000a0e0ba981 */ /* 0x000162000c1e1900 */
[----:B------:R-:W-:-:S03]  /*0560*/  ISETP.GE.AND P2, PT, R2, UR5, PT ;  /* 0x0000000502007c0c */ /* 0x000fc6000bf46270 */
[----:B------:R0:W5:Y:S01]  /*0570*/  @!P1 LDG.E R10, desc[UR10][R14.64+0x800] ;  /* 0x0008000a0e0a9981 */ /* 0x000162000c1e1900 */
[----:B------:R-:W-:-:S05]  /*0580*/  ISETP.GE.AND P1, PT, R3, UR5, PT ;  /* 0x0000000503007c0c */ /* 0x000fca000bf26270 */
[----:B------:R0:W5:Y:S04]  /*0590*/  @P3 LDG.E R5, desc[UR10][R12.64+0x1c00] ;  /* 0x001c000a0c053981 */ /* 0x000168000c1e1900 */
[----:B------:R0:W5:Y:S04]  /*05a0*/  @P2 LDG.E R4, desc[UR10][R12.64+0x2000] ;  /* 0x0020000a0c042981 */ /* 0x000168000c1e1900 */
[----:B------:R0:W5:Y:S01]  /*05b0*/  @P1 LDG.E R3, desc[UR10][R12.64+0x2400] ;  /* 0x0024000a0c031981 */ /* 0x000162000c1e1900 */
[C---:B------:R-:W-:Y:S02]  /*05c0*/  VIADD R2, R0.reuse, 0xa00 ;  /* 0x00000a0000027836 */ /* 0x040fe40000000000 */
[----:B------:R-:W-:Y:S01]  /*05d0*/  VIADD R16, R0, 0xb00 ;  /* 0x00000b0000107836 */ /* 0x000fe20000000000 */
[----:B------:R0:W5:Y:S02]  /*05e0*/  @!P0 LDG.E R9, desc[UR10][R14.64+0xc00] ;  /* 0x000c000a0e098981 */ /* 0x000164000c1e1900 */
[----:B------:R-:W-:-:S02]  /*05f0*/  ISETP.GE.AND P0, PT, R2, UR5, PT ;  /* 0x0000000502007c0c */ /* 0x000fc4000bf06270 */
[----:B------:R-:W-:Y:S01]  /*0600*/  LOP3.LUT R2, R0, 0xc00, RZ, 0xfc, !PT ;  /* 0x00000c0000027812 */ /* 0x000fe200078efcff */
[----:B------:R0:W5:Y:S01]  /*0610*/  @!P6 LDG.E R8, desc[UR10][R14.64+0x1000] ;  /* 0x0010000a0e08e981 */ /* 0x000162000c1e1900 */
[----:B------:R-:W-:Y:S01]  /*0620*/  ISETP.GE.AND P6, PT, R16, UR5, PT ;  /* 0x0000000510007c0c */ /* 0x000fe2000bfc6270 */
[----:B------:R-:W-:Y:S02]  /*0630*/  VIADD R16, R0, 0xd00 ;  /* 0x00000d0000107836 */ /* 0x000fe40000000000 */
[----:B------:R0:W5:Y:S01]  /*0640*/  @!P5 LDG.E R7, desc[UR10][R14.64+0x1400] ;  /* 0x0014000a0e07d981 */ /* 0x000162000c1e1900 */
[----:B------:R-:W-:Y:S01]  /*0650*/  ISETP.GE.AND P5, PT, R2, UR5, PT ;  /* 0x0000000502007c0c */ /* 0x000fe2000bfa6270 */
[----:B------:R-:W-:Y:S02]  /*0660*/  VIADD R2, R0, 0xe00 ;  /* 0x00000e0000027836 */ /* 0x000fe40000000000 */
[----:B------:R0:W5:Y:S01]  /*0670*/  @!P4 LDG.E R6, desc[UR10][R14.64+0x1800] ;  /* 0x0018000a0e06c981 */ /* 0x000162000c1e1900 */
[----:B------:R-:W-:Y:S01]  /*0680*/  ISETP.GE.AND P4, PT, R16, UR5, PT ;  /* 0x0000000510007c0c */ /* 0x000fe2000bf86270 */
[----:B------:R-:W-:-:S04]  /*0690*/  VIADD R16, R0, 0xf00 ;  /* 0x00000f0000107836 */ /* 0x000fc80000000000 */
[----:B------:R0:W5:Y:S04]  /*06a0*/  @P6 LDG.E R21, desc[UR10][R12.64+0x2c00] ;  /* 0x002c000a0c156981 */ /* 0x000168000c1e1900 */
[----:B------:R0:W5:Y:S04]  /*06b0*/  @P5 LDG.E R26, desc[UR10][R12.64+0x3000] ;  /* 0x0030000a0c1a5981 */ /* 0x000168000c1e1900 */
[----:B------:R0:W5:Y:S04]  /*06c0*/  @P4 LDG.E R27, desc[UR10][R12.64+0x3400] ;  /* 0x0034000a0c1b4981 */ /* 0x000168000c1e1900 */
[----:B------:R0:W5:Y:S01]  /*06d0*/  @!P3 LDG.E R5, desc[UR10][R14.64+0x1c00] ;  /* 0x001c000a0e05b981 */ /* 0x000162000c1e1900 */
[----:B------:R-:W-:-:S02]  /*06e0*/  ISETP.GE.AND P3, PT, R2, UR5, PT ;  /* 0x0000000502007c0c */ /* 0x000fc4000bf66270 */
[----:B------:R-:W-:Y:S01]  /*06f0*/  LOP3.LUT R2, R0, 0x1000, RZ, 0xfc, !PT ;  /* 0x0000100000027812 */ /* 0x000fe200078efcff */
[----:B------:R0:W5:Y:S01]  /*0700*/  @!P2 LDG.E R4, desc[UR10][R14.64+0x2000] ;  /* 0x0020000a0e04a981 */ /* 0x000162000c1e1900 */
[----:B------:R-:W-:-:S03]  /*0710*/  ISETP.GE.AND P2, PT, R16, UR5, PT ;  /* 0x0000000510007c0c */ /* 0x000fc6000bf46270 */
[----:B------:R0:W5:Y:S01]  /*0720*/  @!P1 LDG.E R3, desc[UR10][R14.64+0x2400] ;  /* 0x0024000a0e039981 */ /* 0x000162000c1e1900 */
[----:B------:R-:W-:-:S03]  /*0730*/  ISETP.GE.AND P1, PT, R2, UR5, PT ;  /* 0x0000000502007c0c */ /* 0x000fc6000bf26270 */
        /* <DEDUP_REMOVED lines=12> */
.L_x_236:
[----:B------:R-:W-:Y:S01]  /*0800*/  IMAD.U32 R23, RZ, RZ, UR4 ;  /* 0x00000004ff177e24 */ /* 0x000fe2000f8e00ff */
[----:B------:R-:W-:Y:S01]  /*0810*/  IADD3 R22, P0, P3, R19, UR8, R2 ;  /* 0x0000000813167c10 */ /* 0x000fe2000fb1e002 */
[C---:B--2---:R-:W-:Y:S01]  /*0820*/  VIADD R5, R0.reuse, -UR5 ;  /* 0x8000000500057c36 */ /* 0x044fe20008000000 */
[C---:B------:R-:W-:Y:S01]  /*0830*/  ISETP.GE.AND P1, PT, R0.reuse, UR5, PT ;  /* 0x0000000500007c0c */ /* 0x040fe2000bf26270 */
[C---:B------:R-:W-:Y:S01]  /*0840*/  VIADD R7, R0.reuse, 0x100 ;  /* 0x0000010000077836 */ /* 0x040fe20000000000 */
[----:B------:R-:W-:Y:S01]  /*0850*/  IADD3 R23, P6, PT, R23, UR8, RZ ;  /* 0x0000000817177c10 */ /* 0x000fe2000ffde0ff */
[C---:B------:R-:W-:Y:S01]  /*0860*/  VIADD R9, R0.reuse, 0x300 ;  /* 0x0000030000097836 */ /* 0x040fe20000000000 */
[C---:B------:R-:W-:Y:S01]  /*0870*/  SEL R2, R0.reuse, R5, !P1 ;  /* 0x0000000500027207 */ /* 0x040fe20004800000 */
[----:B------:R-:W-:Y:S01]  /*0880*/  VIADD R8, R7, -UR5 ;  /* 0x8000000507087c36 */ /* 0x000fe20008000000 */
[----:B------:R-:W-:Y:S01]  /*0890*/  SEL R3, R23, R22, !P1 ;  /* 0x0000001617037207 */ /* 0x000fe20004800000 */
[----:B------:R-:W-:Y:S01]  /*08a0*/  VIADD R10, R0, 0x200 ;  /* 0x00000200000a7836 */ /* 0x000fe20000000000 */
[----:B------:R-:W-:Y:S01]  /*08b0*/  ISETP.GE.AND P4, PT, R7, UR5, PT ;  /* 0x0000000507007c0c */ /* 0x000fe2000bf86270 */
[----:B------:R-:W-:Y:S01]  /*08c0*/  VIADD R6, R9, -UR5 ;  /* 0x8000000509067c36 */ /* 0x000fe20008000000 */
[----:B------:R-:W-:Y:S01]  /*08d0*/  IADD3 R2, P5, PT, R2, R3, RZ ;  /* 0x0000000302027210 */ /* 0x000fe20007fbe0ff */
[----:B------:R-:W-:Y:S01]  /*08e0*/  IMAD.X R25, RZ, RZ, RZ, P6 ;  /* 0x000000ffff197224 */ /* 0x000fe200030e06ff */
[----:B------:R-:W-:Y:S01]  /*08f0*/  IADD3.X R24, PT, PT, RZ, RZ, RZ, P0, P3 ;  /* 0x000000ffff187210 */ /* 0x000fe200007e64ff */
[----:B------:R-:W-:Y:S01]  /*0900*/  VIADD R11, R0, 0x500 ;  /* 0x00000500000b7836 */ /* 0x000fe20000000000 */
[----:B------:R-:W-:Y:S01]  /*0910*/  SEL R3, R7, R8, !P4 ;  /* 0x0000000807037207 */ /* 0x000fe20006000000 */
[----:B------:R-:W-:Y:S01]  /*0920*/  VIADD R7, R10, -UR5 ;  /* 0x800000050a077c36 */ /* 0x000fe20008000000 */
[----:B------:R-:W-:Y:S01]  /*0930*/  SEL R4, R23, R22, !P4 ;  /* 0x0000001617047207 */ /* 0x000fe20006000000 */
[----:B------:R-:W-:Y:S01]  /*0940*/  VIADD R14, R11, -UR5 ;  /* 0x800000050b0e7c36 */ /* 0x000fe20008000000 */
[----:B------:R-:W-:Y:S01]  /*0950*/  ISETP.GE.AND P0, PT, R9, UR5, PT ;  /* 0x0000000509007c0c */ /* 0x000fe2000bf06270 */
[----:B------:R-:W-:Y:S01]  /*0960*/  VIADD R21, R0, 0x600 ;  /* 0x0000060000157836 */ /* 0x000fe20000000000 */
[----:B------:R-:W-:Y:S01]  /*0970*/  ISETP.GE.AND P2, PT, R10, UR5, PT ;  /* 0x000000050a007c0c */ /* 0x000fe2000bf46270 */
[----:B------:R-:W0:Y:S01]  /*0980*/  LDCU.64 UR8, c[0x0][0x3a0] ;  /* 0x00007400ff0877ac */ /* 0x000e220008000a00 */
[----:B------:R-:W-:Y:S01]  /*0990*/  SHF.R.S32.HI R13, RZ, 0x1f, R5 ;  /* 0x0000001fff0d7819 */ /* 0x000fe20000011405 */
[----:B------:R-:W-:Y:S01]  /*09a0*/  VIADD R17, R0, 0x700 ;  /* 0x0000070000117836 */ /* 0x000fe20000000000 */
[----:B------:R-:W-:-:S02]  /*09b0*/  IADD3 R3, P3, PT, R3, R4, RZ ;  /* 0x0000000403037210 */ /* 0x000fc40007f7e0ff */
[----:B------:R-:W-:Y:S02]  /*09c0*/  SEL R5, R9, R6, !P0 ;  /* 0x0000000609057207 */ /* 0x000fe40004000000 */
[----:B------:R-:W-:Y:S02]  /*09d0*/  SEL R4, R10, R7, !P2 ;  /* 0x000000070a047207 */ /* 0x000fe40005000000 */
[CC--:B------:R-:W-:Y:S02]  /*09e0*/  SEL R9, R23.reuse, R22.reuse, !P2 ;  /* 0x0000001617097207 */ /* 0x0c0fe40005000000 */
[----:B------:R-:W-:Y:S02]  /*09f0*/  SHF.R.S32.HI R8, RZ, 0x1f, R8 ;  /* 0x0000001fff087819 */ /* 0x000fe40000011408 */
[----:B------:R-:W-:Y:S02]  /*0a00*/  SEL R10, R23, R22, !P0 ;  /* 0x00000016170a7207 */ /* 0x000fe40004000000 */
[----:B------:R-:W-:-:S02]  /*0a10*/  SEL R13, R13, RZ, P1 ;  /* 0x000000ff0d0d7207 */ /* 0x000fc40000800000 */
[CC--:B------:R-:W-:Y:S02]  /*0a20*/  SEL R12, R25.reuse, R24.reuse, !P1 ;  /* 0x00000018190c7207 */ /* 0x0c0fe40004800000 */
[----:B------:R-:W-:Y:S02]  /*0a30*/  IADD3 R4, P1, PT, R4, R9, RZ ;  /* 0x0000000904047210 */ /* 0x000fe40007f3e0ff */
[----:B------:R-:W-:Y:S01]  /*0a40*/  SEL R9, R25, R24, !P4 ;  /* 0x0000001819097207 */ /* 0x000fe20006000000 */
[----:B------:R-:W-:Y:S01]  /*0a50*/  IMAD.X R13, R13, 0x1, R12, P5 ;  /* 0x000000010d0d7824 */ /* 0x000fe200028e060c */
[----:B------:R-:W-:Y:S02]  /*0a60*/  SEL R8, R8, RZ, P4 ;  /* 0x000000ff08087207 */ /* 0x000fe40002000000 */
[----:B------:R-:W-:Y:S02]  /*0a70*/  IADD3 R5, P6, PT, R5, R10, RZ ;  /* 0x0000000a05057210 */ /* 0x000fe40007fde0ff */
[----:B------:R-:W-:Y:S01]  /*0a80*/  ISETP.GE.AND P4, PT, R11, UR5, PT ;  /* 0x000000050b007c0c */ /* 0x000fe2000bf86270 */
[----:B------:R-:W-:Y:S01]  /*0a90*/  IMAD.X R12, R8, 0x1, R9, P3 ;  /* 0x00000001080c7824 */ /* 0x000fe200018e0609 */
[----:B------:R-:W-:-:S02]  /*0aa0*/  LOP3.LUT R10, R0, 0x400, RZ, 0xfc, !PT ;  /* 0x00000400000a7812 */ /* 0x000fc400078efcff */
[----:B------:R-:W-:Y:S02]  /*0ab0*/  SHF.R.S32.HI R7, RZ, 0x1f, R7 ;  /* 0x0000001fff077819 */ /* 0x000fe40000011407 */
[----:B------:R-:W-:Y:S01]  /*0ac0*/  SEL R8, R11, R14, !P4 ;  /* 0x0000000e0b087207 */ /* 0x000fe20006000000 */
[C---:B------:R-:W-:Y:S01]  /*0ad0*/  VIADD R15, R10.reuse, -UR5 ;  /* 0x800000050a0f7c36 */ /* 0x040fe20008000000 */
[----:B------:R-:W-:Y:S02]  /*0ae0*/  SEL R11, R23, R22, !P4 ;  /* 0x00000016170b7207 */ /* 0x000fe40006000000 */
[----:B------:R-:W-:Y:S02]  /*0af0*/  SEL R7, R7, RZ, P2 ;  /* 0x000000ff07077207 */ /* 0x000fe40001000000 */
[----:B------:R-:W-:Y:S02]  /*0b00*/  SEL R16, R25, R24, !P2 ;  /* 0x0000001819107207 */ /* 0x000fe40005000000 */
[----:B------:R-:W-:-:S02]  /*0b10*/  ISETP.GE.AND P5, PT, R10, UR5, PT ;  /* 0x000000050a007c0c */ /* 0x000fc4000bfa6270 */
[----:B------:R-:W-:Y:S01]  /*0b20*/  IADD3 R8, P3, PT, R8, R11, RZ ;  /* 0x0000000b08087210 */ /* 0x000fe20007f7e0ff */
[----:B------:R-:W-:Y:S01]  /*0b30*/  IMAD.X R11, R7, 0x1, R16, P1 ;  /* 0x00000001070b7824 */ /* 0x000fe200008e0610 */
[----:B------:R-:W-:Y:S01]  /*0b40*/  SEL R9, R10, R15, !P5 ;  /* 0x0000000f0a097207 */ /* 0x000fe20006800000 */
[----:B------:R-:W-:Y:S01]  /*0b50*/  VIADD R16, R21, -UR5 ;  /* 0x8000000515107c36 */ /* 0x000fe20008000000 */
[----:B------:R-:W-:Y:S02]  /*0b60*/  SEL R10, R23, R22, !P5 ;  /* 0x00000016170a7207 */ /* 0x000fe40006800000 */
[----:B------:R-:W-:Y:S02]  /*0b70*/  ISETP.GE.AND P1, PT, R21, UR5, PT ;  /* 0x0000000515007c0c */ /* 0x000fe4000bf26270 */
[----:B------:R-:W-:Y:S02]  /*0b80*/  SHF.R.S32.HI R6, RZ, 0x1f, R6 ;  /* 0x0000001fff067819 */ /* 0x000fe40000011406 */
[----:B------:R-:W-:-:S02]  /*0b90*/  IADD3 R9, P2, PT, R9, R10, RZ ;  /* 0x0000000a09097210 */ /* 0x000fc40007f5e0ff */
[----:B------:R-:W-:Y:S02]  /*0ba0*/  SEL R7, R21, R16, !P1 ;  /* 0x0000001015077207 */ /* 0x000fe40004800000 */
[----:B------:R-:W-:Y:S02]  /*0bb0*/  SEL R21, R25, R24, !P0 ;  /* 0x0000001819157207 */ /* 0x000fe40004000000 */
[----:B------:R-:W-:Y:S01]  /*0bc0*/  SEL R10, R6, RZ, P0 ;  /* 0x000000ff060a7207 */ /* 0x000fe20000000000 */
[----:B------:R-:W-:Y:S01]  /*0bd0*/  VIADD R6, R17, -UR5 ;  /* 0x8000000511067c36 */ /* 0x000fe20008000000 */
[----:B------:R-:W-:Y:S02]  /*0be0*/  SEL R18, R23, R22, !P1 ;  /* 0x0000001617127207 */ /* 0x000fe40004800000 */
[----:B------:R-:W-:Y:S01]  /*0bf0*/  ISETP.GE.AND P0, PT, R17, UR5, PT ;  /* 0x0000000511007c0c */ /* 0x000fe2000bf06270 */
[----:B------:R-:W-:Y:S01]  /*0c00*/  IMAD.X R10, R10, 0x1, R21, P6 ;  /* 0x000000010a0a7824 */ /* 0x000fe200030e0615 */
[----:B------:R-:W-:-:S02]  /*0c10*/  SHF.R.S32.HI R15, RZ, 0x1f, R15 ;  /* 0x0000001fff0f7819 */ /* 0x000fc4000001140f */
[----:B------:R-:W-:Y:S02]  /*0c20*/  IADD3 R7, P6, PT, R7, R18, RZ ;  /* 0x0000001207077210 */ /* 0x000fe40007fde0ff */
[----:B------:R-:W-:Y:S02]  /*0c30*/  SEL R21, R17, R6, !P0 ;  /* 0x0000000611157207 */ /* 0x000fe40004000000 */
[----:B------:R-:W-:Y:S02]  /*0c40*/  SEL R18, R23, R22, !P0 ;  /* 0x0000001617127207 */ /* 0x000fe40004000000 */
[----:B------:R-:W-:Y:S02]  /*0c50*/  SEL R26, R25, R24, !P5 ;  /* 0x00000018191a7207 */ /* 0x000fe40006800000 */
[----:B------:R-:W-:Y:S02]  /*0c60*/  SEL R15, R15, RZ, P5 ;  /* 0x000000ff0f0f7207 */ /* 0x000fe40002800000 */
[----:B------:R-:W-:-:S02]  /*0c70*/  SHF.R.S32.HI R14, RZ, 0x1f, R14 ;  /* 0x0000001fff0e7819 */ /* 0x000fc4000001140e */
[----:B------:R-:W-:Y:S01]  /*0c80*/  IADD3 R21, P5, PT, R21, R18, RZ ;  /* 0x0000001215157210 */ /* 0x000fe20007fbe0ff */
[----:B------:R-:W-:Y:S01]  /*0c90*/  IMAD.X R18, R15, 0x1, R26, P2 ;  /* 0x000000010f127824 */ /* 0x000fe200010e061a */
[----:B------:R-:W-:Y:S02]  /*0ca0*/  SEL R14, R14, RZ, P4 ;  /* 0x000000ff0e0e7207 */ /* 0x000fe40002000000 */
[----:B------:R-:W-:Y:S02]  /*0cb0*/  SEL R27, R25, R24, !P4 ;  /* 0x00000018191b7207 */ /* 0x000fe40006000000 */
[----:B0-----:R-:W-:-:S03]  /*0cc0*/  LEA R28, P2, R2, UR8, 0x2 ;  /* 0x00000008021c7c11 */ /* 0x001fc6000f8410ff */
[----:B------:R-:W-:Y:S01]  /*0cd0*/  IMAD.X R27, R14, 0x1, R27, P3 ;  /* 0x000000010e1b7824 */ /* 0x000fe200018e061b */
[----:B------:R-:W-:Y:S02]  /*0ce0*/  LEA.HI.X R29, R2, UR9, R13, 0x2, P2 ;  /* 0x00000009021d7c11 */ /* 0x000fe400090f140d */
[C---:B------:R-:W-:Y:S02]  /*0cf0*/  LEA R14, P2, R3.reuse, UR8, 0x2 ;  /* 0x00000008030e7c11 */ /* 0x040fe4000f8410ff */
[C---:B------:R-:W-:Y:S02]  /*0d00*/  LEA R2, P3, R4.reuse, UR8, 0x2 ;  /* 0x0000000804027c11 */ /* 0x040fe4000f8610ff */
[----:B------:R-:W-:Y:S02]  /*0d10*/  LEA.HI.X R15, R3, UR9, R12, 0x2, P2 ;  /* 0x00000009030f7c11 */ /* 0x000fe400090f140c */
[----:B------:R-:W-:Y:S02]  /*0d20*/  LEA.HI.X R3, R4, UR9, R11, 0x2, P3 ;  /* 0x0000000904037c11 */ /* 0x000fe400098f140b */
[----:B------:R-:W-:Y:S01]  /*0d30*/  LOP3.LUT R26, R0, 0x800, RZ, 0xfc, !PT ;  /* 0x00000800001a7812 */ /* 0x000fe200078efcff */
[----:B------:R0:W5:Y:S01]  /*0d40*/  LDG.E R11, desc[UR10][R14.64] ;  /* 0x0000000a0e0b7981 */ /* 0x000162000c1e1900 */
[----:B------:R-:W-:-:S02]  /*0d50*/  LEA R4, P2, R5, UR8, 0x2 ;  /* 0x0000000805047c11 */ /* 0x000fc4000f8410ff */
[----:B------:R-:W-:Y:S01]  /*0d60*/  LEA R12, P3, R9, UR8, 0x2 ;  /* 0x00000008090c7c11 */ /* 0x000fe2000f8610ff */
[C---:B------:R-:W-:Y:S01]  /*0d70*/  VIADD R17, R26.reuse, -UR5 ;  /* 0x800000051a117c36 */ /* 0x040fe20008000000 */
[----:B------:R-:W-:Y:S02]  /*0d80*/  LEA.HI.X R5, R5, UR9, R10, 0x2, P2 ;  /* 0x0000000905057c11 */ /* 0x000fe400090f140a */
[----:B------:R-:W-:Y:S01]  /*0d90*/  LEA.HI.X R13, R9, UR9, R18, 0x2, P3 ;  /* 0x00000009090d7c11 */ /* 0x000fe200098f1412 */
[----:B------:R1:W5:Y:S01]  /*0da0*/  LDG.E R10, desc[UR10][R2.64] ;  /* 0x0000000a020a7981 */ /* 0x000362000c1e1900 */
[C---:B------:R-:W-:Y:S02]  /*0db0*/  ISETP.GE.AND P3, PT, R26.reuse, UR5, PT ;  /* 0x000000051a007c0c */ /* 0x040fe4000bf66270 */
[----:B------:R-:W-:Y:S01]  /*0dc0*/  SHF.R.S32.HI R16, RZ, 0x1f, R16 ;  /* 0x0000001fff107819 */ /* 0x000fe20000011410 */
[----:B------:R2:W5:Y:S01]  /*0dd0*/  LDG.E R18, desc[UR10][R28.64] ;  /* 0x0000000a1c127981 */ /* 0x000562000c1e1900 */
[----:B------:R-:W-:-:S02]  /*0de0*/  SEL R26, R26, R17, !P3 ;  /* 0x000000111a1a7207 */ /* 0x000fc40005800000 */
[----:B0-----:R-:W-:Y:S01]  /*0df0*/  SEL R15, R16, RZ, P1 ;  /* 0x000000ff100f7207 */ /* 0x001fe20000800000 */
[----:B------:R0:W5:Y:S01]  /*0e00*/  LDG.E R9, desc[UR10][R4.64] ;  /* 0x0000000a04097981 */ /* 0x000162000c1e1900 */
[----:B-1----:R-:W-:Y:S01]  /*0e10*/  VIADD R3, R0, 0x900 ;  /* 0x0000090000037836 */ /* 0x002fe20000000000 */
[----:B------:R-:W-:Y:S02]  /*0e20*/  LEA R2, P4, R8, UR8, 0x2 ;  /* 0x0000000808027c11 */ /* 0x000fe4000f8810ff */
[----:B--2---:R-:W-:Y:S01]  /*0e30*/  SEL R29, R23, R22, !P3 ;  /* 0x00000016171d7207 */ /* 0x004fe20005800000 */
[----:B------:R-:W-:Y:S01]  /*0e40*/  VIADD R14, R3, -UR5 ;  /* 0x80000005030e7c36 */ /* 0x000fe20008000000 */
[----:B------:R-:W-:Y:S02]  /*0e50*/  SEL R28, R25, R24, !P1 ;  /* 0x00000018191c7207 */ /* 0x000fe40004800000 */
[----:B------:R-:W-:Y:S02]  /*0e60*/  ISETP.GE.AND P2, PT, R3, UR5, PT ;  /* 0x0000000503007c0c */ /* 0x000fe4000bf46270 */
[----:B------:R-:W-:Y:S01]  /*0e70*/  IADD3 R16, P1, PT, R26, R29, RZ ;  /* 0x0000001d1a107210 */ /* 0x000fe20007f3e0ff */
[----:B------:R-:W-:Y:S01]  /*0e80*/  IMAD.X R26, R15, 0x1, R28, P6 ;  /* 0x000000010f1a7824 */ /* 0x000fe200030e061c */
[----:B------:R-:W-:-:S02]  /*0e90*/  SEL R15, R3, R14, !P2 ;  /* 0x0000000e030f7207 */ /* 0x000fc40005000000 */
[----:B------:R-:W-:Y:S01]  /*0ea0*/  LEA.HI.X R3, R8, UR9, R27, 0x2, P4 ;  /* 0x0000000908037c11 */ /* 0x000fe2000a0f141b */
[----:B------:R-:W-:Y:S01]  /*0eb0*/  VIADD R27, R0, 0xa00 ;  /* 0x00000a00001b7836 */ /* 0x000fe20000000000 */
[----:B0-----:R-:W-:Y:S01]  /*0ec0*/  LEA R4, P4, R7, UR8, 0x2 ;  /* 0x0000000807047c11 */ /* 0x001fe2000f8810ff */
[----:B------:R-:W5:Y:S01]  /*0ed0*/  LDG.E R8, desc[UR10][R12.64] ;  /* 0x0000000a0c087981 */ /* 0x000f62000c1e1900 */
[----:B------:R-:W-:Y:S02]  /*0ee0*/  SEL R28, R23, R22, !P2 ;  /* 0x00000016171c7207 */ /* 0x000fe40005000000 */
[----:B------:R-:W-:Y:S01]  /*0ef0*/  LEA.HI.X R5, R7, UR9, R26, 0x2, P4 ;  /* 0x0000000907057c11 */ /* 0x000fe2000a0f141a */
[C---:B------:R-:W-:Y:S01]  /*0f00*/  VIADD R26, R27.reuse, -UR5 ;  /* 0x800000051b1a7c36 */ /* 0x040fe20008000000 */
[----:B------:R-:W-:Y:S01]  /*0f10*/  ISETP.GE.AND P4, PT, R27, UR5, PT ;  /* 0x000000051b007c0c */ /* 0x000fe2000bf86270 */
[----:B------:R0:W5:Y:S01]  /*0f20*/  LDG.E R7, desc[UR10][R2.64] ;  /* 0x0000000a02077981 */ /* 0x000162000c1e1900 */
[----:B------:R-:W-:-:S02]  /*0f30*/  SHF.R.S32.HI R6, RZ, 0x1f, R6 ;  /* 0x0000001fff067819 */ /* 0x000fc40000011406 */
[----:B------:R-:W-:Y:S02]  /*0f40*/  IADD3 R15, P6, PT, R15, R28, RZ ;  /* 0x0000001c0f0f7210 */ /* 0x000fe40007fde0ff */
[----:B------:R-:W-:Y:S02]  /*0f50*/  SEL R28, R27, R26, !P4 ;  /* 0x0000001a1b1c7207 */ /* 0x000fe40006000000 */
[----:B------:R-:W-:Y:S02]  /*0f60*/  SEL R29, R23, R22, !P4 ;  /* 0x00000016171d7207 */ /* 0x000fe40006000000 */
[----:B------:R-:W-:Y:S02]  /*0f70*/  SHF.R.S32.HI R27, RZ, 0x1f, R17 ;  /* 0x0000001fff1b7819 */ /* 0x000fe40000011411 */
[----:B0-----:R-:W-:Y:S02]  /*0f80*/  SEL R3, R25, R24, !P0 ;  /* 0x0000001819037207 */ /* 0x001fe40004000000 */
[----:B------:R-:W-:-:S02]  /*0f90*/  SEL R2, R6, RZ, P0 ;  /* 0x000000ff06027207 */ /* 0x000fc40000000000 */
[----:B------:R-:W-:Y:S02]  /*0fa0*/  IADD3 R17, P0, PT, R28, R29, RZ ;  /* 0x0000001d1c117210 */ /* 0x000fe40007f1e0ff */
[----:B------:R-:W-:Y:S01]  /*0fb0*/  SEL R6, R25, R24, !P3 ;  /* 0x0000001819067207 */ /* 0x000fe20005800000 */
[----:B------:R-:W-:Y:S01]  /*0fc0*/  IMAD.X R28, R2, 0x1, R3, P5 ;  /* 0x00000001021c7824 */ /* 0x000fe200028e0603 */
[----:B------:R-:W-:Y:S01]  /*0fd0*/  SEL R27, R27, RZ, P3 ;  /* 0x000000ff1b1b7207 */ /* 0x000fe20001800000 */
[----:B------:R-:W-:Y:S01]  /*0fe0*/  VIADD R2, R0, 0xb00 ;  /* 0x00000b0000027836 */ /* 0x000fe20000000000 */
[----:B------:R-:W-:-:S03]  /*0ff0*/  LEA R12, P3, R21, UR8, 0x2 ;  /* 0x00000008150c7c11 */ /* 0x000fc6000f8610ff */
[----:B------:R-:W-:Y:S01]  /*1000*/  IMAD.X R3, R27, 0x1, R6, P1 ;  /* 0x000000011b037824 */ /* 0x000fe200008e0606 */
[C---:B------:R-:W-:Y:S01]  /*1010*/  ISETP.GE.AND P1, PT, R2.reuse, UR5, PT ;  /* 0x0000000502007c0c */ /* 0x040fe2000bf26270 */
[C---:B------:R-:W-:Y:S01]  /*1020*/  VIADD R27, R2.reuse, -UR5 ;  /* 0x80000005021b7c36 */ /* 0x040fe20008000000 */
[----:B------:R-:W-:Y:S01]  /*1030*/  LEA.HI.X R13, R21, UR9, R28, 0x2, P3 ;  /* 0x00000009150d7c11 */ /* 0x000fe200098f141c */
[----:B------:R-:W5:Y:S01]  /*1040*/  LDG.E R6, desc[UR10][R4.64] ;  /* 0x0000000a04067981 */ /* 0x000f62000c1e1900 */
[----:B------:R-:W-:Y:S02]  /*1050*/  SEL R28, R23, R22, !P1 ;  /* 0x00000016171c7207 */ /* 0x000fe40004800000 */
[----:B------:R-:W-:Y:S02]  /*1060*/  SEL R21, R2, R27, !P1 ;  /* 0x0000001b02157207 */ /* 0x000fe40004800000 */
[----:B------:R-:W-:Y:S02]  /*1070*/  SHF.R.S32.HI R14, RZ, 0x1f, R14 ;  /* 0x0000001fff0e7819 */ /* 0x000fe4000001140e */
[----:B------:R-:W-:-:S02]  /*1080*/  SHF.R.S32.HI R26, RZ, 0x1f, R26 ;  /* 0x0000001fff1a7819 */ /* 0x000fc4000001141a */
[----:B------:R-:W-:Y:S01]  /*1090*/  LEA R2, P5, R16, UR8, 0x2 ;  /* 0x0000000810027c11 */ /* 0x000fe2000f8a10ff */
[----:B------:R0:W5:Y:S01]  /*10a0*/  LDG.E R5, desc[UR10][R12.64] ;  /* 0x0000000a0c057981 */ /* 0x000162000c1e1900 */
[----:B------:R-:W-:Y:S02]  /*10b0*/  IADD3 R21, P3, PT, R21, R28, RZ ;  /* 0x0000001c15157210 */ /* 0x000fe40007f7e0ff */
[----:B------:R-:W-:Y:S02]  /*10c0*/  SEL R14, R14, RZ, P2 ;  /* 0x000000ff0e0e7207 */ /* 0x000fe40001000000 */
[CC--:B------:R-:W-:Y:S02]  /*10d0*/  SEL R29, R25.reuse, R24.reuse, !P2 ;  /* 0x00000018191d7207 */ /* 0x0c0fe40005000000 */
[----:B------:R-:W-:Y:S02]  /*10e0*/  SEL R26, R26, RZ, P4 ;  /* 0x000000ff1a1a7207 */ /* 0x000fe40002000000 */
[----:B------:R-:W-:-:S02]  /*10f0*/  SEL R28, R25, R24, !P4 ;  /* 0x00000018191c7207 */ /* 0x000fc40006000000 */
[----:B------:R-:W-:Y:S01]  /*1100*/  LEA.HI.X R3, R16, UR9, R3, 0x2, P5 ;  /* 0x0000000910037c11 */ /* 0x000fe2000a8f1403 */
[----:B------:R-:W-:Y:S01]  /*1110*/  IMAD.X R16, R14, 0x1, R29, P6 ;  /* 0x000000010e107824 */ /* 0x000fe200030e061d */
[----:B------:R-:W-:Y:S01]  /*1120*/  LOP3.LUT R29, R0, 0xc00, RZ, 0xfc, !PT ;  /* 0x00000c00001d7812 */ /* 0x000fe200078efcff */
[----:B------:R-:W-:Y:S01]  /*1130*/  IMAD.X R28, R26, 0x1, R28, P0 ;  /* 0x000000011a1c7824 */ /* 0x000fe200000e061c */
[----:B------:R-:W-:Y:S01]  /*1140*/  LEA R14, P0, R15, UR8, 0x2 ;  /* 0x000000080f0e7c11 */ /* 0x000fe2000f8010ff */
[----:B------:R-:W5:Y:S01]  /*1150*/  LDG.E R4, desc[UR10][R2.64] ;  /* 0x0000000a02047981 */ /* 0x000f62000c1e1900 */
[C---:B------:R-:W-:Y:S01]  /*1160*/  ISETP.GE.AND P4, PT, R29.reuse, UR5, PT ;  /* 0x000000051d007c0c */ /* 0x040fe2000bf86270 */
[----:B0-----:R-:W-:Y:S01]  /*1170*/  VIADD R12, R29, -UR5 ;  /* 0x800000051d0c7c36 */ /* 0x001fe20008000000 */
[----:B------:R-:W-:Y:S02]  /*1180*/  LEA.HI.X R15, R15, UR9, R16, 0x2, P0 ;  /* 0x000000090f0f7c11 */ /* 0x000fe400080f1410 */
[----:B------:R-:W-:-:S02]  /*1190*/  LEA R16, P0, R17, UR8, 0x2 ;  /* 0x0000000811107c11 */ /* 0x000fc4000f8010ff */
[----:B------:R-:W-:Y:S02]  /*11a0*/  SHF.R.S32.HI R27, RZ, 0x1f, R27 ;  /* 0x0000001fff1b7819 */ /* 0x000fe4000001141b */
[----:B------:R-:W-:Y:S01]  /*11b0*/  SEL R26, R29, R12, !P4 ;  /* 0x0000000c1d1a7207 */ /* 0x000fe20006000000 */
[----:B------:R0:W5:Y:S01]  /*11c0*/  LDG.E R3, desc[UR10][R14.64] ;  /* 0x0000000a0e037981 */ /* 0x000162000c1e1900 */
[----:B------:R-:W-:Y:S02]  /*11d0*/  LEA.HI.X R17, R17, UR9, R28, 0x2, P0 ;  /* 0x0000000911117c11 */ /* 0x000fe400080f141c */
[----:B------:R-:W-:Y:S02]  /*11e0*/  SEL R13, R23, R22, !P4 ;  /* 0x00000016170d7207 */ /* 0x000fe40006000000 */
[----:B------:R-:W-:Y:S01]  /*11f0*/  SHF.R.S32.HI R12, RZ, 0x1f, R12 ;  /* 0x0000001fff0c7819 */ /* 0x000fe2000001140c */
[----:B------:R1:W5:Y:S01]  /*1200*/  LDG.E R2, desc[UR10][R16.64] ;  /* 0x0000000a10027981 */ /* 0x000362000c1e1900 */
[----:B------:R-:W-:-:S02]  /*1210*/  SEL R27, R27, RZ, P1 ;  /* 0x000000ff1b1b7207 */ /* 0x000fc40000800000 */
[-C--:B------:R-:W-:Y:S02]  /*1220*/  SEL R28, R25, R24.reuse, !P1 ;  /* 0x00000018191c7207 */ /* 0x080fe40004800000 */
[----:B------:R-:W-:Y:S02]  /*1230*/  IADD3 R26, P2, PT, R26, R13, RZ ;  /* 0x0000000d1a1a7210 */ /* 0x000fe40007f5e0ff */
[----:B------:R-:W-:Y:S01]  /*1240*/  SEL R12, R12, RZ, P4 ;  /* 0x000000ff0c0c7207 */ /* 0x000fe20002000000 */
[----:B------:R-:W-:Y:S01]  /*1250*/  IMAD.X R28, R27, 0x1, R28, P3 ;  /* 0x000000011b1c7824 */ /* 0x000fe200018e061c */
[----:B------:R-:W-:Y:S01]  /*1260*/  SEL R29, R25, R24, !P4 ;  /* 0x00000018191d7207 */ /* 0x000fe20006000000 */
[----:B------:R-:W-:-:S04]  /*1270*/  VIADD R27, R0, 0xd00 ;  /* 0x00000d00001b7836 */ /* 0x000fc80000000000 */
[----:B------:R-:W-:Y:S01]  /*1280*/  IMAD.X R29, R12, 0x1, R29, P2 ;  /* 0x000000010c1d7824 */ /* 0x000fe200010e061d */
[----:B------:R-:W-:Y:S01]  /*1290*/  LEA R12, P0, R21, UR8, 0x2 ;  /* 0x00000008150c7c11 */ /* 0x000fe2000f8010ff */
[C---:B0-----:R-:W-:Y:S01]  /*12a0*/  VIADD R14, R27.reuse, -UR5 ;  /* 0x800000051b0e7c36 */ /* 0x041fe20008000000 */
[----:B------:R-:W-:Y:S02]  /*12b0*/  ISETP.GE.AND P2, PT, R27, UR5, PT ;  /* 0x000000051b007c0c */ /* 0x000fe4000bf46270 */
[----:B------:R-:W-:Y:S02]  /*12c0*/  LEA.HI.X R13, R21, UR9, R28, 0x2, P0 ;  /* 0x00000009150d7c11 */ /* 0x000fe400080f141c */
[----:B------:R-:W-:Y:S02]  /*12d0*/  SEL R27, R27, R14, !P2 ;  /* 0x0000000e1b1b7207 */ /* 0x000fe40005000000 */
[----:B------:R-:W-:Y:S02]  /*12e0*/  SHF.R.S32.HI R21, RZ, 0x1f, R14 ;  /* 0x0000001fff157819 */ /* 0x000fe4000001140e */
[----:B------:R-:W-:-:S02]  /*12f0*/  SEL R28, R23, R22, !P2 ;  /* 0x00000016171c7207 */ /* 0x000fc40005000000 */
[----:B-1----:R-:W-:Y:S02]  /*1300*/  SEL R17, R21, RZ, P2 ;  /* 0x000000ff15117207 */ /* 0x002fe40001000000 */
[----:B------:R-:W-:Y:S02]  /*1310*/  IADD3 R27, P1, PT, R27, R28, RZ ;  /* 0x0000001c1b1b7210 */ /* 0x000fe40007f3e0ff */
[----:B------:R-:W-:Y:S01]  /*1320*/  SEL R16, R25, R24, !P2 ;  /* 0x0000001819107207 */ /* 0x000fe20005000000 */
[----:B------:R-:W-:Y:S01]  /*1330*/  VIADD R28, R0, 0xe00 ;  /* 0x00000e00001c7836 */ /* 0x000fe20000000000 */
[C---:B------:R-:W-:Y:S01]  /*1340*/  LEA R14, P0, R26.reuse, UR8, 0x2 ;  /* 0x000000081a0e7c11 */ /* 0x040fe2000f8010ff */
[----:B------:R0:W5:Y:S02]  /*1350*/  LDG.E R21, desc[UR10][R12.64] ;  /* 0x0000000a0c157981 */ /* 0x000164000c1e1900 */
[----:B------:R-:W-:Y:S01]  /*1360*/  IMAD.X R17, R17, 0x1, R16, P1 ;  /* 0x0000000111117824 */ /* 0x000fe200008e0610 */
[----:B------:R-:W-:Y:S01]  /*1370*/  LEA.HI.X R15, R26, UR9, R29, 0x2, P0 ;  /* 0x000000091a0f7c11 */ /* 0x000fe200080f141d */
[----:B------:R-:W-:Y:S01]  /*1380*/  VIADD R29, R28, -UR5 ;  /* 0x800000051c1d7c36 */ /* 0x000fe20008000000 */
[----:B------:R-:W-:-:S02]  /*1390*/  LEA R16, P0, R27, UR8, 0x2 ;  /* 0x000000081b107c11 */ /* 0x000fc4000f8010ff */
[C---:B------:R-:W-:Y:S01]  /*13a0*/  ISETP.GE.AND P1, PT, R28.reuse, UR5, PT ;  /* 0x000000051c007c0c */ /* 0x040fe2000bf26270 */
[----:B------:R1:W5:Y:S01]  /*13b0*/  LDG.E R26, desc[UR10][R14.64] ;  /* 0x0000000a0e1a7981 */ /* 0x000362000c1e1900 */
[----:B------:R-:W-:Y:S02]  /*13c0*/  LEA.HI.X R17, R27, UR9, R17, 0x2, P0 ;  /* 0x000000091b117c11 */ /* 0x000fe400080f1411 */
[----:B------:R-:W-:Y:S02]  /*13d0*/  SEL R28, R28, R29, !P1 ;  /* 0x0000001d1c1c7207 */ /* 0x000fe40004800000 */
[----:B------:R-:W-:Y:S02]  /*13e0*/  SEL R27, R23, R22, !P1 ;  /* 0x00000016171b7207 */ /* 0x000fe40004800000 */
[----:B------:R-:W-:Y:S02]  /*13f0*/  SHF.R.S32.HI R29, RZ, 0x1f, R29 ;  /* 0x0000001fff1d7819 */ /* 0x000fe4000001141d */
[----:B0-----:R-:W-:-:S02]  /*1400*/  IADD3 R13, P0, PT, R28, R27, RZ ;  /* 0x0000001b1c0d7210 */ /* 0x001fc40007f1e0ff */
[----:B------:R-:W-:Y:S01]  /*1410*/  SEL R28, R29, RZ, P1 ;  /* 0x000000ff1d1c7207 */ /* 0x000fe20000800000 */
[----:B------:R-:W-:Y:S01]  /*1420*/  VIADD R29, R0, 0xf00 ;  /* 0x00000f00001d7836 */ /* 0x000fe20000000000 */
[----:B-1----:R-:W-:Y:S01]  /*1430*/  SEL R15, R25, R24, !P1 ;  /* 0x00000018190f7207 */ /* 0x002fe20004800000 */
[----:B------:R0:W5:Y:S02]  /*1440*/  LDG.E R27, desc[UR10][R16.64] ;  /* 0x0000000a101b7981 */ /* 0x000164000c1e1900 */
[C---:B------:R-:W-:Y:S01]  /*1450*/  VIADD R14, R29.reuse, -UR5 ;  /* 0x800000051d0e7c36 */ /* 0x040fe20008000000 */
[----:B------:R-:W-:Y:S01]  /*1460*/  ISETP.GE.AND P1, PT, R29, UR5, PT ;  /* 0x000000051d007c0c */ /* 0x000fe2000bf26270 */
[----:B------:R-:W-:Y:S01]  /*1470*/  IMAD.X R28, R28, 0x1, R15, P0 ;  /* 0x000000011c1c7824 */ /* 0x000fe200000e060f */
[----:B------:R-:W-:Y:S02]  /*1480*/  LEA R12, P0, R13, UR8, 0x2 ;  /* 0x000000080d0c7c11 */ /* 0x000fe4000f8010ff */
[----:B------:R-:W-:-:S02]  /*1490*/  SEL R15, R29, R14, !P1 ;  /* 0x0000000e1d0f7207 */ /* 0x000fc40004800000 */
[----:B------:R-:W-:Y:S02]  /*14a0*/  SHF.R.S32.HI R14, RZ, 0x1f, R14 ;  /* 0x0000001fff0e7819 */ /* 0x000fe4000001140e */
[----:B0-----:R-:W-:Y:S02]  /*14b0*/  SEL R16, R23, R22, !P1 ;  /* 0x0000001617107207 */ /* 0x001fe40004800000 */
[----:B------:R-:W-:Y:S02]  /*14c0*/  LEA.HI.X R13, R13, UR9, R28, 0x2, P0 ;  /* 0x000000090d0d7c11 */ /* 0x000fe400080f141c */
[----:B------:R-:W-:Y:S02]  /*14d0*/  IADD3 R15, P0, PT, R15, R16, RZ ;  /* 0x000000100f0f7210 */ /* 0x000fe40007f1e0ff */
[----:B------:R-:W-:Y:S02]  /*14e0*/  SEL R14, R14, RZ, P1 ;  /* 0x000000ff0e0e7207 */ /* 0x000fe40000800000 */
[----:B------:R-:W-:-:S05]  /*14f0*/  SEL R17, R25, R24, !P1 ;  /* 0x0000001819117207 */ /* 0x000fca0004800000 */
[----:B------:R-:W-:Y:S01]  /*1500*/  IMAD.X R16, R14, 0x1, R17, P0 ;  /* 0x000000010e107824 */ /* 0x000fe200000e0611 */
[C---:B------:R-:W-:Y:S02]  /*1510*/  LEA R14, P0, R15.reuse, UR8, 0x2 ;  /* 0x000000080f0e7c11 */ /* 0x040fe4000f8010ff */
[----:B------:R-:W-:Y:S02]  /*1520*/  LOP3.LUT R17, R0, 0x1000, RZ, 0xfc, !PT ;  /* 0x0000100000117812 */ /* 0x000fe400078efcff */
[----:B------:R-:W-:Y:S02]  /*1530*/  LEA.HI.X R15, R15, UR9, R16, 0x2, P0 ;  /* 0x000000090f0f7c11 */ /* 0x000fe400080f1410 */
[C---:B------:R-:W-:Y:S01]  /*1540*/  ISETP.GE.AND P1, PT, R17.reuse, UR5, PT ;  /* 0x0000000511007c0c */ /* 0x040fe2000bf26270 */
[----:B------:R-:W-:-:S03]  /*1550*/  VIADD R16, R17, -UR5 ;  /* 0x8000000511107c36 */ /* 0x000fc60008000000 */
[----:B------:R-:W-:Y:S02]  /*1560*/  SEL R22, R23, R22, !P1 ;  /* 0x0000001617167207 */ /* 0x000fe40004800000 */
[----:B------:R-:W-:Y:S01]  /*1570*/  SEL R17, R17, R16, !P1 ;  /* 0x0000001011117207 */ /* 0x000fe20004800000 */
[----:B------:R1:W5:Y:S01]  /*1580*/  LDG.E R23, desc[UR10][R14.64] ;  /* 0x0000000a0e177981 */ /* 0x000362000c1e1900 */
        /* <DEDUP_REMOVED lines=9> */
.L_x_237:
[----:B------:R-:W2:Y:S01]  /*1620*/  S2UR UR6, SR_CgaCtaId ;  /* 0x00000000000679c3 */ /* 0x000ea20000008800 */
[----:B------:R-:W-:Y:S01]  /*1630*/  UMOV UR4, 0x400 ;  /* 0x0000040000047882 */ /* 0x000fe20000000000 */
[----:B------:R-:W-:Y:S01]  /*1640*/  IMAD.IADD R20, R20, 0x1, -R19 ;  /* 0x0000000114147824 */ /* 0x000fe200078e0a13 */
[----:B--2---:R-:W-:-:S06]  /*1650*/  ULEA UR4, UR6, UR4, 0x18 ;  /* 0x0000000406047291 */ /* 0x004fcc000f8ec0ff */
[----:B01----:R-:W-:-:S05]  /*1660*/  LEA R13, R0, UR4, 0x2 ;  /* 0x00000004000d7c11 */ /* 0x003fca000f8e10ff */
[----:B-----5:R-:W-:Y:S04]  /*1670*/  STS [R13], R18 ;  /* 0x000000120d007388 */ /* 0x020fe80000000800 */
        /* <DEDUP_REMOVED lines=19> */
[----:B-1----:R-:W-:Y:S01]  /*17b0*/  VIADD R2, R20, UR5 ;  /* 0x0000000514027c36 */ /* 0x002fe20008000000 */
[----:B------:R-:W-:Y:S04]  /*17c0*/  BSSY.RECONVERGENT B0, `(.L_x_238) ;  /* 0x000001e000007945 */ /* 0x000fe80003800200 */
[----:B------:R-:W-:-:S04]  /*17d0*/  VIMNMX R3, PT, PT, R2, R3, PT ;  /* 0x0000000302037248 */ /* 0x000fc80003fe0100 */
[C---:B------:R-:W-:Y:S01]  /*17e0*/  ISETP.GE.AND P0, PT, R3.reuse, R20, PT ;  /* 0x000000140300720c */ /* 0x040fe20003f06270 */
[C---:B------:R-:W-:Y:S01]  /*17f0*/  IMAD.IADD R6, R3.reuse, 0x1, -R20 ;  /* 0x0000000103067824 */ /* 0x040fe200078e0a14 */
[----:B------:R-:W-:-:S04]  /*1800*/  VIMNMX R7, PT, PT, R3, UR5, PT ;  /* 0x0000000503077c48 */ /* 0x000fc8000bfe0100 */
[----:B------:R-:W-:-:S04]  /*1810*/  SEL R6, R6, RZ, P0 ;  /* 0x000000ff06067207 */ /* 0x000fc80000000000 */
[----:B------:R-:W-:-:S13]  /*1820*/  ISETP.GE.AND P0, PT, R6, R7, PT ;  /* 0x000000070600720c */ /* 0x000fda0003f06270 */
[----:B--2---:R-:W-:Y:S05]  /*1830*/  @P0 BRA `(.L_x_239) ;  /* 0x0000000000580947 */ /* 0x004fea0003800000 */
[----:B------:R-:W0:Y:S01]  /*1840*/  LDC.64 R4, c[0x0][0x3b0] ;  /* 0x0000ec00ff047b82 */ /* 0x000e220000000a00 */
[----:B------:R-:W-:-:S07]  /*1850*/  VIADD R12, R3, UR5 ;  /* 0x00000005030c7c36 */ /* 0x000fce0008000000 */
.L_x_240:
[----:B------:R-:W-:-:S05]  /*1860*/  IMAD.IADD R8, R7, 0x1, -R6 ;  /* 0x0000000107087824 */ /* 0x000fca00078e0a06 */
[----:B------:R-:W-:-:S04]  /*1870*/  LEA.HI R9, R8, R8, RZ, 0x1 ;  /* 0x0000000808097211 */ /* 0x000fc800078f08ff */
[----:B------:R-:W-:-:S04]  /*1880*/  LEA.HI.SX32 R14, R9, R6, 0x1f ;  /* 0x00000006090e7211 */ /* 0x000fc800078ffaff */
[----:B------:R-:W-:Y:S02]  /*1890*/  LOP3.LUT R9, RZ, R14, RZ, 0x33, !PT ;  /* 0x0000000eff097212 */ /* 0x000fe400078e33ff */
[----:B------:R-:W-:-:S03]  /*18a0*/  LEA R13, R14, UR4, 0x2 ;  /* 0x000000040e0d7c11 */ /* 0x000fc6000f8e10ff */
[----:B------:R-:W-:-:S03]  /*18b0*/  IMAD.IADD R9, R12, 0x1, R9 ;  /* 0x000000010c097824 */ /* 0x000fc600078e0209 */
[----:B------:R-:W1:Y:S02]  /*18c0*/  LDS R13, [R13] ;  /* 0x000000000d0d7984 */ /* 0x000e640000000800 */
[----:B------:R-:W-:-:S06]  /*18d0*/  LEA R15, R9, UR4, 0x2 ;  /* 0x00000004090f7c11 */ /* 0x000fcc000f8e10ff */
        /* <DEDUP_REMOVED lines=12> */
.L_x_239:
[----:B------:R-:W-:Y:S05]  /*19a0*/  BSYNC.RECONVERGENT B0 ;  /* 0x0000000000007941 */ /* 0x000fea0003800200 */
.L_x_238:
[----:B------:R-:W-:Y:S01]  /*19b0*/  IADD3 R7, PT, PT, R3, UR5, -R6 ;  /* 0x0000000503077c10 */ /* 0x000fe2000fffe806 */
[----:B------:R-:W-:Y:S01]  /*19c0*/  BSSY.RECONVERGENT B0, `(.L_x_241) ;  /* 0x0000013000007945 */ /* 0x000fe20003800200 */
[----:B------:R-:W-:Y:S02]  /*19d0*/  LEA R13, R6, UR4, 0x2 ;  /* 0x00000004060d7c11 */ /* 0x000fe4000f8e10ff */
[C---:B------:R-:W-:Y:S02]  /*19e0*/  LEA R12, R7.reuse, UR4, 0x2 ;  /* 0x00000004070c7c11 */ /* 0x040fe4000f8e10ff */
[----:B------:R-:W-:Y:S01]  /*19f0*/  ISETP.GE.AND P1, PT, R7, R2, PT ;  /* 0x000000020700720c */ /* 0x000fe20003f26270 */
[----:B------:R0:W1:Y:S01]  /*1a00*/  LDS R3, [R13] ;  /* 0x000000000d037984 */ /* 0x0000620000000800 */
[----:B------:R-:W-:-:S03]  /*1a10*/  PLOP3.LUT P0, PT, PT, PT, PT, 0x8, 0x80 ;  /* 0x000000000080781c */ /* 0x000fc60003f0e170 */
[----:B------:R0:W2:Y:S08]  /*1a20*/  LDS R4, [R12] ;  /* 0x000000000c047984 */ /* 0x0000b00000000800 */
[----:B0-----:R-:W-:Y:S05]  /*1a30*/  @P1 BRA `(.L_x_242) ;  /* 0x00000000002c1947 */ /* 0x001fea0003800000 */
[----:B------:R-:W-:Y:S02]  /*1a40*/  ISETP.GE.AND P1, PT, R6, UR5, PT ;  /* 0x0000000506007c0c */ /* 0x000fe4000bf26270 */
        /* <DEDUP_REMOVED lines=10> */
.L_x_242:
[----:B------:R-:W-:Y:S05]  /*1af0*/  BSYNC.RECONVERGENT B0 ;  /* 0x0000000000007941 */ /* 0x000fea0003800200 */
.L_x_241:
        /* <DEDUP_REMOVED lines=13> */
[----:B------:R-:W-:Y:S02]  /*1bd0*/  ISETP.GE.AND P1, PT, R14, UR5, PT ;  /* 0x000000050e007c0c */ /* 0x000fe4000bf26270 */
        /* <DEDUP_REMOVED lines=10> */
.L_x_244:
[----:B------:R-:W-:Y:S05]  /*1c80*/  BSYNC.RECONVERGENT B0 ;  /* 0x0000000000007941 */ /* 0x000fea0003800200 */
.L_x_243:
[----:B------:R-:W-:Y:S01]  /*1c90*/  @!P0 IMAD.MOV R7, RZ, RZ, R9 ;  /* 0x000000ffff078224 */ /* 0x000fe200078e0209 */
[----:B------:R-:W-:Y:S01]  /*1ca0*/  BSSY.RECONVERGENT B0, `(.L_x_245) ;  /* 0x0000017000007945 */ /* 0x000fe20003800200 */
[----:B------:R-:W-:Y:S01]  /*1cb0*/  @P0 IMAD.MOV R8, RZ, RZ, R14 ;  /* 0x000000ffff080224 */ /* 0x000fe200078e020e */
[----:B-12---:R-:W-:Y:S01]  /*1cc0*/  SEL R6, R4, R3, P0 ;  /* 0x0000000304067207 */ /* 0x006fe20000000000 */
[C---:B------:R-:W-:Y:S01]  /*1cd0*/  VIADD R9, R7.reuse, 0x1 ;  /* 0x0000000107097836 */ /* 0x040fe20000000000 */
[C---:B------:R-:W-:Y:S01]  /*1ce0*/  ISETP.GE.AND P1, PT, R7.reuse, R2, PT ;  /* 0x000000020700720c */ /* 0x040fe20003f26270 */
[C---:B------:R-:W-:Y:S01]  /*1cf0*/  VIADD R10, R8.reuse, 0x1 ;  /* 0x00000001080a7836 */ /* 0x040fe20000000000 */
[----:B------:R-:W-:Y:S02]  /*1d00*/  @!P0 LEA R11, R8, UR4, 0x2 ;  /* 0x00000004080b8c11 */ /* 0x000fe4000f8e10ff */
[----:B------:R-:W-:-:S03]  /*1d10*/  @P0 LEA R12, R7, UR4, 0x2 ;  /* 0x00000004070c0c11 */ /* 0x000fc6000f8e10ff */
[----:B------:R0:W1:Y:S04]  /*1d20*/  @!P0 LDS R3, [R11] ;  /* 0x000000000b038984 */ /* 0x0000680000000800 */
[----:B------:R0:W2:Y:S01]  /*1d30*/  @P0 LDS R4, [R12] ;  /* 0x000000000c040984 */ /* 0x0000a20000000800 */
[----:B------:R-:W-:Y:S01]  /*1d40*/  PLOP3.LUT P0, PT, PT, PT, PT, 0x8, 0x80 ;  /* 0x000000000080781c */ /* 0x000fe20003f0e170 */
[----:B------:R-:W-:-:S12]  /*1d50*/  @P1 BRA `(.L_x_246) ;  /* 0x00000000002c1947 */ /* 0x000fd80003800000 */
[----:B------:R-:W-:Y:S02]  /*1d60*/  ISETP.GE.AND P1, PT, R8, UR5, PT ;  /* 0x0000000508007c0c */ /* 0x000fe4000bf26270 */
        /* <DEDUP_REMOVED lines=10> */
.L_x_246:
[----:B------:R-:W-:Y:S05]  /*1e10*/  BSYNC.RECONVERGENT B0 ;  /* 0x0000000000007941 */ /* 0x000fea0003800200 */
.L_x_245:
[----:B------:R-:W-:Y:S01]  /*1e20*/  @!P0 IMAD.MOV R9, RZ, RZ, R7 ;  /* 0x000000ffff098224 */ /* 0x000fe200078e0207 */
[----:B------:R-:W-:Y:S01]  /*1e30*/  BSSY.RECONVERGENT B0, `(.L_x_247) ;  /* 0x0000017000007945 */ /* 0x000fe20003800200 */
[----:B------:R-:W-:Y:S01]  /*1e40*/  @P0 IMAD.MOV R10, RZ, RZ, R8 ;  /* 0x000000ffff0a0224 */ /* 0x000fe200078e0208 */
[----:B-12---:R-:W-:Y:S01]  /*1e50*/  SEL R7, R4, R3, P0 ;  /* 0x0000000304077207 */ /* 0x006fe20000000000 */
[C---:B------:R-:W-:Y:S01]  /*1e60*/  VIADD R13, R9.reuse, 0x1 ;  /* 0x00000001090d7836 */ /* 0x040fe20000000000 */
[C---:B------:R-:W-:Y:S01]  /*1e70*/  ISETP.GE.AND P1, PT, R9.reuse, R2, PT ;  /* 0x000000020900720c */ /* 0x040fe20003f26270 */
[C---:B0-----:R-:W-:Y:S01]  /*1e80*/  VIADD R12, R10.reuse, 0x1 ;  /* 0x000000010a0c7836 */ /* 0x041fe20000000000 */
        /* <DEDUP_REMOVED lines=17> */
.L_x_248:
[----:B------:R-:W-:Y:S05]  /*1fa0*/  BSYNC.RECONVERGENT B0 ;  /* 0x0000000000007941 */ /* 0x000fea0003800200 */
.L_x_247:
[----:B------:R-:W-:Y:S01]  /*1fb0*/  @!P0 IMAD.MOV R13, RZ, RZ, R9 ;  /* 0x000000ffff0d8224 */ /* 0x000fe200078e0209 */
[----:B------:R-:W-:Y:S01]  /*1fc0*/  BSSY.RECONVERGENT B0, `(.L_x_249) ;  /* 0x0000017000007945 */ /* 0x000fe20003800200 */
[----:B------:R-:W-:Y:S01]  /*1fd0*/  @P0 IMAD.MOV R12, RZ, RZ, R10 ;  /* 0x000000ffff0c0224 */ /* 0x000fe200078e020a */
[----:B012---:R-:W-:Y:S01]  /*1fe0*/  SEL R8, R4, R3, P0 ;  /* 0x0000000304087207 */ /* 0x007fe20000000000 */
        /* <DEDUP_REMOVED lines=20> */
.L_x_250:
[----:B------:R-:W-:Y:S05]  /*2130*/  BSYNC.RECONVERGENT B0 ;  /* 0x0000000000007941 */ /* 0x000fea0003800200 */
.L_x_249:
        /* <DEDUP_REMOVED lines=24> */
.L_x_252:
[----:B------:R-:W-:Y:S05]  /*22c0*/  BSYNC.RECONVERGENT B0 ;  /* 0x0000000000007941 */ /* 0x000fea0003800200 */
.L_x_251:
        /* <DEDUP_REMOVED lines=24> */
.L_x_254:
[----:B------:R-:W-:Y:S05]  /*2450*/  BSYNC.RECONVERGENT B0 ;  /* 0x0000000000007941 */ /* 0x000fea0003800200 */
.L_x_253:
        /* <DEDUP_REMOVED lines=24> */
.L_x_256:
[----:B------:R-:W-:Y:S05]  /*25e0*/  BSYNC.RECONVERGENT B0 ;  /* 0x0000000000007941 */ /* 0x000fea0003800200 */
.L_x_255:
        /* <DEDUP_REMOVED lines=24> */
.L_x_258:
[----:B------:R-:W-:Y:S05]  /*2770*/  BSYNC.RECONVERGENT B0 ;  /* 0x0000000000007941 */ /* 0x000fea0003800200 */
.L_x_257:
        /* <DEDUP_REMOVED lines=24> */
.L_x_260:
[----:B------:R-:W-:Y:S05]  /*2900*/  BSYNC.RECONVERGENT B0 ;  /* 0x0000000000007941 */ /* 0x000fea0003800200 */
.L_x_259:
[----:B------:R-:W-:Y:S01]  /*2910*/  @!P0 IMAD.MOV R19, RZ, RZ, R23 ;  /* 0x000000ffff138224 */ /* 0x000fe200078e0217 */
[----:B------:R-:W-:Y:S01]  /*2920*/  BSSY.RECONVERGENT B0, `(.L_x_261) ;  /* 0x0000017000007945 */ /* 0x000fe20003800200 */
[----:B------:R-:W-:Y:S01]  /*2930*/  @P0 IMAD.MOV R21, RZ, RZ, R18 ;  /* 0x000000ffff150224 */ /* 0x000fe200078e0212 */
[----:B-12---:R-:W-:Y:S01]  /*2940*/  SEL R18, R4, R3, P0 ;  /* 0x0000000304127207 */ /* 0x006fe20000000000 */
[C---:B------:R-:W-:Y:S01]  /*2950*/  VIADD R23, R19.reuse, 0x1 ;  /* 0x0000000113177836 */ /* 0x040fe20000000000 */
[----:B------:R-:W-:Y:S01]  /*2960*/  ISETP.GE.AND P1, PT, R19, R2, PT ;  /* 0x000000021300720c */ /* 0x000fe20003f26270 */
[C---:B------:R-:W-:Y:S01]  /*2970*/  VIADD R20, R21.reuse, 0x1 ;  /* 0x0000000115147836 */ /* 0x040fe20000000000 */
[----:B0-----:R-:W-:Y:S02]  /*2980*/  @!P0 LEA R14, R21, UR4, 0x2 ;  /* 0x00000004150e8c11 */ /* 0x001fe4000f8e10ff */
        /* <DEDUP_REMOVED lines=16> */
.L_x_262:
[----:B------:R-:W-:Y:S05]  /*2a90*/  BSYNC.RECONVERGENT B0 ;  /* 0x0000000000007941 */ /* 0x000fea0003800200 */
.L_x_261:
[----:B------:R-:W-:Y:S01]  /*2aa0*/  @!P0 IMAD.MOV R23, RZ, RZ, R19 ;  /* 0x000000ffff178224 */ /* 0x000fe200078e0213 */
[----:B------:R-:W-:Y:S01]  /*2ab0*/  BSSY.RECONVERGENT B0, `(.L_x_263) ;  /* 0x0000016000007945 */ /* 0x000fe20003800200 */
[----:B------:R-:W-:Y:S01]  /*2ac0*/  @P0 IMAD.MOV R20, RZ, RZ, R21 ;  /* 0x000000ffff140224 */ /* 0x000fe200078e0215 */
[----:B-12---:R-:W-:Y:S02]  /*2ad0*/  SEL R19, R4, R3, P0 ;  /* 0x0000000304137207 */ /* 0x006fe40000000000 */
[C---:B------:R-:W-:Y:S01]  /*2ae0*/  ISETP.GE.AND P1, PT, R23.reuse, R2, PT ;  /* 0x000000021700720c */ /* 0x040fe20003f26270 */
        /* <DEDUP_REMOVED lines=18> */
.L_x_264:
[----:B------:R-:W-:Y:S05]  /*2c10*/  BSYNC.RECONVERGENT B0 ;  /* 0x0000000000007941 */ /* 0x000fea0003800200 */
.L_x_263:
[----:B------:R-:W-:Y:S01]  /*2c20*/  VIADD R25, R23, 0x1 ;  /* 0x0000000117197836 */ /* 0x000fe20000000000 */
[----:B------:R-:W-:Y:S01]  /*2c30*/  BSSY.RECONVERGENT B0, `(.L_x_265) ;  /* 0x0000016000007945 */ /* 0x000fe20003800200 */
[----:B------:R-:W-:Y:S02]  /*2c40*/  @!P0 IMAD.MOV R25, RZ, RZ, R23 ;  /* 0x000000ffff198224 */ /* 0x000fe400078e0217 */
[----:B------:R-:W-:Y:S01]  /*2c50*/  @P0 IMAD.MOV R21, RZ, RZ, R20 ;  /* 0x000000ffff150224 */ /* 0x000fe200078e0214 */
[----:B-12---:R-:W-:Y:S02]  /*2c60*/  SEL R20, R4, R3, P0 ;  /* 0x0000000304147207 */ /* 0x006fe40000000000 */
[----:B------:R-:W-:Y:S02]  /*2c70*/  ISETP.GE.AND P1, PT, R25, R2, PT ;  /* 0x000000021900720c */ /* 0x000fe40003f26270 */
        /* <DEDUP_REMOVED lines=17> */
.L_x_266:
[----:B------:R-:W-:Y:S05]  /*2d90*/  BSYNC.RECONVERGENT B0 ;  /* 0x0000000000007941 */ /* 0x000fea0003800200 */
.L_x_265:
[----:B------:R-:W-:Y:S01]  /*2da0*/  VIADD R23, R25, 0x1 ;  /* 0x0000000119177836 */ /* 0x000fe20000000000 */
[----:B------:R-:W-:Y:S01]  /*2db0*/  BSSY.RECONVERGENT B0, `(.L_x_267) ;  /* 0x0000017000007945 */ /* 0x000fe20003800200 */
[----:B------:R-:W-:Y:S02]  /*2dc0*/  @!P0 IMAD.MOV R23, RZ, RZ, R25 ;  /* 0x000000ffff178224 */ /* 0x000fe400078e0219 */
[----:B------:R-:W-:Y:S02]  /*2dd0*/  VIADD R22, R21, 0x1 ;  /* 0x0000000115167836 */ /* 0x000fe40000000000 */
[----:B------:R-:W-:Y:S01]  /*2de0*/  @P0 IMAD.MOV R22, RZ, RZ, R21 ;  /* 0x000000ffff160224 */ /* 0x000fe200078e0215 */
[C---:B------:R-:W-:Y:S02]  /*2df0*/  ISETP.GE.AND P1, PT, R23.reuse, R2, PT ;  /* 0x000000021700720c */ /* 0x040fe40003f26270 */
[----:B0-----:R-:W-:Y:S02]  /*2e00*/  @P0 LEA R15, R23, UR4, 0x2 ;  /* 0x00000004170f0c11 */ /* 0x001fe4000f8e10ff */
[----:B------:R-:W-:-:S02]  /*2e10*/  @!P0 LEA R14, R22, UR4, 0x2 ;  /* 0x00000004160e8c11 */ /* 0x000fc4000f8e10ff */
[----:B-12---:R-:W-:Y:S02]  /*2e20*/  SEL R21, R4, R3, P0 ;  /* 0x0000000304157207 */ /* 0x006fe40000000000 */
[----:B------:R0:W1:Y:S04]  /*2e30*/  @P0 LDS R4, [R15] ;  /* 0x000000000f040984 */ /* 0x0000680000000800 */
[----:B------:R0:W2:Y:S01]  /*2e40*/  @!P0 LDS R3, [R14] ;  /* 0x000000000e038984 */ /* 0x0000a20000000800 */
[----:B------:R-:W-:Y:S01]  /*2e50*/  PLOP3.LUT P0, PT, PT, PT, PT, 0x8, 0x80 ;  /* 0x000000000080781c */ /* 0x000fe20003f0e170 */
[----:B------:R-:W-:-:S12]  /*2e60*/  @P1 BRA `(.L_x_268) ;  /* 0x00000000002c1947 */ /* 0x000fd80003800000 */
[----:B------:R-:W-:Y:S02]  /*2e70*/  ISETP.GE.AND P1, PT, R22, UR5, PT ;  /* 0x0000000516007c0c */ /* 0x000fe4000bf26270 */
        /* <DEDUP_REMOVED lines=10> */
.L_x_268:
[----:B------:R-:W-:Y:S05]  /*2f20*/  BSYNC.RECONVERGENT B0 ;  /* 0x0000000000007941 */ /* 0x000fea0003800200 */
.L_x_267:
        /* <DEDUP_REMOVED lines=24> */
.L_x_270:
[----:B------:R-:W-:Y:S05]  /*30b0*/  BSYNC.RECONVERGENT B0 ;  /* 0x0000000000007941 */ /* 0x000fea0003800200 */
.L_x_269:
[----:B------:R-:W-:Y:S01]  /*30c0*/  VIADD R27, R25, 0x1 ;  /* 0x00000001191b7836 */ /* 0x000fe20000000000 */
[----:B------:R-:W-:Y:S01]  /*30d0*/  BSSY.RECONVERGENT B0, `(.L_x_271) ;  /* 0x0000017000007945 */ /* 0x000fe20003800200 */
[----:B------:R-:W-:Y:S01]  /*30e0*/  @!P0 IMAD.MOV R27, RZ, RZ, R25 ;  /* 0x000000ffff1b8224 */ /* 0x000fe200078e0219 */
[----:B-12---:R-:W-:Y:S01]  /*30f0*/  SEL R23, R4, R3, P0 ;  /* 0x0000000304177207 */ /* 0x006fe20000000000 */
[----:B------:R-:W-:Y:S02]  /*3100*/  VIADD R26, R24, 0x1 ;  /* 0x00000001181a7836 */ /* 0x000fe40000000000 */
[----:B------:R-:W-:Y:S01]  /*3110*/  @P0 IMAD.MOV R26, RZ, RZ, R24 ;  /* 0x000000ffff1a0224 */ /* 0x000fe200078e0218 */
[C---:B------:R-:W-:Y:S02]  /*3120*/  ISETP.GE.AND P1, PT, R27.reuse, R2, PT ;  /* 0x000000021b00720c */ /* 0x040fe40003f26270 */
[----:B0-----:R-:W-:Y:S02]  /*3130*/  @P0 LEA R15, R27, UR4, 0x2 ;  /* 0x000000041b0f0c11 */ /* 0x001fe4000f8e10ff */
[----:B------:R-:W-:-:S03]  /*3140*/  @!P0 LEA R14, R26, UR4, 0x2 ;  /* 0x000000041a0e8c11 */ /* 0x000fc6000f8e10ff */
        /* <DEDUP_REMOVED lines=15> */
.L_x_272:
[----:B------:R-:W-:Y:S05]  /*3240*/  BSYNC.RECONVERGENT B0 ;  /* 0x0000000000007941 */ /* 0x000fea0003800200 */
.L_x_271:
[----:B------:R-:W-:Y:S01]  /*3250*/  VIADD R16, R26, 0x1 ;  /* 0x000000011a107836 */ /* 0x000fe20000000000 */
[----:B-12---:R-:W-:Y:S01]  /*3260*/  SEL R24, R4, R3, P0 ;  /* 0x0000000304187207 */ /* 0x006fe20000000000 */
[----:B------:R-:W-:Y:S01]  /*3270*/  @P0 IMAD.MOV R16, RZ, RZ, R26 ;  /* 0x000000ffff100224 */ /* 0x000fe200078e021a */
[----:B------:R-:W-:Y:S01]  /*3280*/  BSSY.RECONVERGENT B0, `(.L_x_273) ;  /* 0x0000016000007945 */ /* 0x000fe20003800200 */
[----:B0-----:R-:W-:Y:S02]  /*3290*/  VIADD R15, R27, 0x1 ;  /* 0x000000011b0f7836 */ /* 0x001fe40000000000 */
[----:B------:R-:W-:Y:S01]  /*32a0*/  @!P0 IMAD.MOV R15, RZ, RZ, R27 ;  /* 0x000000ffff0f8224 */ /* 0x000fe200078e021b */
[----:B------:R-:W-:-:S04]  /*32b0*/  @!P0 LEA R14, R16, UR4, 0x2 ;  /* 0x00000004100e8c11 */ /* 0x000fc8000f8e10ff */
[C---:B------:R-:W-:Y:S01]  /*32c0*/  ISETP.GE.AND P1, PT, R15.reuse, R2, PT ;  /* 0x000000020f00720c */ /* 0x040fe20003f26270 */
[----:B------:R-:W0:Y:S01]  /*32d0*/  @!P0 LDS R3, [R14] ;  /* 0x000000000e038984 */ /* 0x000e220000000800 */
[----:B------:R-:W-:-:S05]  /*32e0*/  @P0 LEA R15, R15, UR4, 0x2 ;  /* 0x000000040f0f0c11 */ /* 0x000fca000f8e10ff */
[----:B------:R1:W2:Y:S01]  /*32f0*/  @P0 LDS R4, [R15] ;  /* 0x000000000f040984 */ /* 0x0002a20000000800 */
[----:B0-----:R-:W-:-:S05]  /*3300*/  IMAD.MOV.U32 R2, RZ, RZ, R3 ;  /* 0x000000ffff027224 */ /* 0x001fca00078e0003 */
[----:B-1----:R-:W-:Y:S05]  /*3310*/  @P1 BRA `(.L_x_274) ;  /* 0x0000000000301947 */ /* 0x002fea0003800000 */
[----:B------:R-:W-:Y:S01]  /*3320*/  ISETP.GE.AND P0, PT, R16, UR5, PT ;  /* 0x0000000510007c0c */ /* 0x000fe2000bf06270 */
        /* <DEDUP_REMOVED lines=11> */
.L_x_274:
[----:B------:R-:W-:Y:S05]  /*33e0*/  BSYNC.RECONVERGENT B0 ;  /* 0x0000000000007941 */ /* 0x000fea0003800200 */
.L_x_273:
[----:B------:R-:W-:Y:S01]  /*33f0*/  BAR.SYNC.DEFER_BLOCKING 0x0 ;  /* 0x0000000000007b1d */ /* 0x000fe20000010000 */
[----:B------:R-:W-:-:S05]  /*3400*/  UIMAD UR5, UR7, 0x1100, URZ ;  /* 0x00001100070578a4 */ /* 0x000fca000f8e02ff */
[----:B------:R-:W-:Y:S07]  /*3410*/  BRA.U !UP0, `(.L_x_275) ;  /* 0x0000000508107547 */ /* 0x000fee000b800000 */
[----:B--2---:R-:W0:Y:S01]  /*3420*/  S2R R4, SR_LANEID ;  /* 0x0000000000047919 */ /* 0x004e220000000000 */
[----:B------:R-:W-:Y:S01]  /*3430*/  SHF.R.U32.HI R3, RZ, 0x5, R0 ;  /* 0x00000005ff037819 */ /* 0x000fe20000011600 */
[----:B------:R-:W1:Y:S01]  /*3440*/  LDCU.64 UR6, c[0x0][0x3a0] ;  /* 0x00007400ff0677ac */ /* 0x000e620008000a00 */
[----:B------:R-:W-:-:S03]  /*3450*/  LOP3.LUT R14, R0, 0x3e0, RZ, 0xc0, !PT ;  /* 0x000003e0000e7812 */ /* 0x000fc600078ec0ff */
[----:B0-----:R-:W-:-:S04]  /*3460*/  IMAD R3, R3, 0x20, R4 ;  /* 0x0000002003037824 */ /* 0x001fc800078e0204 */
[----:B------:R-:W-:-:S05]  /*3470*/  IMAD R3, R3, 0x11, RZ ;  /* 0x0000001103037824 */ /* 0x000fca00078e02ff */
[----:B------:R-:W-:Y:S01]  /*3480*/  LEA R15, R3, UR4, 0x2 ;  /* 0x00000004030f7c11 */ /* 0x000fe2000f8e10ff */
[----:B------:R-:W-:-:S04]  /*3490*/  IMAD R3, R4, -0x10, R3 ;  /* 0xfffffff004037824 */ /* 0x000fc800078e0203 */
[----:B------:R0:W-:Y:S04]  /*34a0*/  STS [R15+0x1c], R12 ;  /* 0x00001c0c0f007388 */ /* 0x0001e80000000800 */
[----:B------:R-:W-:Y:S04]  /*34b0*/  STS [R15], R5 ;  /* 0x000000050f007388 */ /* 0x000fe80000000800 */
[----:B------:R-:W-:Y:S01]  /*34c0*/  STS [R15+0x4], R6 ;  /* 0x000004060f007388 */ /* 0x000fe20000000800 */
[----:B0-----:R-:W-:Y:S02]  /*34d0*/  LOP3.LUT R12, R0, 0x1f, RZ, 0xc0, !PT ;  /* 0x0000001f000c7812 */ /* 0x001fe400078ec0ff */
[----:B------:R-:W-:Y:S01]  /*34e0*/  LEA R0, R3, UR4, 0x2 ;  /* 0x0000000403007c11 */ /* 0x000fe2000f8e10ff */
[----:B------:R-:W-:Y:S02]  /*34f0*/  STS [R15+0x8], R7 ;  /* 0x000008070f007388 */ /* 0x000fe40000000800 */
[----:B------:R-:W-:-:S02]  /*3500*/  IMAD R12, R14, 0x11, R12 ;  /* 0x000000110e0c7824 */ /* 0x000fc400078e020c */
[----:B------:R-:W-:Y:S03]  /*3510*/  STS [R15+0xc], R8 ;  /* 0x00000c080f007388 */ /* 0x000fe60000000800 */
[----:B------:R-:W-:Y:S01]  /*3520*/  IADD3 R12, P0, PT, R12, UR5, RZ ;  /* 0x000000050c0c7c10 */ /* 0x000fe2000ff1e0ff */
[----:B------:R-:W-:Y:S04]  /*3530*/  STS [R15+0x10], R9 ;  /* 0x000010090f007388 */ /* 0x000fe80000000800 */
[----:B------:R-:W-:Y:S01]  /*3540*/  STS [R15+0x14], R10 ;  /* 0x0000140a0f007388 */ /* 0x000fe20000000800 */
[----:B------:R-:W-:-:S03]  /*3550*/  IMAD.X R3, RZ, RZ, RZ, P0 ;  /* 0x000000ffff037224 */ /* 0x000fc600000e06ff */
        /* <DEDUP_REMOVED lines=11> */
[----:B------:R-:W0:Y:S01]  /*3610*/  LDS R5, [R0] ;  /* 0x0000000000057984 */ /* 0x000e220000000800 */
[----:B-1----:R-:W-:-:S03]  /*3620*/  LEA R2, P0, R12, UR6, 0x2 ;  /* 0x000000060c027c11 */ /* 0x002fc6000f8010ff */
[----:B------:R-:W1:Y:S01]  /*3630*/  LDS R7, [R0+0x80] ;  /* 0x0000800000077984 */ /* 0x000e620000000800 */
[----:B------:R-:W-:-:S03]  /*3640*/  LEA.HI.X R3, R12, UR7, R3, 0x2, P0 ;  /* 0x000000070c037c11 */ /* 0x000fc600080f1403 */
        /* <DEDUP_REMOVED lines=33> */
.L_x_275:
[----:B------:R-:W0:Y:S01]  /*3860*/  S2R R3, SR_LANEID ;  /* 0x0000000000037919 */ /* 0x000e220000000000 */
[----:B--2---:R-:W-:Y:S01]  /*3870*/  SHF.R.U32.HI R4, RZ, 0x5, R0 ;  /* 0x00000005ff047819 */ /* 0x004fe20000011600 */
[----:B------:R-:W1:Y:S01]  /*3880*/  LDCU.64 UR6, c[0x0][0x388] ;  /* 0x00007100ff0677ac */ /* 0x000e620008000a00 */
[C---:B------:R-:W-:Y:S02]  /*3890*/  LOP3.LUT R14, R0.reuse, 0x3e0, RZ, 0xc0, !PT ;  /* 0x000003e0000e7812 */ /* 0x040fe400078ec0ff */
[----:B------:R-:W-:-:S05]  /*38a0*/  LOP3.LUT R0, R0, 0x1f, RZ, 0xc0, !PT ;  /* 0x0000001f00007812 */ /* 0x000fca00078ec0ff */
[----:B------:R-:W-:Y:S02]  /*38b0*/  VIADD R0, R0, UR5 ;  /* 0x0000000500007c36 */ /* 0x000fe40008000000 */
[----:B0-----:R-:W-:-:S04]  /*38c0*/  IMAD R4, R4, 0x20, R3 ;  /* 0x0000002004047824 */ /* 0x001fc800078e0203 */
[----:B------:R-:W-:-:S04]  /*38d0*/  IMAD R4, R4, 0x11, RZ ;  /* 0x0000001104047824 */ /* 0x000fc800078e02ff */
[----:B------:R-:W-:Y:S01]  /*38e0*/  IMAD R3, R3, -0x10, R4 ;  /* 0xfffffff003037824 */ /* 0x000fe200078e0204 */
[----:B------:R-:W-:-:S05]  /*38f0*/  LEA R17, R4, UR4, 0x2 ;  /* 0x0000000404117c11 */ /* 0x000fca000f8e10ff */
[----:B------:R0:W-:Y:S04]  /*3900*/  STS [R17+0x1c], R12 ;  /* 0x00001c0c11007388 */ /* 0x0001e80000000800 */
[----:B------:R-:W-:Y:S04]  /*3910*/  STS [R17], R5 ;  /* 0x0000000511007388 */ /* 0x000fe80000000800 */
[----:B------:R-:W-:Y:S01]  /*3920*/  STS [R17+0x4], R6 ;  /* 0x0000040611007388 */ /* 0x000fe20000000800 */
[----:B0-----:R-:W-:Y:S01]  /*3930*/  LEA R12, R3, UR4, 0x2 ;  /* 0x00000004030c7c11 */ /* 0x001fe2000f8e10ff */
[----:B------:R-:W-:-:S02]  /*3940*/  IMAD R3, R14, 0x11, RZ ;  /* 0x000000110e037824 */ /* 0x000fc400078e02ff */
[----:B------:R-:W-:Y:S04]  /*3950*/  STS [R17+0x8], R7 ;  /* 0x0000080711007388 */ /* 0x000fe80000000800 */
[----:B------:R-:W-:Y:S01]  /*3960*/  STS [R17+0xc], R8 ;  /* 0x00000c0811007388 */ /* 0x000fe20000000800 */
[----:B------:R-:W-:-:S03]  /*3970*/  IADD3 R0, P0, PT, R3, R0, RZ ;  /* 0x0000000003007210 */ /* 0x000fc60007f1e0ff */
[----:B------:R-:W-:Y:S02]  /*3980*/  STS [R17+0x10], R9 ;  /* 0x0000100911007388 */ /* 0x000fe40000000800 */
[----:B------:R-:W-:Y:S02]  /*3990*/  IMAD.X R3, RZ, RZ, RZ, P0 ;  /* 0x000000ffff037224 */ /* 0x000fe400000e06ff */
        /* <DEDUP_REMOVED lines=49> */
.L_x_235:
[----:B------:R-:W0:Y:S01]  /*3cb0*/  LDCU.64 UR4, c[0x0][0x3b8] ;  /* 0x00007700ff0477ac */ /* 0x000e220008000a00 */
[----:B------:R-:W1:Y:S08]  /*3cc0*/  LDC R5, c[0x0][0x3c0] ;  /* 0x0000f000ff057b82 */ /* 0x000e700000000800 */
[----:B------:R-:W3:Y:S01]  /*3cd0*/  LDC R10, c[0x0][0x398] ;  /* 0x0000e600ff0a7b82 */ /* 0x000ee20000000800 */
[----:B0-----:R-:W-:-:S06]  /*3ce0*/  UIMAD.WIDE.U32 UR4, UR7, 0x4, UR4 ;  /* 0x00000004070478a5 */ /* 0x001fcc000f8e0004 */
[----:B------:R-:W-:Y:S02]  /*3cf0*/  IMAD.U32 R2, RZ, RZ, UR4 ;  /* 0x00000004ff027e24 */ /* 0x000fe4000f8e00ff */
[----:B------:R-:W-:Y:S02]  /*3d00*/  IMAD.U32 R3, RZ, RZ, UR5 ;  /* 0x00000005ff037e24 */ /* 0x000fe4000f8e00ff */
[--C-:B-1----:R-:W-:Y:S01]  /*3d10*/  IMAD.MOV R7, RZ, RZ, -R5.reuse ;  /* 0x000000ffff077224 */ /* 0x102fe200078e0a05 */
[----:B------:R-:W0:Y:S02]  /*3d20*/  LDCU.U8 UR4, c[0x0][0x380] ;  /* 0x00007000ff0477ac */ /* 0x000e240008000000 */
[----:B------:R-:W4:Y:S04]  /*3d30*/  LDG.E R6, desc[UR10][R2.64+0x4] ;  /* 0x0000040a02067981 */ /* 0x000f28000c1e1900 */
[----:B------:R1:W5:Y:S01]  /*3d40*/  LDG.E R4, desc[UR10][R2.64] ;  /* 0x0000000a02047981 */ /* 0x000362000c1e1900 */
[----:B------:R-:W-:Y:S01]  /*3d50*/  LOP3.LUT R27, R7, UR7, RZ, 0xc0, !PT ;  /* 0x00000007071b7c12 */ /* 0x000fe2000f8ec0ff */
[----:B------:R-:W-:Y:S01]  /*3d60*/  BSSY.RECONVERGENT B0, `(.L_x_276) ;  /* 0x00001b2000007945 */ /* 0x000fe20003800200 */
[----:B------:R-:W-:Y:S01]  /*3d70*/  SHF.R.U32.HI R5, RZ, 0x1, R5 ;  /* 0x00000001ff057819 */ /* 0x000fe20000011605 */
[----:B------:R-:W-:Y:S01]  /*3d80*/  ACQBULK ;  /* 0x000000000000782e */ /* 0x000fe20000000000 */
[C---:B------:R-:W-:Y:S01]  /*3d90*/  IADD3 R8, PT, PT, -R27.reuse, UR7, RZ ;  /* 0x000000071b087c10 */ /* 0x040fe2000fffe1ff */
[----:B------:R-:W-:Y:S01]  /*3da0*/  IMAD R27, R27, 0x1100, RZ ;  /* 0x000011001b1b7824 */ /* 0x000fe200078e02ff */
[----:B------:R-:W-:Y:S01]  /*3db0*/  LOP3.LUT R7, R7, UR7, RZ, 0xfc, !PT ;  /* 0x0000000707077c12 */ /* 0x000fe2000f8efcff */
[----:B------:R-:W-:-:S02]  /*3dc0*/  IMAD R5, R5, 0x1100, RZ ;  /* 0x0000110005057824 */ /* 0x000fc400078e02ff */
[----:B------:R-:W-:Y:S01]  /*3dd0*/  IMAD R8, R8, 0x1100, RZ ;  /* 0x0000110008087824 */ /* 0x000fe200078e02ff */
[----:B------:R-:W-:Y:S01]  /*3de0*/  ISETP.NE.AND P0, PT, R7, -0x1, PT ;  /* 0xffffffff0700780c */ /* 0x000fe20003f05270 */
[--C-:B---3--:R-:W-:Y:S01]  /*3df0*/  IMAD.IADD R10, R10, 0x1, -R27.reuse ;  /* 0x000000010a0a7824 */ /* 0x108fe200078e0a1b */
[----:B0-----:R-:W-:Y:S02]  /*3e00*/  UPRMT UR4, UR4, 0x8880, URZ ;  /* 0x0000888004047896 */ /* 0x001fe400080000ff */
[----:B-1----:R-:W-:Y:S02]  /*3e10*/  VIMNMX.U32 R2, PT, PT, R8, -0x1101, !PT ;  /* 0xffffeeff08027848 */ /* 0x002fe40007fe0000 */
[----:B------:R-:W-:Y:S02]  /*3e20*/  UISETP.NE.AND UP0, UPT, UR4, URZ, UPT ;  /* 0x000000ff0400728c */ /* 0x000fe4000bf05270 */
[----:B------:R-:W-:Y:S01]  /*3e30*/  LOP3.LUT R2, RZ, R2, RZ, 0x33, !PT ;  /* 0x00000002ff027212 */ /* 0x000fe200078e33ff */
[--C-:B----4-:R-:W-:Y:S01]  /*3e40*/  IMAD.IADD R25, R6, 0x1, -R27.reuse ;  /* 0x0000000106197824 */ /* 0x110fe200078e0a1b */
[----:B------:R-:W-:Y:S01]  /*3e50*/  VIMNMX.U32 R6, PT, PT, R5, R10, !PT ;  /* 0x0000000a05067248 */ /* 0x000fe20007fe0000 */
[----:B-----5:R-:W-:-:S03]  /*3e60*/  IMAD.IADD R4, R4, 0x1, -R27 ;  /* 0x0000000104047824 */ /* 0x020fc600078e0a1b */
[----:B------:R-:W-:Y:S01]  /*3e70*/  IADD3 R2, PT, PT, -R25, R8, R2 ;  /* 0x0000000819027210 */ /* 0x000fe20007ffe102 */
[----:B------:R-:W-:Y:S01]  /*3e80*/  IMAD.IADD R23, R6, 0x1, -R5 ;  /* 0x0000000106177824 */ /* 0x000fe200078e0a05 */
[C---:B------:R-:W-:Y:S02]  /*3e90*/  @!P0 VIMNMX.U32 R25, PT, PT, R5.reuse, R10, PT ;  /* 0x0000000a05198248 */ /* 0x040fe40003fe0000 */
[----:B------:R-:W-:Y:S02]  /*3ea0*/  SEL R2, R5, R2, !P0 ;  /* 0x0000000205027207 */ /* 0x000fe40004000000 */
[----:B------:R-:W-:Y:S01]  /*3eb0*/  VIADDMNMX.U32 R24, R8, -R4, R23, PT ;  /* 0x8000000408187246 */ /* 0x000fe20003800017 */
[----:B------:R-:W-:Y:S01]  /*3ec0*/  IMAD.IADD R25, R25, 0x1, -R4 ;  /* 0x0000000119197824 */ /* 0x000fe200078e0a04 */
[----:B------:R-:W-:-:S05]  /*3ed0*/  VIMNMX.U32 R23, PT, PT, R23, R2, PT ;  /* 0x0000000217177248 */ /* 0x000fca0003fe0000 */
[----:B------:R-:W-:Y:S01]  /*3ee0*/  IMAD.IADD R23, R23, 0x1, -R24 ;  /* 0x0000000117177824 */ /* 0x000fe200078e0a18 */
[----:B------:R-:W-:Y:S06]  /*3ef0*/  BRA.U !UP0, `(.L_x_277) ;  /* 0x0000000908507547 */ /* 0x000fec000b800000 */
[----:B------:R-:W-:Y:S01]  /*3f00*/  IMAD.IADD R2, R25, 0x1, R23 ;  /* 0x0000000119027824 */ /* 0x000fe200078e0217 */
[----:B------:R-:W0:Y:S01]  /*3f10*/  LDCU.64 UR4, c[0x0][0x388] ;  /* 0x00007100ff0477ac */ /* 0x000e220008000a00 */
[----:B------:R-:W-:Y:S01]  /*3f20*/  IADD3 R3, P0, P1, R24, R27, R5 ;  /* 0x0000001b18037210 */ /* 0x000fe2000791e005 */
[----:B------:R-:W-:Y:S02]  /*3f30*/  BSSY.RECONVERGENT B1, `(.L_x_278) ;  /* 0x0000012000017945 */ /* 0x000fe40003800200 */
[----:B------:R-:W-:Y:S01]  /*3f40*/  R2UR UR6, R2 ;  /* 0x00000000020672ca */ /* 0x000fe200000e0000 */
[C---:B--2---:R-:W-:Y:S01]  /*3f50*/  IMAD.IADD R2, R0.reuse, 0x1, -R25 ;  /* 0x0000000100027824 */ /* 0x044fe200078e0a19 */
[----:B------:R-:W-:Y:S02]  /*3f60*/  IADD3.X R5, PT, PT, RZ, RZ, RZ, P0, P1 ;  /* 0x000000ffff057210 */ /* 0x000fe400007e24ff */
[----:B------:R-:W-:Y:S02]  /*3f70*/  IADD3 R4, P0, P1, R0, R4, R27 ;  /* 0x0000000400047210 */ /* 0x000fe4000791e01b */
[----:B------:R-:W-:-:S04]  /*3f80*/  IADD3 R3, P2, PT, R2, R3, RZ ;  /* 0x0000000302037210 */ /* 0x000fc80007f5e0ff */
[----:B------:R-:W-:Y:S02]  /*3f90*/  LEA.HI.X.SX32 R2, R2, R5, 0x1, P2 ;  /* 0x0000000502027211 */ /* 0x000fe400010f0eff */
[----:B------:R-:W-:Y:S02]  /*3fa0*/  IADD3.X R5, PT, PT, RZ, RZ, RZ, P0, P1 ;  /* 0x000000ffff057210 */ /* 0x000fe400007e24ff */
[----:B------:R-:W-:Y:S02]  /*3fb0*/  ISETP.GE.AND P0, PT, R0, UR6, PT ;  /* 0x0000000600007c0c */ /* 0x000fe4000bf06270 */
[C---:B0-----:R-:W-:Y:S02]  /*3fc0*/  LEA R12, P1, R4.reuse, UR4, 0x2 ;  /* 0x00000004040c7c11 */ /* 0x041fe4000f8210ff */
[----:B------:R-:W-:Y:S02]  /*3fd0*/  LEA R14, P2, R3, UR4, 0x2 ;  /* 0x00000004030e7c11 */ /* 0x000fe4000f8410ff */
[----:B------:R-:W-:-:S02]  /*3fe0*/  LEA.HI.X R13, R4, UR5, R5, 0x2, P1 ;  /* 0x00000005040d7c11 */ /* 0x000fc400088f1405 */
[----:B------:R-:W-:Y:S01]  /*3ff0*/  LEA.HI.X R15, R3, UR5, R2, 0x2, P2 ;  /* 0x00000005030f7c11 */ /* 0x000fe200090f1402 */
[----:B------:R-:W-:-:S04]  /*4000*/  VIADD R2, R0, 0x100 ;  /* 0x0000010000027836 */ /* 0x000fc80000000000 */
[----:B------:R-:W-:Y:S05]  /*4010*/  @P0 BRA `(.L_x_279) ;  /* 0x00000000000c0947 */ /* 0x000fea0003800000 */
[----:B------:R-:W-:-:S13]  /*4020*/  ISETP.GE.AND P0, PT, R0, R25, PT ;  /* 0x000000190000720c */ /* 0x000fda0003f06270 */
[----:B------:R0:W5:Y:S04]  /*4030*/  @!P0 LDG.E R22, desc[UR10][R12.64] ;  /* 0x0000000a0c168981 */ /* 0x000168000c1e1900 */
[----:B------:R0:W5:Y:S02]  /*4040*/  @P0 LDG.E R22, desc[UR10][R14.64] ;  /* 0x0000000a0e160981 */ /* 0x000164000c1e1900 */
.L_x_279:
[----:B------:R-:W-:Y:S05]  /*4050*/  BSYNC.RECONVERGENT B1 ;  /* 0x0000000000017941 */ /* 0x000fea0003800200 */
.L_x_278:
[----:B------:R-:W-:Y:S01]  /*4060*/  ISETP.GE.AND P0, PT, R2, UR6, PT ;  /* 0x0000000602007c0c */ /* 0x000fe2000bf06270 */
[----:B------:R-:W-:Y:S01]  /*4070*/  VIADD R4, R0, 0x200 ;  /* 0x0000020000047836 */ /* 0x000fe20000000000 */
[----:B------:R-:W-:Y:S04]  /*4080*/  BSSY.RECONVERGENT B1, `(.L_x_280) ;  /* 0x0000006000017945 */ /* 0x000fe80003800200 */
[----:B------:R-:W-:-:S07]  /*4090*/  ISETP.GE.AND P1, PT, R4, UR6, PT ;  /* 0x0000000604007c0c */ /* 0x000fce000bf26270 */
[----:B------:R-:W-:Y:S06]  /*40a0*/  @P0 BRA `(.L_x_281) ;  /* 0x00000000000c0947 */ /* 0x000fec0003800000 */
[----:B------:R-:W-:-:S13]  /*40b0*/  ISETP.GE.AND P0, PT, R2, R25, PT ;  /* 0x000000190200720c */ /* 0x000fda0003f06270 */
[----:B------:R1:W5:Y:S04]  /*40c0*/  @P0 LDG.E R21, desc[UR10][R14.64+0x400] ;  /* 0x0004000a0e150981 */ /* 0x000368000c1e1900 */
[----:B------:R1:W5:Y:S02]  /*40d0*/  @!P0 LDG.E R21, desc[UR10][R12.64+0x400] ;  /* 0x0004000a0c158981 */ /* 0x000364000c1e1900 */
.L_x_281:
[----:B------:R-:W-:Y:S05]  /*40e0*/  BSYNC.RECONVERGENT B1 ;  /* 0x0000000000017941 */ /* 0x000fea0003800200 */
.L_x_280:
[----:B------:R-:W-:Y:S04]  /*40f0*/  BSSY.RECONVERGENT B1, `(.L_x_282) ;  /* 0x0000005000017945 */ /* 0x000fe80003800200 */
[----:B------:R-:W-:Y:S05]  /*4100*/  @P1 BRA `(.L_x_283) ;  /* 0x00000000000c1947 */ /* 0x000fea0003800000 */
[----:B------:R-:W-:-:S13]  /*4110*/  ISETP.GE.AND P0, PT, R4, R25, PT ;  /* 0x000000190400720c */ /* 0x000fda0003f06270 */
[----:B------:R2:W5:Y:S04]  /*4120*/  @P0 LDG.E R20, desc[UR10][R14.64+0x800] ;  /* 0x0008000a0e140981 */ /* 0x000568000c1e1900 */
[----:B------:R2:W5:Y:S02]  /*4130*/  @!P0 LDG.E R20, desc[UR10][R12.64+0x800] ;  /* 0x0008000a0c148981 */ /* 0x000564000c1e1900 */
.L_x_283:
[----:B------:R-:W-:Y:S05]  /*4140*/  BSYNC.RECONVERGENT B1 ;  /* 0x0000000000017941 */ /* 0x000fea0003800200 */
.L_x_282:
[C---:B------:R-:W-:Y:S01]  /*4150*/  VIADD R2, R0.reuse, 0x300 ;  /* 0x0000030000027836 */ /* 0x040fe20000000000 */
[----:B------:R-:W-:Y:S01]  /*4160*/  LOP3.LUT R4, R0, 0x400, RZ, 0xfc, !PT ;  /* 0x0000040000047812 */ /* 0x000fe200078efcff */
[----:B------:R-:W-:Y:S03]  /*4170*/  BSSY.RECONVERGENT B1, `(.L_x_284) ;  /* 0x0000007000017945 */ /* 0x000fe60003800200 */
[----:B------:R-:W-:Y:S02]  /*4180*/  ISETP.GE.AND P0, PT, R2, UR6, PT ;  /* 0x0000000602007c0c */ /* 0x000fe4000bf06270 */
[----:B------:R-:W-:-:S11]  /*4190*/  ISETP.GE.AND P1, PT, R4, UR6, PT ;  /* 0x0000000604007c0c */ /* 0x000fd6000bf26270 */
[----:B------:R-:W-:Y:S05]  /*41a0*/  @P0 BRA `(.L_x_285) ;  /* 0x00000000000c0947 */ /* 0x000fea0003800000 */
[----:B------:R-:W-:-:S13]  /*41b0*/  ISETP.GE.AND P0, PT, R2, R25, PT ;  /* 0x000000190200720c */ /* 0x000fda0003f06270 */
[----:B------:R3:W5:Y:S04]  /*41c0*/  @P0 LDG.E R19, desc[UR10][R14.64+0xc00] ;  /* 0x000c000a0e130981 */ /* 0x000768000c1e1900 */
[----:B------:R3:W5:Y:S02]  /*41d0*/  @!P0 LDG.E R19, desc[UR10][R12.64+0xc00] ;  /* 0x000c000a0c138981 */ /* 0x000764000c1e1900 */
.L_x_285:
[----:B------:R-:W-:Y:S05]  /*41e0*/  BSYNC.RECONVERGENT B1 ;  /* 0x0000000000017941 */ /* 0x000fea0003800200 */
.L_x_284:
[----:B------:R-:W-:Y:S04]  /*41f0*/  BSSY.RECONVERGENT B1, `(.L_x_286) ;  /* 0x0000005000017945 */ /* 0x000fe80003800200 */
[----:B------:R-:W-:Y:S05]  /*4200*/  @P1 BRA `(.L_x_287) ;  /* 0x00000000000c1947 */ /* 0x000fea0003800000 */
[----:B------:R-:W-:-:S13]  /*4210*/  ISETP.GE.AND P0, PT, R4, R25, PT ;  /* 0x000000190400720c */ /* 0x000fda0003f06270 */
[----:B------:R4:W5:Y:S04]  /*4220*/  @P0 LDG.E R18, desc[UR10][R14.64+0x1000] ;  /* 0x0010000a0e120981 */ /* 0x000968000c1e1900 */
[----:B------:R4:W5:Y:S02]  /*4230*/  @!P0 LDG.E R18, desc[UR10][R12.64+0x1000] ;  /* 0x0010000a0c128981 */ /* 0x000964000c1e1900 */
.L_x_287:
[----:B------:R-:W-:Y:S05]  /*4240*/  BSYNC.RECONVERGENT B1 ;  /* 0x0000000000017941 */ /* 0x000fea0003800200 */
.L_x_286:
[C---:B------:R-:W-:Y:S01]  /*4250*/  VIADD R2, R0.reuse, 0x500 ;  /* 0x0000050000027836 */ /* 0x040fe20000000000 */
[----:B------:R-:W-:Y:S01]  /*4260*/  BSSY.RECONVERGENT B1, `(.L_x_288) ;  /* 0x0000008000017945 */ /* 0x000fe20003800200 */
[----:B------:R-:W-:-:S03]  /*4270*/  VIADD R4, R0, 0x600 ;  /* 0x0000060000047836 */ /* 0x000fc60000000000 */
[----:B------:R-:W-:Y:S02]  /*4280*/  ISETP.GE.AND P0, PT, R2, UR6, PT ;  /* 0x0000000602007c0c */ /* 0x000fe4000bf06270 */
[----:B------:R-:W-:-:S11]  /*4290*/  ISETP.GE.AND P1, PT, R4, UR6, PT ;  /* 0x0000000604007c0c */ /* 0x000fd6000bf26270 */
[----:B------:R-:W-:Y:S05]  /*42a0*/  @P0 BRA `(.L_x_289) ;  /* 0x00000000000c0947 */ /* 0x000fea0003800000 */
[----:B------:R-:W-:-:S13]  /*42b0*/  ISETP.GE.AND P0, PT, R2, R25, PT ;  /* 0x000000190200720c */ /* 0x000fda0003f06270 */
[----:B------:R0:W5:Y:S04]  /*42c0*/  @P0 LDG.E R17, desc[UR10][R14.64+0x1400] ;  /* 0x0014000a0e110981 */ /* 0x000168000c1e1900 */
[----:B------:R0:W5:Y:S02]  /*42d0*/  @!P0 LDG.E R17, desc[UR10][R12.64+0x1400] ;  /* 0x0014000a0c118981 */ /* 0x000164000c1e1900 */
.L_x_289:
[----:B------:R-:W-:Y:S05]  /*42e0*/  BSYNC.RECONVERGENT B1 ;  /* 0x0000000000017941 */ /* 0x000fea0003800200 */
.L_x_288:
[----:B------:R-:W-:Y:S04]  /*42f0*/  BSSY.RECONVERGENT B1, `(.L_x_290) ;  /* 0x0000005000017945 */ /* 0x000fe80003800200 */
[----:B------:R-:W-:Y:S05]  /*4300*/  @P1 BRA `(.L_x_291) ;  /* 0x00000000000c1947 */ /* 0x000fea0003800000 */
[----:B------:R-:W-:-:S13]  /*4310*/  ISETP.GE.AND P0, PT, R4, R25, PT ;  /* 0x000000190400720c */ /* 0x000fda0003f06270 */
[----:B------:R0:W5:Y:S04]  /*4320*/  @P0 LDG.E R16, desc[UR10][R14.64+0x1800] ;  /* 0x0018000a0e100981 */ /* 0x000168000c1e1900 */
[----:B------:R0:W5:Y:S02]  /*4330*/  @!P0 LDG.E R16, desc[UR10][R12.64+0x1800] ;  /* 0x0018000a0c108981 */ /* 0x000164000c1e1900 */
.L_x_291:
[----:B------:R-:W-:Y:S05]  /*4340*/  BSYNC.RECONVERGENT B1 ;  /* 0x0000000000017941 */ /* 0x000fea0003800200 */
.L_x_290:
        /* <DEDUP_REMOVED lines=9> */
.L_x_293:
[----:B------:R-:W-:Y:S05]  /*43e0*/  BSYNC.RECONVERGENT B1 ;  /* 0x0000000000017941 */ /* 0x000fea0003800200 */
.L_x_292:
[----:B------:R-:W-:Y:S04]  /*43f0*/  BSSY.RECONVERGENT B1, `(.L_x_294) ;  /* 0x0000005000017945 */ /* 0x000fe80003800200 */
[----:B------:R-:W-:Y:S05]  /*4400*/  @P1 BRA `(.L_x_295) ;  /* 0x00000000000c1947 */ /* 0x000fea0003800000 */
[----:B------:R-:W-:-:S13]  /*4410*/  ISETP.GE.AND P0, PT, R4, R25, PT ;  /* 0x000000190400720c */ /* 0x000fda0003f06270 */
[----:B------:R0:W5:Y:S04]  /*4420*/  @P0 LDG.E R3, desc[UR10][R14.64+0x2000] ;  /* 0x0020000a0e030981 */ /* 0x000168000c1e1900 */
[----:B------:R0:W5:Y:S02]  /*4430*/  @!P0 LDG.E R3, desc[UR10][R12.64+0x2000] ;  /* 0x0020000a0c038981 */ /* 0x000164000c1e1900 */
.L_x_295:
[----:B------:R-:W-:Y:S05]  /*4440*/  BSYNC.RECONVERGENT B1 ;  /* 0x0000000000017941 */ /* 0x000fea0003800200 */
.L_x_294:
        /* <DEDUP_REMOVED lines=9> */
.L_x_297:
[----:B------:R-:W-:Y:S05]  /*44e0*/  BSYNC.RECONVERGENT B1 ;  /* 0x0000000000017941 */ /* 0x000fea0003800200 */
.L_x_296:
[----:B------:R-:W-:Y:S04]  /*44f0*/  BSSY.RECONVERGENT B1, `(.L_x_298) ;  /* 0x0000005000017945 */ /* 0x000fe80003800200 */
[----:B------:R-:W-:Y:S05]  /*4500*/  @P1 BRA `(.L_x_299) ;  /* 0x00000000000c1947 */ /* 0x000fea0003800000 */
[----:B------:R-:W-:-:S13]  /*4510*/  ISETP.GE.AND P0, PT, R6, R25, PT ;  /* 0x000000190600720c */ /* 0x000fda0003f06270 */
[----:B------:R0:W5:Y:S04]  /*4520*/  @P0 LDG.E R5, desc[UR10][R14.64+0x2800] ;  /* 0x0028000a0e050981 */ /* 0x000168000c1e1900 */
[----:B------:R0:W5:Y:S02]  /*4530*/  @!P0 LDG.E R5, desc[UR10][R12.64+0x2800] ;  /* 0x0028000a0c058981 */ /* 0x000164000c1e1900 */
.L_x_299:
[----:B------:R-:W-:Y:S05]  /*4540*/  BSYNC.RECONVERGENT B1 ;  /* 0x0000000000017941 */ /* 0x000fea0003800200 */
.L_x_298:
        /* <DEDUP_REMOVED lines=9> */
.L_x_301:
[----:B------:R-:W-:Y:S05]  /*45e0*/  BSYNC.RECONVERGENT B1 ;  /* 0x0000000000017941 */ /* 0x000fea0003800200 */
.L_x_300:
[----:B------:R-:W-:Y:S04]  /*45f0*/  BSSY.RECONVERGENT B1, `(.L_x_302) ;  /* 0x0000005000017945 */ /* 0x000fe80003800200 */
[----:B------:R-:W-:Y:S05]  /*4600*/  @P1 BRA `(.L_x_303) ;  /* 0x00000000000c1947 */ /* 0x000fea0003800000 */
[----:B------:R-:W-:-:S13]  /*4610*/  ISETP.GE.AND P0, PT, R8, R25, PT ;  /* 0x000000190800720c */ /* 0x000fda0003f06270 */
[----:B------:R0:W5:Y:S04]  /*4620*/  @P0 LDG.E R7, desc[UR10][R14.64+0x3000] ;  /* 0x0030000a0e070981 */ /* 0x000168000c1e1900 */
[----:B------:R0:W5:Y:S02]  /*4630*/  @!P0 LDG.E R7, desc[UR10][R12.64+0x3000] ;  /* 0x0030000a0c078981 */ /* 0x000164000c1e1900 */
.L_x_303:
[----:B------:R-:W-:Y:S05]  /*4640*/  BSYNC.RECONVERGENT B1 ;  /* 0x0000000000017941 */ /* 0x000fea0003800200 */
.L_x_302:
        /* <DEDUP_REMOVED lines=9> */
.L_x_305:
[----:B------:R-:W-:Y:S05]  /*46e0*/  BSYNC.RECONVERGENT B1 ;  /* 0x0000000000017941 */ /* 0x000fea0003800200 */
.L_x_304:
[----:B------:R-:W-:Y:S04]  /*46f0*/  BSSY.RECONVERGENT B1, `(.L_x_306) ;  /* 0x0000005000017945 */ /* 0x000fe80003800200 */
[----:B------:R-:W-:Y:S05]  /*4700*/  @P1 BRA `(.L_x_307) ;  /* 0x00000000000c1947 */ /* 0x000fea0003800000 */
[----:B------:R-:W-:-:S13]  /*4710*/  ISETP.GE.AND P0, PT, R10, R25, PT ;  /* 0x000000190a00720c */ /* 0x000fda0003f06270 */
[----:B------:R0:W5:Y:S04]  /*4720*/  @P0 LDG.E R9, desc[UR10][R14.64+0x3800] ;  /* 0x0038000a0e090981 */ /* 0x000168000c1e1900 */
[----:B------:R0:W5:Y:S02]  /*4730*/  @!P0 LDG.E R9, desc[UR10][R12.64+0x3800] ;  /* 0x0038000a0c098981 */ /* 0x000164000c1e1900 */
.L_x_307:
[----:B------:R-:W-:Y:S05]  /*4740*/  BSYNC.RECONVERGENT B1 ;  /* 0x0000000000017941 */ /* 0x000fea0003800200 */
.L_x_306:
        /* <DEDUP_REMOVED lines=9> */
.L_x_309:
[----:B------:R-:W-:Y:S05]  /*47e0*/  BSYNC.RECONVERGENT B1 ;  /* 0x0000000000017941 */ /* 0x000fea0003800200 */
.L_x_308:
[----:B------:R-:W-:Y:S05]  /*47f0*/  @P1 BRA `(.L_x_310) ;  /* 0x0000001000201947 */ /* 0x000fea0003800000 */
[----:B------:R-:W-:-:S13]  /*4800*/  ISETP.GE.AND P0, PT, R24, R25, PT ;  /* 0x000000191800720c */ /* 0x000fda0003f06270 */
[----:B------:R0:W5:Y:S04]  /*4810*/  @P0 LDG.E R11, desc[UR10][R14.64+0x4000] ;  /* 0x0040000a0e0b0981 */ /* 0x000168000c1e1900 */
[----:B------:R0:W5:Y:S01]  /*4820*/  @!P0 LDG.E R11, desc[UR10][R12.64+0x4000] ;  /* 0x0040000a0c0b8981 */ /* 0x000162000c1e1900 */
[----:B------:R-:W-:Y:S05]  /*4830*/  BRA `(.L_x_310) ;  /* 0x0000001000107947 */ /* 0x000fea0003800000 */
.L_x_277:
[----:B------:R-:W-:Y:S01]  /*4840*/  IMAD.IADD R12, R25, 0x1, R23 ;  /* 0x00000001190c7824 */ /* 0x000fe200078e0217 */
[----:B------:R-:W-:Y:S01]  /*4850*/  IADD3 R24, P2, P3, R24, R27, R5 ;  /* 0x0000001b18187210 */ /* 0x000fe20007b5e005 */
[----:B--2---:R-:W-:Y:S01]  /*4860*/  VIADD R26, R0, 0x100 ;  /* 0x00000100001a7836 */ /* 0x004fe20000000000 */
[----:B------:R-:W-:Y:S02]  /*4870*/  IADD3 R27, P0, PT, R27, R4, RZ ;  /* 0x000000041b1b7210 */ /* 0x000fe40007f1e0ff */
[----:B------:R-:W-:-:S13]  /*4880*/  R2UR UR6, R12 ;  /* 0x000000000c0672ca */ /* 0x000fda00000e0000 */
[----:B------:R-:W-:-:S13]  /*4890*/  ISETP.GE.AND P4, PT, R26, UR6, PT ;  /* 0x000000061a007c0c */ /* 0x000fda000bf86270 */
[C---:B------:R-:W-:Y:S01]  /*48a0*/  @!P4 IMAD.IADD R12, R26.reuse, 0x1, -R25 ;  /* 0x000000011a0cc824 */ /* 0x040fe200078e0a19 */
[----:B------:R-:W-:-:S04]  /*48b0*/  @!P4 ISETP.GE.AND P5, PT, R26, R25, PT ;  /* 0x000000191a00c20c */ /* 0x000fc80003fa6270 */
[----:B------:R-:W-:Y:S02]  /*48c0*/  @!P4 SEL R26, R26, R12, !P5 ;  /* 0x0000000c1a1ac207 */ /* 0x000fe40006800000 */
[----:B------:R-:W-:Y:S02]  /*48d0*/  @!P4 SEL R13, R27, R24, !P5 ;  /* 0x000000181b0dc207 */ /* 0x000fe40006800000 */
[----:B------:R-:W-:Y:S02]  /*48e0*/  @!P4 SHF.R.S32.HI R14, RZ, 0x1f, R12 ;  /* 0x0000001fff0ec819 */ /* 0x000fe4000001140c */
[----:B------:R-:W-:Y:S01]  /*48f0*/  @!P4 IADD3 R26, P1, PT, R26, R13, RZ ;  /* 0x0000000d1a1ac210 */ /* 0x000fe20007f3e0ff */
[----:B------:R-:W-:Y:S01]  /*4900*/  IMAD.X R13, RZ, RZ, RZ, P0 ;  /* 0x000000ffff0d7224 */ /* 0x000fe200000e06ff */
[----:B------:R-:W-:Y:S02]  /*4910*/  IADD3.X R12, PT, PT, RZ, RZ, RZ, P2, P3 ;  /* 0x000000ffff0c7210 */ /* 0x000fe400017e64ff */
[----:B------:R-:W-:-:S02]  /*4920*/  @!P4 SEL R14, R14, RZ, P5 ;  /* 0x000000ff0e0ec207 */ /* 0x000fc40002800000 */
[----:B------:R-:W-:-:S05]  /*4930*/  @!P4 SEL R15, R13, R12, !P5 ;  /* 0x0000000c0d0fc207 */ /* 0x000fca0006800000 */
[----:B------:R-:W-:Y:S02]  /*4940*/  @!P4 IMAD.X R28, R14, 0x1, R15, P1 ;  /* 0x000000010e1cc824 */ /* 0x000fe400008e060f */
[----:B------:R-:W0:Y:S02]  /*4950*/  @!P4 LDC.64 R14, c[0x0][0x3a0] ;  /* 0x0000e800ff0ecb82 */ /* 0x000e240000000a00 */
[----:B0-----:R-:W-:-:S04]  /*4960*/  @!P4 LEA R14, P0, R26, R14, 0x2 ;  /* 0x0000000e1a0ec211 */ /* 0x001fc800078010ff */
[----:B------:R-:W-:Y:S01]  /*4970*/  @!P4 LEA.HI.X R15, R26, R15, R28, 0x2, P0 ;  /* 0x0000000f1a0fc211 */ /* 0x000fe200000f141c */
[----:B------:R-:W-:-:S04]  /*4980*/  VIADD R28, R0, 0x200 ;  /* 0x00000200001c7836 */ /* 0x000fc80000000000 */
[----:B------:R0:W5:Y:S01]  /*4990*/  @!P4 LDG.E R21, desc[UR10][R14.64] ;  /* 0x0000000a0e15c981 */ /* 0x000162000c1e1900 */
[----:B------:R-:W-:-:S13]  /*49a0*/  ISETP.GE.AND P1, PT, R28, UR6, PT ;  /* 0x000000061c007c0c */ /* 0x000fda000bf26270 */
[----:B0-----:R-:W0:Y:S01]  /*49b0*/  @!P1 LDC.64 R14, c[0x0][0x3a0] ;  /* 0x0000e800ff0e9b82 */ /* 0x001e220000000a00 */
[C---:B------:R-:W-:Y:S01]  /*49c0*/  @!P1 IMAD.IADD R26, R28.reuse, 0x1, -R25 ;  /* 0x000000011c1a9824 */ /* 0x040fe200078e0a19 */
[----:B------:R-:W-:-:S04]  /*49d0*/  @!P1 ISETP.GE.AND P2, PT, R28, R25, PT ;  /* 0x000000191c00920c */ /* 0x000fc80003f46270 */
[----:B------:R-:W-:Y:S02]  /*49e0*/  @!P1 SEL R29, R28, R26, !P2 ;  /* 0x0000001a1c1d9207 */ /* 0x000fe40005000000 */
[----:B------:R-:W-:Y:S02]  /*49f0*/  @!P1 SHF.R.S32.HI R28, RZ, 0x1f, R26 ;  /* 0x0000001fff1c9819 */ /* 0x000fe4000001141a */
[----:B------:R-:W-:Y:S02]  /*4a00*/  @!P1 SEL R26, R27, R24, !P2 ;  /* 0x000000181b1a9207 */ /* 0x000fe40005000000 */
[----:B------:R-:W-:Y:S02]  /*4a10*/  @!P1 SEL R28, R28, RZ, P2 ;  /* 0x000000ff1c1c9207 */ /* 0x000fe40001000000 */
[----:B------:R-:W-:Y:S02]  /*4a20*/  @!P1 IADD3 R26, P0, PT, R29, R26, RZ ;  /* 0x0000001a1d1a9210 */ /* 0x000fe40007f1e0ff */
[----:B------:R-:W-:-:S05]  /*4a30*/  @!P1 SEL R29, R13, R12, !P2 ;  /* 0x0000000c0d1d9207 */ /* 0x000fca0005000000 */
[----:B------:R-:W-:Y:S01]  /*4a40*/  @!P1 IMAD.X R28, R28, 0x1, R29, P0 ;  /* 0x000000011c1c9824 */ /* 0x000fe200000e061d */
        /* <DEDUP_REMOVED lines=16> */
[----:B------:R-:W-:Y:S02]  /*4b50*/  @!P1 LEA.HI.X R15, R26, R15, R28, 0x2, P0 ;  /* 0x0000000f1a0f9211 */ /* 0x000fe400000f141c */
[----:B------:R-:W-:-:S03]  /*4b60*/  LOP3.LUT R28, R0, 0x400, RZ, 0xfc, !PT ;  /* 0x00000400001c7812 */ /* 0x000fc600078efcff */
        /* <DEDUP_REMOVED lines=175> */
[----:B------:R-:W-:-:S02]  /*5660*/  @!P1 SEL R29, R13, R12, !P2 ;  /* 0x0000000c0d1d9207 */ /* 0x000fc40005000000 */
[----:B------:R-:W-:-:S03]  /*5670*/  ISETP.GE.AND P2, PT, R0, UR6, PT ;  /* 0x0000000600007c0c */ /* 0x000fc6000bf46270 */
[----:B------:R-:W-:Y:S01]  /*5680*/  @!P1 IMAD.X R28, R28, 0x1, R29, P0 ;  /* 0x000000011c1c9824 */ /* 0x000fe200000e061d */
[----:B0-----:R-:W-:-:S04]  /*5690*/  @!P1 LEA R14, P0, R26, R14, 0x2 ;  /* 0x0000000e1a0e9211 */ /* 0x001fc800078010ff */
[----:B------:R-:W-:-:S05]  /*56a0*/  @!P1 LEA.HI.X R15, R26, R15, R28, 0x2, P0 ;  /* 0x0000000f1a0f9211 */ /* 0x000fca00000f141c */
[----:B------:R0:W5:Y:S01]  /*56b0*/  @!P1 LDG.E R10, desc[UR10][R14.64] ;  /* 0x0000000a0e0a9981 */ /* 0x000162000c1e1900 */
[C---:B------:R-:W-:Y:S01]  /*56c0*/  @!P2 IMAD.IADD R29, R0.reuse, 0x1, -R25 ;  /* 0x00000001001da824 */ /* 0x040fe200078e0a19 */
[----:B------:R-:W-:-:S04]  /*56d0*/  @!P2 ISETP.GE.AND P0, PT, R0, R25, PT ;  /* 0x000000190000a20c */ /* 0x000fc80003f06270 */
[----:B------:R-:W-:Y:S02]  /*56e0*/  @!P2 SHF.R.S32.HI R28, RZ, 0x1f, R29 ;  /* 0x0000001fff1ca819 */ /* 0x000fe4000001141d */
[----:B------:R-:W-:Y:S01]  /*56f0*/  @!P2 SEL R26, R0, R29, !P0 ;  /* 0x0000001d001aa207 */ /* 0x000fe20004000000 */
[----:B0-----:R-:W0:Y:S01]  /*5700*/  @!P2 LDC.64 R14, c[0x0][0x3a0] ;  /* 0x0000e800ff0eab82 */ /* 0x001e220000000a00 */
        /* <DEDUP_REMOVED lines=11> */
[----:B------:R-:W-:-:S04]  /*57c0*/  @!P1 ISETP.GE.AND P2, PT, R26, R25, PT ;  /* 0x000000191a00920c */ /* 0x000fc80003f46270 */
[----:B------:R-:W-:Y:S01]  /*57d0*/  @!P1 SEL R12, R13, R12, !P2 ;  /* 0x0000000c0d0c9207 */ /* 0x000fe20005000000 */
[----:B------:R-:W-:Y:S01]  /*57e0*/  @!P1 IMAD.IADD R13, R26, 0x1, -R25 ;  /* 0x000000011a0d9824 */ /* 0x000fe200078e0a19 */
[----:B------:R-:W-:-:S04]  /*57f0*/  @!P1 SEL R24, R27, R24, !P2 ;  /* 0x000000181b189207 */ /* 0x000fc80005000000 */
[----:B------:R-:W-:Y:S02]  /*5800*/  @!P1 SEL R27, R26, R13, !P2 ;  /* 0x0000000d1a1b9207 */ /* 0x000fe40005000000 */
[----:B------:R-:W-:Y:S02]  /*5810*/  @!P1 SHF.R.S32.HI R13, RZ, 0x1f, R13 ;  /* 0x0000001fff0d9819 */ /* 0x000fe4000001140d */
[----:B------:R-:W-:Y:S02]  /*5820*/  @!P1 IADD3 R24, P0, PT, R27, R24, RZ ;  /* 0x000000181b189210 */ /* 0x000fe40007f1e0ff */
[----:B------:R-:W-:-:S05]  /*5830*/  @!P1 SEL R13, R13, RZ, P2 ;  /* 0x000000ff0d0d9207 */ /* 0x000fca0001000000 */
[----:B------:R-:W-:Y:S01]  /*5840*/  @!P1 IMAD.X R12, R13, 0x1, R12, P0 ;  /* 0x000000010d0c9824 */ /* 0x000fe200000e060c */
[----:B0-----:R-:W-:-:S04]  /*5850*/  @!P1 LEA R14, P0, R24, R14, 0x2 ;  /* 0x0000000e180e9211 */ /* 0x001fc800078010ff */
[----:B------:R-:W-:-:S05]  /*5860*/  @!P1 LEA.HI.X R15, R24, R15, R12, 0x2, P0 ;  /* 0x0000000f180f9211 */ /* 0x000fca00000f140c */
[----:B------:R0:W5:Y:S04]  /*5870*/  @!P1 LDG.E R11, desc[UR10][R14.64] ;  /* 0x0000000a0e0b9981 */ /* 0x000168000c1e1900 */
.L_x_310:
[----:B------:R-:W-:Y:S05]  /*5880*/  BSYNC.RECONVERGENT B0 ;  /* 0x0000000000007941 */ /* 0x000fea0003800200 */
.L_x_276:
[----:B------:R-:W1:Y:S01]  /*5890*/  S2UR UR5, SR_CgaCtaId ;  /* 0x00000000000579c3 */ /* 0x000e620000008800 */
[----:B------:R-:W-:Y:S02]  /*58a0*/  UMOV UR4, 0x400 ;  /* 0x0000040000047882 */ /* 0x000fe40000000000 */
[----:B-1----:R-:W-:-:S06]  /*58b0*/  ULEA UR4, UR5, UR4, 0x18 ;  /* 0x0000000405047291 */ /* 0x002fcc000f8ec0ff */
[----:B0-234-:R-:W-:-:S05]  /*58c0*/  LEA R13, R0, UR4, 0x2 ;  /* 0x00000004000d7c11 */ /* 0x01dfca000f8e10ff */
        /* <DEDUP_REMOVED lines=16> */
[----:B------:R1:W-:Y:S01]  /*59d0*/  STS [R13+0x4000], R11 ;  /* 0x0040000b0d007388 */ /* 0x0003e20000000800 */
[----:B------:R-:W-:Y:S01]  /*59e0*/  BAR.SYNC.DEFER_BLOCKING 0x0 ;  /* 0x0000000000007b1d */ /* 0x000fe20000010000 */
[----:B0-----:R-:W-:-:S07]  /*59f0*/  IMAD R10, R0, 0x11, RZ ;  /* 0x00000011000a7824 */ /* 0x001fce00078e02ff */
[----:B------:R-:W-:Y:S01]  /*5a00*/  PREEXIT ;  /* 0x000000000000782d */ /* 0x000fe20000000000 */
[----:B------:R-:W-:Y:S01]  /*5a10*/  BSSY.RECONVERGENT B0, `(.L_x_311) ;  /* 0x000001f000007945 */ /* 0x000fe20003800200 */
[----:B------:R-:W-:-:S04]  /*5a20*/  VIMNMX R10, PT, PT, R10, UR6, PT ;  /* 0x000000060a0a7c48 */ /* 0x000fc8000bfe0100 */
[C---:B------:R-:W-:Y:S01]  /*5a30*/  ISETP.GE.AND P0, PT, R10.reuse, R23, PT ;  /* 0x000000170a00720c */ /* 0x040fe20003f06270 */
[----:B------:R-:W-:Y:S01]  /*5a40*/  IMAD.IADD R6, R10, 0x1, -R23 ;  /* 0x000000010a067824 */ /* 0x000fe200078e0a17 */
[----:B------:R-:W-:-:S04]  /*5a50*/  VIMNMX R5, PT, PT, R25, R10, PT ;  /* 0x0000000a19057248 */ /* 0x000fc80003fe0100 */
[----:B------:R-:W-:-:S04]  /*5a60*/  SEL R6, R6, RZ, P0 ;  /* 0x000000ff06067207 */ /* 0x000fc80000000000 */
[----:B------:R-:W-:-:S13]  /*5a70*/  ISETP.GE.AND P0, PT, R6, R5, PT ;  /* 0x000000050600720c */ /* 0x000fda0003f06270 */
[----:B-1----:R-:W-:Y:S05]  /*5a80*/  @P0 BRA `(.L_x_312) ;  /* 0x00000000005c0947 */ /* 0x002fea0003800000 */
[----:B------:R-:W0:Y:S01]  /*5a90*/  LDC.64 R2, c[0x0][0x3b0] ;  /* 0x0000ec00ff027b82 */ /* 0x000e220000000a00 */
[----:B------:R-:W-:Y:S02]  /*5aa0*/  IMAD.MOV.U32 R7, RZ, RZ, R5 ;  /* 0x000000ffff077224 */ /* 0x000fe400078e0005 */
[----:B------:R-:W-:-:S07]  /*5ab0*/  IMAD.IADD R11, R25, 0x1, R10 ;  /* 0x00000001190b7824 */ /* 0x000fce00078e020a */
.L_x_313:
        /* <DEDUP_REMOVED lines=20> */
.L_x_312:
[----:B------:R-:W-:Y:S05]  /*5c00*/  BSYNC.RECONVERGENT B0 ;  /* 0x0000000000007941 */ /* 0x000fea0003800200 */
.L_x_311:
[----:B------:R-:W-:Y:S01]  /*5c10*/  IADD3 R10, PT, PT, R25, R10, -R6 ;  /* 0x0000000a190a7210 */ /* 0x000fe20007ffe806 */
[----:B------:R-:W-:Y:S01]  /*5c20*/  BSSY.RECONVERGENT B0, `(.L_x_314) ;  /* 0x0000013000007945 */ /* 0x000fe20003800200 */
[----:B------:R-:W-:Y:S02]  /*5c30*/  LEA R12, R6, UR4, 0x2 ;  /* 0x00000004060c7c11 */ /* 0x000fe4000f8e10ff */
[C---:B------:R-:W-:Y:S02]  /*5c40*/  LEA R11, R10.reuse, UR4, 0x2 ;  /* 0x000000040a0b7c11 */ /* 0x040fe4000f8e10ff */
[----:B------:R-:W-:Y:S01]  /*5c50*/  ISETP.GE.AND P1, PT, R10, UR6, PT ;  /* 0x000000060a007c0c */ /* 0x000fe2000bf26270 */
[----:B------:R0:W1:Y:S01]  /*5c60*/  LDS R2, [R12] ;  /* 0x000000000c027984 */ /* 0x0000620000000800 */
[----:B------:R-:W-:-:S03]  /*5c70*/  PLOP3.LUT P0, PT, PT, PT, PT, 0x8, 0x80 ;  /* 0x000000000080781c */ /* 0x000fc60003f0e170 */
[----:B------:R0:W2:Y:S08]  /*5c80*/  LDS R3, [R11] ;  /* 0x000000000b037984 */ /* 0x0000b00000000800 */
        /* <DEDUP_REMOVED lines=12> */
.L_x_315:
[----:B------:R-:W-:Y:S05]  /*5d50*/  BSYNC.RECONVERGENT B0 ;  /* 0x0000000000007941 */ /* 0x000fea0003800200 */
.L_x_314:
[----:B------:R-:W-:Y:S01]  /*5d60*/  VIADD R5, R10, 0x1 ;  /* 0x000000010a057836 */ /* 0x000fe20000000000 */
[----:B------:R-:W-:Y:S01]  /*5d70*/  BSSY.RECONVERGENT B0, `(.L_x_316) ;  /* 0x0000017000007945 */ /* 0x000fe20003800200 */
[----:B------:R-:W-:Y:S01]  /*5d80*/  @!P0 IMAD.MOV R5, RZ, RZ, R10 ;  /* 0x000000ffff058224 */ /* 0x000fe200078e020a */
[----:B-12---:R-:W-:Y:S01]  /*5d90*/  SEL R4, R3, R2, P0 ;  /* 0x0000000203047207 */ /* 0x006fe20000000000 */
[----:B------:R-:W-:Y:S01]  /*5da0*/  VIADD R14, R6, 0x1 ;  /* 0x00000001060e7836 */ /* 0x000fe20000000000 */
[----:B------:R0:W1:Y:S01]  /*5db0*/  @P0 LDS R3, [R11+0x4] ;  /* 0x000004000b030984 */ /* 0x0000620000000800 */
[----:B------:R-:W-:Y:S01]  /*5dc0*/  @P0 IMAD.MOV R14, RZ, RZ, R6 ;  /* 0x000000ffff0e0224 */ /* 0x000fe200078e0206 */
[C---:B------:R-:W-:Y:S01]  /*5dd0*/  ISETP.GE.AND P1, PT, R5.reuse, UR6, PT ;  /* 0x0000000605007c0c */ /* 0x040fe2000bf26270 */
        /* <DEDUP_REMOVED lines=16> */
.L_x_317:
[----:B------:R-:W-:Y:S05]  /*5ee0*/  BSYNC.RECONVERGENT B0 ;  /* 0x0000000000007941 */ /* 0x000fea0003800200 */
.L_x_316:
[----:B------:R-:W-:Y:S01]  /*5ef0*/  @!P0 IMAD.MOV R6, RZ, RZ, R5 ;  /* 0x000000ffff068224 */ /* 0x000fe200078e0205 */
[----:B------:R-:W-:Y:S01]  /*5f00*/  BSSY.RECONVERGENT B0, `(.L_x_318) ;  /* 0x0000017000007945 */ /* 0x000fe20003800200 */
[----:B------:R-:W-:Y:S01]  /*5f10*/  @P0 IMAD.MOV R8, RZ, RZ, R14 ;  /* 0x000000ffff080224 */ /* 0x000fe200078e020e */
[----:B-12---:R-:W-:Y:S01]  /*5f20*/  SEL R5, R3, R2, P0 ;  /* 0x0000000203057207 */ /* 0x006fe20000000000 */
[C---:B------:R-:W-:Y:S01]  /*5f30*/  VIADD R7, R6.reuse, 0x1 ;  /* 0x0000000106077836 */ /* 0x040fe20000000000 */
[----:B------:R-:W-:Y:S01]  /*5f40*/  ISETP.GE.AND P1, PT, R6, UR6, PT ;  /* 0x0000000606007c0c */ /* 0x000fe2000bf26270 */
[C---:B------:R-:W-:Y:S01]  /*5f50*/  VIADD R10, R8.reuse, 0x1 ;  /* 0x00000001080a7836 */ /* 0x040fe20000000000 */
[----:B------:R-:W-:Y:S02]  /*5f60*/  @!P0 LEA R9, R8, UR4, 0x2 ;  /* 0x0000000408098c11 */ /* 0x000fe4000f8e10ff */
[----:B------:R-:W-:-:S03]  /*5f70*/  @P0 LEA R11, R6, UR4, 0x2 ;  /* 0x00000004060b0c11 */ /* 0x000fc6000f8e10ff */
        /* <DEDUP_REMOVED lines=15> */
.L_x_319:
[----:B------:R-:W-:Y:S05]  /*6070*/  BSYNC.RECONVERGENT B0 ;  /* 0x0000000000007941 */ /* 0x000fea0003800200 */
.L_x_318:
[----:B------:R-:W-:Y:S01]  /*6080*/  @!P0 IMAD.MOV R7, RZ, RZ, R6 ;  /* 0x000000ffff078224 */ /* 0x000fe200078e0206 */
[----:B------:R-:W-:Y:S01]  /*6090*/  BSSY.RECONVERGENT B0, `(.L_x_320) ;  /* 0x0000017000007945 */ /* 0x000fe20003800200 */
[----:B------:R-:W-:Y:S01]  /*60a0*/  @P0 IMAD.MOV R10, RZ, RZ, R8 ;  /* 0x000000ffff0a0224 */ /* 0x000fe200078e0208 */
[----:B-12---:R-:W-:Y:S01]  /*60b0*/  SEL R6, R3, R2, P0 ;  /* 0x0000000203067207 */ /* 0x006fe20000000000 */
[C---:B0-----:R-:W-:Y:S01]  /*60c0*/  VIADD R11, R7.reuse, 0x1 ;  /* 0x00000001070b7836 */ /* 0x041fe20000000000 */
[C---:B------:R-:W-:Y:S01]  /*60d0*/  ISETP.GE.AND P1, PT, R7.reuse, UR6, PT ;  /* 0x0000000607007c0c */ /* 0x040fe2000bf26270 */
        /* <DEDUP_REMOVED lines=18> */
.L_x_321:
[----:B------:R-:W-:Y:S05]  /*6200*/  BSYNC.RECONVERGENT B0 ;  /* 0x0000000000007941 */ /* 0x000fea0003800200 */
.L_x_320:
[----:B------:R-:W-:Y:S01]  /*6210*/  @!P0 IMAD.MOV R11, RZ, RZ, R7 ;  /* 0x000000ffff0b8224 */ /* 0x000fe200078e0207 */
[----:B------:R-:W-:Y:S01]  /*6220*/  BSSY.RECONVERGENT B0, `(.L_x_322) ;  /* 0x0000017000007945 */ /* 0x000fe20003800200 */
[----:B------:R-:W-:Y:S01]  /*6230*/  @P0 IMAD.MOV R12, RZ, RZ, R10 ;  /* 0x000000ffff0c0224 */ /* 0x000fe200078e020a */
[----:B-12---:R-:W-:Y:S01]  /*6240*/  SEL R7, R3, R2, P0 ;  /* 0x0000000203077207 */ /* 0x006fe20000000000 */
[C---:B------:R-:W-:Y:S01]  /*6250*/  VIADD R15, R11.reuse, 0x1 ;  /* 0x000000010b0f7836 */ /* 0x040fe20000000000 */
[C---:B------:R-:W-:Y:S01]  /*6260*/  ISETP.GE.AND P1, PT, R11.reuse, UR6, PT ;  /* 0x000000060b007c0c */ /* 0x040fe2000bf26270 */
[C---:B------:R-:W-:Y:S01]  /*6270*/  VIADD R18, R12.reuse, 0x1 ;  /* 0x000000010c127836 */ /* 0x040fe20000000000 */
[----:B0-----:R-:W-:Y:S02]  /*6280*/  @!P0 LEA R8, R12, UR4, 0x2 ;  /* 0x000000040c088c11 */ /* 0x001fe4000f8e10ff */
        /* <DEDUP_REMOVED lines=16> */
.L_x_323:
[----:B------:R-:W-:Y:S05]  /*6390*/  BSYNC.RECONVERGENT B0 ;  /* 0x0000000000007941 */ /* 0x000fea0003800200 */
.L_x_322:
[----:B------:R-:W-:Y:S01]  /*63a0*/  @!P0 IMAD.MOV R15, RZ, RZ, R11 ;  /* 0x000000ffff0f8224 */ /* 0x000fe200078e020b */
[----:B------:R-:W-:Y:S01]  /*63b0*/  BSSY.RECONVERGENT B0, `(.L_x_324) ;  /* 0x0000017000007945 */ /* 0x000fe20003800200 */
[----:B------:R-:W-:Y:S01]  /*63c0*/  @P0 IMAD.MOV R18, RZ, RZ, R12 ;  /* 0x000000ffff120224 */ /* 0x000fe200078e020c */
[----:B012---:R-:W-:Y:S01]  /*63d0*/  SEL R8, R3, R2, P0 ;  /* 0x0000000203087207 */ /* 0x007fe20000000000 */
[C---:B------:R-:W-:Y:S01]  /*63e0*/  VIADD R14, R15.reuse, 0x1 ;  /* 0x000000010f0e7836 */ /* 0x040fe20000000000 */
        /* <DEDUP_REMOVED lines=19> */
.L_x_325:
[----:B------:R-:W-:Y:S05]  /*6520*/  BSYNC.RECONVERGENT B0 ;  /* 0x0000000000007941 */ /* 0x000fea0003800200 */
.L_x_324:
[----:B------:R-:W-:Y:S01]  /*6530*/  @!P0 IMAD.MOV R14, RZ, RZ, R15 ;  /* 0x000000ffff0e8224 */ /* 0x000fe200078e020f */
[----:B------:R-:W-:Y:S01]  /*6540*/  BSSY.RECONVERGENT B0, `(.L_x_326) ;  /* 0x0000017000007945 */ /* 0x000fe20003800200 */
[----:B------:R-:W-:Y:S01]  /*6550*/  @P0 IMAD.MOV R16, RZ, RZ, R18 ;  /* 0x000000ffff100224 */ /* 0x000fe200078e0212 */
[----:B012---:R-:W-:Y:S01]  /*6560*/  SEL R9, R3, R2, P0 ;  /* 0x0000000203097207 */ /* 0x007fe20000000000 */
        /* <DEDUP_REMOVED lines=20> */
.L_x_327:
[----:B------:R-:W-:Y:S05]  /*66b0*/  BSYNC.RECONVERGENT B0 ;  /* 0x0000000000007941 */ /* 0x000fea0003800200 */
.L_x_326:
        /* <DEDUP_REMOVED lines=24> */
.L_x_329:
[----:B------:R-:W-:Y:S05]  /*6840*/  BSYNC.RECONVERGENT B0 ;  /* 0x0000000000007941 */ /* 0x000fea0003800200 */
.L_x_328:
        /* <DEDUP_REMOVED lines=24> */
.L_x_331:
[----:B------:R-:W-:Y:S05]  /*69d0*/  BSYNC.RECONVERGENT B0 ;  /* 0x0000000000007941 */ /* 0x000fea0003800200 */
.L_x_330:
        /* <DEDUP_REMOVED lines=24> */
.L_x_333:
[----:B------:R-:W-:Y:S05]  /*6b60*/  BSYNC.RECONVERGENT B0 ;  /* 0x0000000000007941 */ /* 0x000fea0003800200 */
.L_x_332:
[----:B------:R-:W-:Y:S01]  /*6b70*/  @!P0 IMAD.MOV R18, RZ, RZ, R17 ;  /* 0x000000ffff128224 */ /* 0x000fe200078e0211 */
[----:B------:R-:W-:Y:S01]  /*6b80*/  BSSY.RECONVERGENT B0, `(.L_x_334) ;  /* 0x0000017000007945 */ /* 0x000fe20003800200 */
[----:B------:R-:W-:Y:S01]  /*6b90*/  @P0 IMAD.MOV R20, RZ, RZ, R22 ;  /* 0x000000ffff140224 */ /* 0x000fe200078e0216 */
[----:B-12---:R-:W-:Y:S01]  /*6ba0*/  SEL R17, R3, R2, P0 ;  /* 0x0000000203117207 */ /* 0x006fe20000000000 */
[C---:B------:R-:W-:Y:S01]  /*6bb0*/  VIADD R19, R18.reuse, 0x1 ;  /* 0x0000000112137836 */ /* 0x040fe20000000000 */
[----:B------:R-:W-:Y:S01]  /*6bc0*/  ISETP.GE.AND P1, PT, R18, UR6, PT ;  /* 0x0000000612007c0c */ /* 0x000fe2000bf26270 */
        /* <DEDUP_REMOVED lines=18> */
.L_x_335:
[----:B------:R-:W-:Y:S05]  /*6cf0*/  BSYNC.RECONVERGENT B0 ;  /* 0x0000000000007941 */ /* 0x000fea0003800200 */
.L_x_334:
[----:B------:R-:W-:Y:S01]  /*6d00*/  @!P0 IMAD.MOV R19, RZ, RZ, R18 ;  /* 0x000000ffff138224 */ /* 0x000fe200078e0212 */
[----:B------:R-:W-:Y:S01]  /*6d10*/  BSSY.RECONVERGENT B0, `(.L_x_336) ;  /* 0x0000016000007945 */ /* 0x000fe20003800200 */
[----:B------:R-:W-:Y:S01]  /*6d20*/  @P0 IMAD.MOV R22, RZ, RZ, R20 ;  /* 0x000000ffff160224 */ /* 0x000fe200078e0214 */
[----:B-12---:R-:W-:Y:S02]  /*6d30*/  SEL R18, R3, R2, P0 ;  /* 0x0000000203127207 */ /* 0x006fe40000000000 */
        /* <DEDUP_REMOVED lines=19> */
.L_x_337:
[----:B------:R-:W-:Y:S05]  /*6e70*/  BSYNC.RECONVERGENT B0 ;  /* 0x0000000000007941 */ /* 0x000fea0003800200 */
.L_x_336:
[----:B------:R-:W-:Y:S01]  /*6e80*/  VIADD R23, R19, 0x1 ;  /* 0x0000000113177836 */ /* 0x000fe20000000000 */
[----:B------:R-:W-:Y:S01]  /*6e90*/  BSSY.RECONVERGENT B0, `(.L_x_338) ;  /* 0x0000016000007945 */ /* 0x000fe20003800200 */
[----:B------:R-:W-:Y:S01]  /*6ea0*/  @!P0 IMAD.MOV R23, RZ, RZ, R19 ;  /* 0x000000ffff178224 */ /* 0x000fe200078e0213 */
[----:B-12---:R-:W-:Y:S01]  /*6eb0*/  SEL R19, R3, R2, P0 ;  /* 0x0000000203137207 */ /* 0x006fe20000000000 */
[----:B------:R-:W-:-:S03]  /*6ec0*/  @P0 IMAD.MOV R20, RZ, RZ, R22 ;  /* 0x000000ffff140224 */ /* 0x000fc600078e0216 */
[C---:B------:R-:W-:Y:S02]  /*6ed0*/  ISETP.GE.AND P1, PT, R23.reuse, UR6, PT ;  /* 0x0000000617007c0c */ /* 0x040fe4000bf26270 */
        /* <DEDUP_REMOVED lines=17> */
.L_x_339:
[----:B------:R-:W-:Y:S05]  /*6ff0*/  BSYNC.RECONVERGENT B0 ;  /* 0x0000000000007941 */ /* 0x000fea0003800200 */
.L_x_338:
[----:B------:R-:W-:Y:S01]  /*7000*/  VIADD R21, R23, 0x1 ;  /* 0x0000000117157836 */ /* 0x000fe20000000000 */
[----:B------:R-:W-:Y:S01]  /*7010*/  BSSY.RECONVERGENT B0, `(.L_x_340) ;  /* 0x0000017000007945 */ /* 0x000fe20003800200 */
[----:B------:R-:W-:Y:S02]  /*7020*/  @!P0 IMAD.MOV R21, RZ, RZ, R23 ;  /* 0x000000ffff158224 */ /* 0x000fe400078e0217 */
[----:B------:R-:W-:Y:S02]  /*7030*/  VIADD R24, R20, 0x1 ;  /* 0x0000000114187836 */ /* 0x000fe40000000000 */
[----:B------:R-:W-:Y:S01]  /*7040*/  @P0 IMAD.MOV R24, RZ, RZ, R20 ;  /* 0x000000ffff180224 */ /* 0x000fe200078e0214 */
[C---:B------:R-:W-:Y:S02]  /*7050*/  ISETP.GE.AND P1, PT, R21.reuse, UR6, PT ;  /* 0x0000000615007c0c */ /* 0x040fe4000bf26270 */
[----:B0-----:R-:W-:Y:S02]  /*7060*/  @P0 LEA R13, R21, UR4, 0x2 ;  /* 0x00000004150d0c11 */ /* 0x001fe4000f8e10ff */
[----:B------:R-:W-:-:S02]  /*7070*/  @!P0 LEA R12, R24, UR4, 0x2 ;  /* 0x00000004180c8c11 */ /* 0x000fc4000f8e10ff */
[----:B-12---:R-:W-:Y:S02]  /*7080*/  SEL R20, R3, R2, P0 ;  /* 0x0000000203147207 */ /* 0x006fe40000000000 */
[----:B------:R0:W1:Y:S04]  /*7090*/  @P0 LDS R3, [R13] ;  /* 0x000000000d030984 */ /* 0x0000680000000800 */
[----:B------:R0:W2:Y:S01]  /*70a0*/  @!P0 LDS R2, [R12] ;  /* 0x000000000c028984 */ /* 0x0000a20000000800 */
[----:B------:R-:W-:Y:S01]  /*70b0*/  PLOP3.LUT P0, PT, PT, PT, PT, 0x8, 0x80 ;  /* 0x000000000080781c */ /* 0x000fe20003f0e170 */
[----:B------:R-:W-:-:S12]  /*70c0*/  @P1 BRA `(.L_x_341) ;  /* 0x00000000002c1947 */ /* 0x000fd80003800000 */
        /* <DEDUP_REMOVED lines=11> */
.L_x_341:
[----:B------:R-:W-:Y:S05]  /*7180*/  BSYNC.RECONVERGENT B0 ;  /* 0x0000000000007941 */ /* 0x000fea0003800200 */
.L_x_340:
[----:B------:R-:W-:Y:S01]  /*7190*/  VIADD R23, R21, 0x1 ;  /* 0x0000000115177836 */ /* 0x000fe20000000000 */
[----:B------:R-:W-:Y:S01]  /*71a0*/  BSSY.RECONVERGENT B0, `(.L_x_342) ;  /* 0x0000017000007945 */ /* 0x000fe20003800200 */
[----:B------:R-:W-:Y:S01]  /*71b0*/  @!P0 IMAD.MOV R23, RZ, RZ, R21 ;  /* 0x000000ffff178224 */ /* 0x000fe200078e0215 */
[----:B-12---:R-:W-:Y:S01]  /*71c0*/  SEL R21, R3, R2, P0 ;  /* 0x0000000203157207 */ /* 0x006fe20000000000 */
[----:B------:R-:W-:Y:S02]  /*71d0*/  VIADD R22, R24, 0x1 ;  /* 0x0000000118167836 */ /* 0x000fe40000000000 */
[----:B------:R-:W-:Y:S01]  /*71e0*/  @P0 IMAD.MOV R22, RZ, RZ, R24 ;  /* 0x000000ffff160224 */ /* 0x000fe200078e0218 */
[C---:B------:R-:W-:Y:S02]  /*71f0*/  ISETP.GE.AND P1, PT, R23.reuse, UR6, PT ;  /* 0x0000000617007c0c */ /* 0x040fe4000bf26270 */
[----:B0-----:R-:W-:Y:S02]  /*7200*/  @P0 LEA R13, R23, UR4, 0x2 ;  /* 0x00000004170d0c11 */ /* 0x001fe4000f8e10ff */
[----:B------:R-:W-:-:S03]  /*7210*/  @!P0 LEA R12, R22, UR4, 0x2 ;  /* 0x00000004160c8c11 */ /* 0x000fc6000f8e10ff */
        /* <DEDUP_REMOVED lines=15> */
.L_x_343:
[----:B------:R-:W-:Y:S05]  /*7310*/  BSYNC.RECONVERGENT B0 ;  /* 0x0000000000007941 */ /* 0x000fea0003800200 */
.L_x_342:
        /* <DEDUP_REMOVED lines=24> */
.L_x_345:
[----:B------:R-:W-:Y:S05]  /*74a0*/  BSYNC.RECONVERGENT B0 ;  /* 0x0000000000007941 */ /* 0x000fea0003800200 */
.L_x_344:
[----:B------:R-:W-:Y:S01]  /*74b0*/  VIADD R14, R24, 0x1 ;  /* 0x00000001180e7836 */ /* 0x000fe20000000000 */
[----:B-12---:R-:W-:Y:S01]  /*74c0*/  SEL R23, R3, R2, P0 ;  /* 0x0000000203177207 */ /* 0x006fe20000000000 */
[----:B------:R-:W-:Y:S01]  /*74d0*/  @P0 IMAD.MOV R14, RZ, RZ, R24 ;  /* 0x000000ffff0e0224 */ /* 0x000fe200078e0218 */
[----:B------:R-:W-:Y:S01]  /*74e0*/  BSSY.RECONVERGENT B0, `(.L_x_346) ;  /* 0x0000016000007945 */ /* 0x000fe20003800200 */
[----:B0-----:R-:W-:Y:S02]  /*74f0*/  VIADD R12, R26, 0x1 ;  /* 0x000000011a0c7836 */ /* 0x001fe40000000000 */
[----:B------:R-:W-:Y:S01]  /*7500*/  @!P0 IMAD.MOV R12, RZ, RZ, R26 ;  /* 0x000000ffff0c8224 */ /* 0x000fe200078e021a */
[----:B------:R-:W-:-:S04]  /*7510*/  @!P0 LEA R13, R14, UR4, 0x2 ;  /* 0x000000040e0d8c11 */ /* 0x000fc8000f8e10ff */
[C---:B------:R-:W-:Y:S01]  /*7520*/  ISETP.GE.AND P1, PT, R12.reuse, UR6, PT ;  /* 0x000000060c007c0c */ /* 0x040fe2000bf26270 */
[----:B------:R-:W0:Y:S01]  /*7530*/  @!P0 LDS R2, [R13] ;  /* 0x000000000d028984 */ /* 0x000e220000000800 */
[----:B------:R-:W-:-:S05]  /*7540*/  @P0 LEA R12, R12, UR4, 0x2 ;  /* 0x000000040c0c0c11 */ /* 0x000fca000f8e10ff */
[----:B------:R1:W2:Y:S01]  /*7550*/  @P0 LDS R3, [R12] ;  /* 0x000000000c030984 */ /* 0x0002a20000000800 */
[----:B0-----:R-:W-:-:S05]  /*7560*/  IMAD.MOV.U32 R24, RZ, RZ, R2 ;  /* 0x000000ffff187224 */ /* 0x001fca00078e0002 */
        /* <DEDUP_REMOVED lines=13> */
.L_x_347:
[----:B------:R-:W-:Y:S05]  /*7640*/  BSYNC.RECONVERGENT B0 ;  /* 0x0000000000007941 */ /* 0x000fea0003800200 */
.L_x_346:
[----:B------:R-:W-:Y:S01]  /*7650*/  BAR.SYNC.DEFER_BLOCKING 0x0 ;  /* 0x0000000000007b1d */ /* 0x000fe20000010000 */
[----:B------:R-:W-:-:S05]  /*7660*/  UIMAD UR7, UR7, 0x1100, URZ ;  /* 0x00001100070778a4 */ /* 0x000fca000f8e02ff */
[----:B------:R-:W-:Y:S07]  /*7670*/  BRA.U !UP0, `(.L_x_348) ;  /* 0x0000000508ac7547 */ /* 0x000fee000b800000 */
[----:B------:R-:W0:Y:S01]  /*7680*/  S2R R2, SR_LANEID ;  /* 0x0000000000027919 */ /* 0x000e220000000000 */
[----:B--2---:R-:W-:Y:S01]  /*7690*/  SHF.R.U32.HI R3, RZ, 0x5, R0 ;  /* 0x00000005ff037819 */ /* 0x004fe20000011600 */
[----:B------:R-:W-:Y:S01]  /*76a0*/  IMAD.U32 R26, RZ, RZ, UR6 ;  /* 0x00000006ff1a7e24 */ /* 0x000fe2000f8e00ff */
[----:B------:R-:W-:Y:S01]  /*76b0*/  ISETP.NE.AND P0, PT, R0, RZ, PT ;  /* 0x000000ff0000720c */ /* 0x000fe20003f05270 */
[----:B------:R-:W1:Y:S02]  /*76c0*/  LDCU.64 UR8, c[0x0][0x3a0] ;  /* 0x00007400ff0877ac */ /* 0x000e640008000a00 */
[----:B0-----:R-:W-:-:S04]  /*76d0*/  IMAD R3, R3, 0x20, R2 ;  /* 0x0000002003037824 */ /* 0x001fc800078e0202 */
[----:B------:R-:W-:-:S04]  /*76e0*/  IMAD R3, R3, 0x11, RZ ;  /* 0x0000001103037824 */ /* 0x000fc800078e02ff */
[----:B------:R-:W-:Y:S01]  /*76f0*/  IMAD R2, R2, -0x10, R3 ;  /* 0xfffffff002027824 */ /* 0x000fe200078e0203 */
[----:B------:R-:W-:Y:S02]  /*7700*/  LEA R13, R3, UR4, 0x2 ;  /* 0x00000004030d7c11 */ /* 0x000fe4000f8e10ff */
[----:B------:R-:W-:Y:S02]  /*7710*/  LOP3.LUT R3, R0, 0x3e0, RZ, 0xc0, !PT ;  /* 0x000003e000037812 */ /* 0x000fe400078ec0ff */
[----:B------:R-:W-:Y:S01]  /*7720*/  LEA R14, R2, UR4, 0x2 ;  /* 0x00000004020e7c11 */ /* 0x000fe2000f8e10ff */
[----:B------:R-:W-:Y:S01]  /*7730*/  STS [R13], R4 ;  /* 0x000000040d007388 */ /* 0x000fe20000000800 */
[----:B------:R-:W-:-:S03]  /*7740*/  LOP3.LUT R0, R0, 0x1f, RZ, 0xc0, !PT ;  /* 0x0000001f00007812 */ /* 0x000fc600078ec0ff */
[----:B------:R-:W-:Y:S02]  /*7750*/  STS [R13+0x4], R5 ;  /* 0x000004050d007388 */ /* 0x000fe40000000800 */
[----:B------:R-:W-:Y:S02]  /*7760*/  IMAD R0, R3, 0x11, R0 ;  /* 0x0000001103007824 */ /* 0x000fe400078e0200 */
        /* <DEDUP_REMOVED lines=9> */
[----:B0-----:R-:W-:-:S03]  /*7800*/  VIADD R16, R0, 0x40 ;  /* 0x0000004000107836 */ /* 0x001fc60000000000 */
[----:B------:R-:W-:Y:S04]  /*7810*/  STS [R13+0x2c], R19 ;  /* 0x00002c130d007388 */ /* 0x000fe80000000800 */
[----:B------:R0:W-:Y:S04]  /*7820*/  STS [R13+0x30], R20 ;  /* 0x000030140d007388 */ /* 0x0001e80000000800 */
[----:B------:R-:W-:Y:S04]  /*7830*/  STS [R13+0x34], R21 ;  /* 0x000034150d007388 */ /* 0x000fe80000000800 */
[----:B------:R-:W-:Y:S01]  /*7840*/  STS [R13+0x38], R22 ;  /* 0x000038160d007388 */ /* 0x000fe20000000800 */
[----:B0-----:R-:W-:-:S03]  /*7850*/  VIADD R20, R0, 0xc0 ;  /* 0x000000c000147836 */ /* 0x001fc60000000000 */
        /* <DEDUP_REMOVED lines=20> */
[----:B------:R-:W-:Y:S01]  /*79a0*/  @!P0 STS [UR4+0x4400], R26 ;  /* 0x0044001aff008988 */ /* 0x000fe20008000804 */
[----:B------:R-:W-:Y:S01]  /*79b0*/  BAR.SYNC.DEFER_BLOCKING 0x0 ;  /* 0x0000000000007b1d */ /* 0x000fe20000010000 */
[C---:B------:R-:W-:Y:S01]  /*79c0*/  IADD3 R3, P0, PT, R0.reuse, UR7, RZ ;  /* 0x0000000700037c10 */ /* 0x040fe2000ff1e0ff */
[----:B0-----:R-:W-:-:S04]  /*79d0*/  VIADD R14, R0, 0x20 ;  /* 0x00000020000e7836 */ /* 0x001fc80000000000 */
[----:B------:R-:W-:Y:S01]  /*79e0*/  IMAD.X R18, RZ, RZ, RZ, P0 ;  /* 0x000000ffff127224 */ /* 0x000fe200000e06ff */
[----:B-1----:R-:W-:-:S04]  /*79f0*/  LEA R2, P0, R3, UR8, 0x2 ;  /* 0x0000000803027c11 */ /* 0x002fc8000f8010ff */
[----:B------:R-:W-:Y:S01]  /*7a00*/  LEA.HI.X R3, R3, UR9, R18, 0x2, P0 ;  /* 0x0000000903037c11 */ /* 0x000fe200080f1412 */
[C---:B------:R-:W-:Y:S01]  /*7a10*/  VIADD R18, R0.reuse, 0xa0 ;  /* 0x000000a000127836 */ /* 0x040fe20000000000 */
[----:B------:R-:W0:Y:S02]  /*7a20*/  LDS R4, [UR4+0x4400] ;  /* 0x00440004ff047984 */ /* 0x000e240008000800 */
[-C--:B0-----:R-:W-:Y:S02]  /*7a30*/  ISETP.GE.AND P2, PT, R0, R4.reuse, PT ;  /* 0x000000040000720c */ /* 0x081fe40003f46270 */
[-C--:B------:R-:W-:Y:S01]  /*7a40*/  ISETP.GE.AND P1, PT, R14, R4.reuse, PT ;  /* 0x000000040e00720c */ /* 0x080fe20003f26270 */
[----:B------:R-:W-:Y:S01]  /*7a50*/  VIADD R14, R0, 0x60 ;  /* 0x00000060000e7836 */ /* 0x000fe20000000000 */
[-C--:B------:R-:W-:Y:S01]  /*7a60*/  ISETP.GE.AND P0, PT, R16, R4.reuse, PT ;  /* 0x000000041000720c */ /* 0x080fe20003f06270 */
[----:B------:R-:W-:Y:S01]  /*7a70*/  VIADD R16, R0, 0x80 ;  /* 0x0000008000107836 */ /* 0x000fe20000000000 */
[----:B------:R-:W-:-:S02]  /*7a80*/  ISETP.GE.AND P5, PT, R18, R4, PT ;  /* 0x000000041200720c */ /* 0x000fc40003fa6270 */
[-C--:B------:R-:W-:Y:S01]  /*7a90*/  ISETP.GE.AND P4, PT, R14, R4.reuse, PT ;  /* 0x000000040e00720c */ /* 0x080fe20003f86270 */
[----:B------:R-:W-:Y:S01]  /*7aa0*/  VIADD R14, R0, 0xe0 ;  /* 0x000000e0000e7836 */ /* 0x000fe20000000000 */
[-C--:B------:R-:W-:Y:S01]  /*7ab0*/  ISETP.GE.AND P6, PT, R16, R4.reuse, PT ;  /* 0x000000041000720c */ /* 0x080fe20003fc6270 */
[----:B------:R-:W-:Y:S01]  /*7ac0*/  VIADD R16, R0, 0x100 ;  /* 0x0000010000107836 */ /* 0x000fe20000000000 */
[-C--:B------:R-:W-:Y:S01]  /*7ad0*/  ISETP.GE.AND P3, PT, R20, R4.reuse, PT ;  /* 0x000000041400720c */ /* 0x080fe20003f66270 */
        /* <DEDUP_REMOVED lines=8> */
[C---:B------:R-:W-:Y:S02]  /*7b60*/  VIADD R14, R0.reuse, 0x160 ;  /* 0x00000160000e7836 */ /* 0x040fe40000000000 */
[----:B------:R3:W-:Y:S01]  /*7b70*/  @!P4 STG.E desc[UR10][R2.64+0x180], R6 ;  /* 0x000180060200c986 */ /* 0x0007e2000c10190a */
[----:B0-----:R-:W-:Y:S01]  /*7b80*/  VIADD R12, R0, 0x180 ;  /* 0x00000180000c7836 */ /* 0x001fe20000000000 */
[----:B------:R-:W-:Y:S01]  /*7b90*/  ISETP.GE.AND P4, PT, R16, R4, PT ;  /* 0x000000041000720c */ /* 0x000fe20003f86270 */
[C---:B-1----:R-:W-:Y:S01]  /*7ba0*/  VIADD R10, R0.reuse, 0x1a0 ;  /* 0x000001a0000a7836 */ /* 0x042fe20000000000 */
[----:B------:R0:W-:Y:S01]  /*7bb0*/  @!P2 STG.E desc[UR10][R2.64+0x380], R21 ;  /* 0x000380150200a986 */ /* 0x0001e2000c10190a */
[----:B--2---:R-:W-:-:S03]  /*7bc0*/  VIADD R8, R0, 0x1c0 ;  /* 0x000001c000087836 */ /* 0x004fc60000000000 */
[----:B------:R1:W-:Y:S01]  /*7bd0*/  @!P6 STG.E desc[UR10][R2.64+0x200], R29 ;  /* 0x0002001d0200e986 */ /* 0x0003e2000c10190a */
[-C--:B------:R-:W-:Y:S01]  /*7be0*/  ISETP.GE.AND P6, PT, R14, R4.reuse, PT ;  /* 0x000000040e00720c */ /* 0x080fe20003fc6270 */
[----:B---3--:R-:W-:Y:S02]  /*7bf0*/  VIADD R6, R0, 0x1e0 ;  /* 0x000001e000067836 */ /* 0x008fe40000000000 */
[----:B------:R1:W-:Y:S01]  /*7c00*/  @!P5 STG.E desc[UR10][R2.64+0x280], R27 ;  /* 0x0002801b0200d986 */ /* 0x0003e2000c10190a */
[-C--:B------:R-:W-:Y:S02]  /*7c10*/  ISETP.GE.AND P5, PT, R12, R4.reuse, PT ;  /* 0x000000040c00720c */ /* 0x080fe40003fa6270 */
[-C--:B------:R-:W-:Y:S01]  /*7c20*/  ISETP.GE.AND P2, PT, R8, R4.reuse, PT ;  /* 0x000000040800720c */ /* 0x080fe20003f46270 */
[----:B0-----:R-:W-:Y:S01]  /*7c30*/  VIADD R21, R0, 0x200 ;  /* 0x0000020000157836 */ /* 0x001fe20000000000 */
        /* <DEDUP_REMOVED lines=15> */
.L_x_348:
[----:B------:R-:W0:Y:S01]  /*7d30*/  S2R R2, SR_LANEID ;  /* 0x0000000000027919 */ /* 0x000e220000000000 */
[----:B--2---:R-:W-:Y:S01]  /*7d40*/  SHF.R.U32.HI R3, RZ, 0x5, R0 ;  /* 0x00000005ff037819 */ /* 0x004fe20000011600 */
[----:B------:R-:W-:Y:S01]  /*7d50*/  IMAD.U32 R26, RZ, RZ, UR6 ;  /* 0x00000006ff1a7e24 */ /* 0x000fe2000f8e00ff */
[C---:B------:R-:W-:Y:S01]  /*7d60*/  ISETP.NE.AND P0, PT, R0.reuse, RZ, PT ;  /* 0x000000ff0000720c */ /* 0x040fe20003f05270 */
[----:B------:R-:W1:Y:S01]  /*7d70*/  LDCU.64 UR8, c[0x0][0x388] ;  /* 0x00007100ff0877ac */ /* 0x000e620008000a00 */
[----:B------:R-:W-:-:S05]  /*7d80*/  LOP3.LUT R14, R0, 0x3e0, RZ, 0xc0, !PT ;  /* 0x000003e0000e7812 */ /* 0x000fca00078ec0ff */
[----:B------:R-:W-:Y:S02]  /*7d90*/  IMAD R14, R14, 0x11, RZ ;  /* 0x000000110e0e7824 */ /* 0x000fe400078e02ff */
[----:B0-----:R-:W-:-:S04]  /*7da0*/  IMAD R3, R3, 0x20, R2 ;  /* 0x0000002003037824 */ /* 0x001fc800078e0202 */
[----:B------:R-:W-:-:S04]  /*7db0*/  IMAD R3, R3, 0x11, RZ ;  /* 0x0000001103037824 */ /* 0x000fc800078e02ff */
[----:B------:R-:W-:Y:S01]  /*7dc0*/  IMAD R2, R2, -0x10, R3 ;  /* 0xfffffff002027824 */ /* 0x000fe200078e0203 */
[----:B------:R-:W-:Y:S02]  /*7dd0*/  LEA R13, R3, UR4, 0x2 ;  /* 0x00000004030d7c11 */ /* 0x000fe4000f8e10ff */
[----:B------:R-:W-:Y:S02]  /*7de0*/  LOP3.LUT R3, R0, 0x1f, RZ, 0xc0, !PT ;  /* 0x0000001f00037812 */ /* 0x000fe400078ec0ff */
[----:B------:R-:W-:Y:S01]  /*7df0*/  LEA R2, R2, UR4, 0x2 ;  /* 0x0000000402027c11 */ /* 0x000fe2000f8e10ff */
[----:B------:R-:W-:Y:S01]  /*7e00*/  STS [R13], R4 ;  /* 0x000000040d007388 */ /* 0x000fe20000000800 */
[----:B------:R-:W-:Y:S01]  /*7e10*/  LOP3.LUT R0, R14, 0x1f, R0, 0xf8, !PT ;  /* 0x0000001f0e007812 */ /* 0x000fe200078ef800 */
[----:B------:R-:W-:Y:S02]  /*7e20*/  VIADD R3, R3, UR7 ;  /* 0x0000000703037c36 */ /* 0x000fe40008000000 */
        /* <DEDUP_REMOVED lines=38> */
[----:B------:R-:W-:Y:S01]  /*8090*/  IADD3 R3, P0, PT, R14, R3, RZ ;  /* 0x000000030e037210 */ /* 0x000fe20007f1e0ff */
[----:B------:R-:W-:-:S04]  /*80a0*/  VIADD R14, R0, 0x20 ;  /* 0x00000020000e7836 */ /* 0x000fc80000000000 */
        /* <DEDUP_REMOVED lines=27> */
[-C--:B------:R-:W-:Y:S02]  /*8260*/  ISETP.GE.AND P5, PT, R16, R4.reuse, PT ;  /* 0x000000041000720c */ /* 0x080fe40003fa6270 */
[----:B------:R0:W-:Y:S01]  /*8270*/  @!P0 STG.E desc[UR10][R2.64+0x280], R27 ;  /* 0x0002801b02008986 */ /* 0x0001e2000c10190a */
[----:B-1----:R-:W-:Y:S01]  /*8280*/  VIADD R10, R0, 0x1a0 ;  /* 0x000001a0000a7836 */ /* 0x002fe20000000000 */
[-C--:B------:R-:W-:Y:S01]  /*8290*/  ISETP.GE.AND P0, PT, R12, R4.reuse, PT ;  /* 0x000000040c00720c */ /* 0x080fe20003f06270 */
[----:B--2---:R-:W-:Y:S01]  /*82a0*/  VIADD R8, R0, 0x1c0 ;  /* 0x000001c000087836 */ /* 0x004fe20000000000 */
[----:B------:R1:W-:Y:S01]  /*82b0*/  @!P6 STG.E desc[UR10][R2.64+0x200], R29 ;  /* 0x0002001d0200e986 */ /* 0x0003e2000c10190a */
[----:B------:R-:W-:Y:S01]  /*82c0*/  ISETP.GE.AND P6, PT, R14, R4, PT ;  /* 0x000000040e00720c */ /* 0x000fe20003fc6270 */
[----:B---3--:R-:W-:-:S02]  /*82d0*/  VIADD R6, R0, 0x1e0 ;  /* 0x000001e000067836 */ /* 0x008fc40000000000 */
[----:B------:R1:W-:Y:S01]  /*82e0*/  @!P1 STG.E desc[UR10][R2.64+0x300], R25 ;  /* 0x0003001902009986 */ /* 0x0003e2000c10190a */
[-C--:B------:R-:W-:Y:S01]  /*82f0*/  ISETP.GE.AND P1, PT, R10, R4.reuse, PT ;  /* 0x000000040a00720c */ /* 0x080fe20003f26270 */
[----:B0-----:R-:W-:Y:S02]  /*8300*/  VIADD R27, R0, 0x200 ;  /* 0x00000200001b7836 */ /* 0x001fe40000000000 */
        /* <DEDUP_REMOVED lines=15> */
.L_x_349:
        /* <DEDUP_REMOVED lines=16> */
.L_x_497:


//--------------------- .text._ZN3cub18CUB_300001_SM_10006detail10merge_sort30DeviceMergeSortPartitionKernelIN6thrust24THRUST_300001_SM_1000_NS10device_ptrIiEEj20ConfidenceComparatoriEEvbT_PT2_T0_SC_PSC_T1_SC_i --------------------------
	.section	.text._ZN3cub18CUB_300001_SM_10006detail10merge_sort30DeviceMergeSortPartitionKernelIN6thrust24THRUST_300001_SM_1000_NS10device_ptrIiEEj20ConfidenceComparatoriEEvbT_PT2_T0_SC_PSC_T1_SC_i,"ax",@progbits
	.align	128
        .global         _ZN3cub18CUB_300001_SM_10006detail10merge_sort30DeviceMergeSortPartitionKernelIN6thrust24THRUST_300001_SM_1000_NS10device_ptrIiEEj20ConfidenceComparatoriEEvbT_PT2_T0_SC_PSC_T1_SC_i
        .type           _ZN3cub18CUB_300001_SM_10006detail10merge_sort30DeviceMergeSortPartitionKernelIN6thrust24THRUST_300001_SM_1000_NS10device_ptrIiEEj20ConfidenceComparatoriEEvbT_PT2_T0_SC_PSC_T1_SC_i,@function
        .size           _ZN3cub18CUB_300001_SM_10006detail10merge_sort30DeviceMergeSortPartitionKernelIN6thrust24THRUST_300001_SM_1000_NS10device_ptrIiEEj20ConfidenceComparatoriEEvbT_PT2_T0_SC_PSC_T1_SC_i,(.L_x_498 - _ZN3cub18CUB_300001_SM_10006detail10merge_sort30DeviceMergeSortPartitionKernelIN6thrust24THRUST_300001_SM_1000_NS10device_ptrIiEEj20ConfidenceComparatoriEEvbT_PT2_T0_SC_PSC_T1_SC_i)
        .other          _ZN3cub18CUB_300001_SM_10006detail10merge_sort30DeviceMergeSortPartitionKernelIN6thrust24THRUST_300001_SM_1000_NS10device_ptrIiEEj20ConfidenceComparatoriEEvbT_PT2_T0_SC_PSC_T1_SC_i,@"STO_CUDA_ENTRY STV_DEFAULT"
_ZN3cub18CUB_300001_SM_10006detail10merge_sort30DeviceMergeSortPartitionKernelIN6thrust24THRUST_300001_SM_1000_NS10device_ptrIiEEj20ConfidenceComparatoriEEvbT_PT2_T0_SC_PSC_T1_SC_i:
.text._ZN3cub18CUB_300001_SM_10006detail10merge_sort30DeviceMergeSortPartitionKernelIN6thrust24THRUST_300001_SM_1000_NS10device_ptrIiEEj20ConfidenceComparatoriEEvbT_PT2_T0_SC_PSC_T1_SC_i:
[----:B------:R-:W-:Y:S01]  /*0000*/  LDC R1, c[0x0][0x37c] ;  /* 0x0000df00ff017b82 */ /* 0x000fe20000000800 */
[----:B------:R-:W0:Y:S01]  /*0010*/  S2R R2, SR_CTAID.X ;  /* 0x0000000000027919 */ /* 0x000e220000002500 */
[----:B------:R-:W0:Y:S01]  /*0020*/  LDCU UR4, c[0x0][0x360] ;  /* 0x00006c00ff0477ac */ /* 0x000e220008000800 */
[----:B------:R-:W0:Y:S01]  /*0030*/  S2R R3, SR_TID.X ;  /* 0x0000000000037919 */ /* 0x000e220000002100 */
[----:B------:R-:W1:Y:S01]  /*0040*/  LDCU UR5, c[0x0][0x39c] ;  /* 0x00007380ff0577ac */ /* 0x000e620008000800 */
[----:B0-----:R-:W-:-:S05]  /*0050*/  IMAD R2, R2, UR4, R3 ;  /* 0x0000000402027c24 */ /* 0x001fca000f8e0203 */
[----:B-1----:R-:W-:-:S13]  /*0060*/  ISETP.GE.U32.AND P0, PT, R2, UR5, PT ;  /* 0x0000000502007c0c */ /* 0x002fda000bf06070 */
[----:B------:R-:W-:Y:S05]  /*0070*/  @P0 EXIT ;  /* 0x000000000000094d */ /* 0x000fea0003800000 */
[----:B------:R-:W0:Y:S01]  /*0080*/  LDCU.64 UR6, c[0x0][0x3b0] ;  /* 0x00007600ff0677ac */ /* 0x000e220008000a00 */
[----:B------:R-:W-:Y:S01]  /*0090*/  VIADD R0, R2, 0x1 ;  /* 0x0000000102007836 */ /* 0x000fe20000000000 */
[----:B------:R-:W-:Y:S01]  /*00a0*/  ACQBULK ;  /* 0x000000000000782e */ /* 0x000fe20000000000 */
[----:B------:R-:W1:Y:S03]  /*00b0*/  LDCU UR10, c[0x0][0x398] ;  /* 0x00007300ff0a77ac */ /* 0x000e660008000800 */
[----:B------:R-:W-:Y:S01]  /*00c0*/  ISETP.NE.AND P0, PT, R0, UR5, PT ;  /* 0x0000000500007c0c */ /* 0x000fe2000bf05270 */
[----:B------:R-:W2:Y:S01]  /*00d0*/  LDCU.64 UR8, c[0x0][0x358] ;  /* 0x00006b00ff0877ac */ /* 0x000ea20008000a00 */
[----:B0-----:R-:W-:-:S11]  /*00e0*/  UIADD3 UR4, UPT, UPT, -UR6, URZ, URZ ;  /* 0x000000ff06047290 */ /* 0x001fd6000fffe1ff */
[----:B------:R-:W0:Y:S01]  /*00f0*/  @!P0 LDC.64 R4, c[0x0][0x3a0] ;  /* 0x0000e800ff048b82 */ /* 0x000e220000000a00 */
[----:B------:R-:W-:Y:S01]  /*0100*/  LOP3.LUT R0, R2, UR4, RZ, 0xc0, !PT ;  /* 0x0000000402007c12 */ /* 0x000fe2000f8ec0ff */
[----:B------:R-:W-:-:S04]  /*0110*/  USHF.R.U32.HI UR4, URZ, 0x1, UR6 ;  /* 0x00000001ff047899 */ /* 0x000fc80008011606 */
[----:B------:R-:W-:Y:S01]  /*0120*/  IMAD R3, R0, UR7, RZ ;  /* 0x0000000700037c24 */ /* 0x000fe2000f8e02ff */
[----:B------:R-:W-:-:S04]  /*0130*/  UIMAD UR4, UR4, UR7, URZ ;  /* 0x00000007040472a4 */ /* 0x000fc8000f8e02ff */
[----:B------:R-:W-:-:S04]  /*0140*/  LOP3.LUT R0, RZ, R3, RZ, 0x33, !PT ;  /* 0x00000003ff007212 */ /* 0x000fc800078e33ff */
[----:B------:R-:W-:-:S04]  /*0150*/  VIMNMX.U32 R0, PT, PT, R0, UR4, PT ;  /* 0x0000000400007c48 */ /* 0x000fc8000bfe0000 */
[----:B-1----:R-:W-:Y:S01]  /*0160*/  VIADDMNMX.U32 R0, R0, R3, UR10, PT ;  /* 0x0000000a00007e46 */ /* 0x002fe2000b800003 */
[----:B0-----:R-:W-:Y:S01]  /*0170*/  @!P0 IMAD.WIDE.U32 R4, R2, 0x4, R4 ;  /* 0x0000000402048825 */ /* 0x001fe200078e0004 */
[----:B------:R-:W-:Y:S02]  /*0180*/  VIMNMX.U32 R3, PT, PT, R3, UR10, PT ;  /* 0x0000000a03037c48 */ /* 0x000fe4000bfe0000 */
[----:B------:R-:W-:Y:S02]  /*0190*/  LOP3.LUT R6, RZ, R0, RZ, 0x33, !PT ;  /* 0x00000000ff067212 */ /* 0x000fe400078e33ff */
[----:B--2---:R0:W-:Y:S02]  /*01a0*/  @!P0 STG.E desc[UR8][R4.64], R0 ;  /* 0x0000000004008986 */ /* 0x0041e4000c101908 */
[----:B------:R-:W-:-:S04]  /*01b0*/  VIMNMX.U32 R7, PT, PT, R6, UR4, PT ;  /* 0x0000000406077c48 */ /* 0x000fc8000bfe0000 */
[----:B------:R-:W-:Y:S01]  /*01c0*/  VIADDMNMX.U32 R7, R7, R0, UR10, PT ;  /* 0x0000000a07077e46 */ /* 0x000fe2000b800000 */
[----:B------:R-:W-:Y:S06]  /*01d0*/  @!P0 EXIT ;  /* 0x000000000000894d */ /* 0x000fec0003800000 */
[----:B------:R-:W1:Y:S01]  /*01e0*/  LDCU.U8 UR5, c[0x0][0x380] ;  /* 0x00007000ff0577ac */ /* 0x000e620008000000 */
[----:B------:R-:W-:Y:S01]  /*01f0*/  BSSY.RECONVERGENT B0, `(.L_x_350) ;  /* 0x000004e000007945 */ /* 0x000fe20003800200 */
[----:B------:R-:W-:-:S06]  /*0200*/  UIADD3 UR4, UPT, UPT, UR6, -0x1, URZ ;  /* 0xffffffff06047890 */ /* 0x000fcc000fffe0ff */
[----:B0-----:R-:W-:-:S05]  /*0210*/  LOP3.LUT R4, R2, UR4, RZ, 0xc0, !PT ;  /* 0x0000000402047c12 */ /* 0x001fca000f8ec0ff */
[----:B------:R-:W-:Y:S01]  /*0220*/  IMAD R4, R4, UR7, RZ ;  /* 0x0000000704047c24 */ /* 0x000fe2000f8e02ff */
[----:B-1----:R-:W-:-:S04]  /*0230*/  UPRMT UR5, UR5, 0x8880, URZ ;  /* 0x0000888005057896 */ /* 0x002fc800080000ff */
[----:B------:R-:W-:-:S03]  /*0240*/  VIADDMNMX.U32 R4, R7, -R3, R4, PT ;  /* 0x8000000307047246 */ /* 0x000fc60003800004 */
[----:B------:R-:W-:Y:S02]  /*0250*/  UMOV UR4, UR5 ;  /* 0x0000000500047c82 */ /* 0x000fe40008000000 */
[----:B------:R-:W-:-:S09]  /*0260*/  UISETP.NE.AND UP0, UPT, UR4, URZ, UPT ;  /* 0x000000ff0400728c */ /* 0x000fd2000bf05270 */
[----:B------:R-:W-:Y:S05]  /*0270*/  BRA.U !UP0, `(.L_x_351) ;  /* 0x0000000108907547 */ /* 0x000fea000b800000 */
[----:B------:R-:W-:Y:S01]  /*0280*/  IMAD.IADD R7, R7, 0x1, -R0 ;  /* 0x0000000107077824 */ /* 0x000fe200078e0a00 */
[----:B------:R-:W-:Y:S01]  /*0290*/  VIADDMNMX.U32 R5, R0, -R3, R4, PT ;  /* 0x8000000300057246 */ /* 0x000fe20003800004 */
[----:B------:R-:W0:Y:S01]  /*02a0*/  LDCU.64 UR4, c[0x0][0x388] ;  /* 0x00007100ff0477ac */ /* 0x000e220008000a00 */
[----:B------:R-:W-:Y:S02]  /*02b0*/  BSSY.RECONVERGENT B1, `(.L_x_352) ;  /* 0x000001f000017945 */ /* 0x000fe40003800200 */
[----:B------:R-:W-:-:S05]  /*02c0*/  VIMNMX.U32 R6, PT, PT, R4, R7, !PT ;  /* 0x0000000704067248 */ /* 0x000fca0007fe0000 */
[----:B------:R-:W-:-:S05]  /*02d0*/  IMAD.IADD R6, R6, 0x1, -R7 ;  /* 0x0000000106067824 */ /* 0x000fca00078e0a07 */
[----:B------:R-:W-:-:S13]  /*02e0*/  ISETP.GE.U32.AND P0, PT, R6, R5, PT ;  /* 0x000000050600720c */ /* 0x000fda0003f06070 */
[----:B0-----:R-:W-:Y:S05]  /*02f0*/  @P0 BRA `(.L_x_353) ;  /* 0x0000000000680947 */ /* 0x001fea0003800000 */
[----:B------:R-:W0:Y:S02]  /*0300*/  LDC.64 R8, c[0x0][0x3a8] ;  /* 0x0000ea00ff087b82 */ /* 0x000e240000000a00 */
.L_x_354:
[----:B------:R-:W-:-:S05]  /*0310*/  IMAD.IADD R7, R5, 0x1, -R6 ;  /* 0x0000000105077824 */ /* 0x000fca00078e0a06 */
[----:B------:R-:W-:-:S04]  /*0320*/  LEA.HI R18, R7, R6, RZ, 0x1f ;  /* 0x0000000607127211 */ /* 0x000fc800078ff8ff */
[-C--:B------:R-:W-:Y:S02]  /*0330*/  LOP3.LUT R7, RZ, R18.reuse, RZ, 0x33, !PT ;  /* 0x00000012ff077212 */ /* 0x080fe400078e33ff */
[----:B------:R-:W-:-:S03]  /*0340*/  IADD3 R11, P1, PT, R3, R18, RZ ;  /* 0x00000012030b7210 */ /* 0x000fc60007f3e0ff */
[----:B------:R-:W-:Y:S02]  /*0350*/  IMAD.IADD R7, R4, 0x1, R7 ;  /* 0x0000000104077824 */ /* 0x000fe400078e0207 */
[----:B------:R-:W-:Y:S01]  /*0360*/  IMAD.X R14, RZ, RZ, RZ, P1 ;  /* 0x000000ffff0e7224 */ /* 0x000fe200008e06ff */
[C---:B------:R-:W-:Y:S02]  /*0370*/  LEA R16, P1, R11.reuse, UR4, 0x2 ;  /* 0x000000040b107c11 */ /* 0x040fe4000f8210ff */
[----:B------:R-:W-:Y:S02]  /*0380*/  IADD3 R7, P0, PT, R0, R7, RZ ;  /* 0x0000000700077210 */ /* 0x000fe40007f1e0ff */
[----:B------:R-:W-:-:S03]  /*0390*/  LEA.HI.X R17, R11, UR5, R14, 0x2, P1 ;  /* 0x000000050b117c11 */ /* 0x000fc600088f140e */
[----:B------:R-:W-:Y:S01]  /*03a0*/  IMAD.X R12, RZ, RZ, RZ, P0 ;  /* 0x000000ffff0c7224 */ /* 0x000fe200000e06ff */
[C---:B------:R-:W-:Y:S01]  /*03b0*/  LEA R10, P0, R7.reuse, UR4, 0x2 ;  /* 0x00000004070a7c11 */ /* 0x040fe2000f8010ff */
[----:B------:R-:W2:Y:S03]  /*03c0*/  LDG.E R16, desc[UR8][R16.64] ;  /* 0x0000000810107981 */ /* 0x000ea6000c1e1900 */
[----:B------:R-:W-:-:S05]  /*03d0*/  LEA.HI.X R11, R7, UR5, R12, 0x2, P0 ;  /* 0x00000005070b7c11 */ /* 0x000fca00080f140c */
[----:B------:R-:W3:Y:S01]  /*03e0*/  LDG.E R10, desc[UR8][R10.64] ;  /* 0x000000080a0a7981 */ /* 0x000ee2000c1e1900 */
[----:B--2---:R-:W-:-:S04]  /*03f0*/  IMAD R15, R16, 0x6, RZ ;  /* 0x00000006100f7824 */ /* 0x004fc800078e02ff */
[----:B0-----:R-:W-:-:S04]  /*0400*/  IMAD.WIDE R14, R15, 0x4, R8 ;  /* 0x000000040f0e7825 */ /* 0x001fc800078e0208 */
[----:B---3--:R-:W-:Y:S02]  /*0410*/  IMAD R13, R10, 0x6, RZ ;  /* 0x000000060a0d7824 */ /* 0x008fe400078e02ff */
[----:B------:R-:W2:Y:S02]  /*0420*/  LDG.E R15, desc[UR8][R14.64+0x10] ;  /* 0x000010080e0f7981 */ /* 0x000ea4000c1e1900 */
[----:B------:R-:W-:-:S06]  /*0430*/  IMAD.WIDE R12, R13, 0x4, R8 ;  /* 0x000000040d0c7825 */ /* 0x000fcc00078e0208 */
[----:B------:R-:W2:Y:S02]  /*0440*/  LDG.E R12, desc[UR8][R12.64+0x10] ;  /* 0x000010080c0c7981 */ /* 0x000ea4000c1e1900 */
[----:B--2---:R-:W-:-:S04]  /*0450*/  FSETP.GT.AND P0, PT, R12, R15, PT ;  /* 0x0000000f0c00720b */ /* 0x004fc80003f04000 */
[----:B------:R-:W-:-:S09]  /*0460*/  SEL R5, R5, R18, !P0 ;  /* 0x0000001205057207 */ /* 0x000fd20004000000 */
[----:B------:R-:W-:-:S05]  /*0470*/  @!P0 VIADD R6, R18, 0x1 ;  /* 0x0000000112068836 */ /* 0x000fca0000000000 */
[----:B------:R-:W-:-:S13]  /*0480*/  ISETP.GE.U32.AND P0, PT, R6, R5, PT ;  /* 0x000000050600720c */ /* 0x000fda0003f06070 */
[----:B------:R-:W-:Y:S05]  /*0490*/  @!P0 BRA `(.L_x_354) ;  /* 0xfffffffc009c8947 */ /* 0x000fea000383ffff */
.L_x_353:
[----:B------:R-:W-:Y:S05]  /*04a0*/  BSYNC.RECONVERGENT B1 ;  /* 0x0000000000017941 */ /* 0x000fea0003800200 */
.L_x_352:
[----:B------:R-:W-:Y:S05]  /*04b0*/  BRA `(.L_x_355) ;  /* 0x0000000000847947 */ /* 0x000fea0003800000 */
.L_x_351:
[----:B------:R-:W-:Y:S01]  /*04c0*/  IMAD.IADD R7, R7, 0x1, -R0 ;  /* 0x0000000107077824 */ /* 0x000fe200078e0a00 */
[----:B------:R-:W-:Y:S01]  /*04d0*/  VIADDMNMX.U32 R5, R0, -R3, R4, PT ;  /* 0x8000000300057246 */ /* 0x000fe20003800004 */
[----:B------:R-:W0:Y:S03]  /*04e0*/  LDCU.64 UR4, c[0x0][0x390] ;  /* 0x00007200ff0477ac */ /* 0x000e260008000a00 */
[----:B------:R-:W-:-:S05]  /*04f0*/  VIMNMX.U32 R6, PT, PT, R4, R7, !PT ;  /* 0x0000000704067248 */ /* 0x000fca0007fe0000 */
[----:B------:R-:W-:-:S05]  /*0500*/  IMAD.IADD R6, R6, 0x1, -R7 ;  /* 0x0000000106067824 */ /* 0x000fca00078e0a07 */
[----:B------:R-:W-:-:S13]  /*0510*/  ISETP.GE.U32.AND P0, PT, R6, R5, PT ;  /* 0x000000050600720c */ /* 0x000fda0003f06070 */
[----:B0-----:R-:W-:Y:S05]  /*0520*/  @P0 BRA `(.L_x_355) ;  /* 0x0000000000680947 */ /* 0x001fea0003800000 */
[----:B------:R-:W0:Y:S02]  /*0530*/  LDC.64 R8, c[0x0][0x3a8] ;  /* 0x0000ea00ff087b82 */ /* 0x000e240000000a00 */
.L_x_356:
        /* <DEDUP_REMOVED lines=25> */
.L_x_355:
[----:B------:R-:W-:Y:S05]  /*06d0*/  BSYNC.RECONVERGENT B0 ;  /* 0x0000000000007941 */ /* 0x000fea0003800200 */
.L_x_350:
[----:B------:R-:W0:Y:S01]  /*06e0*/  LDC.64 R4, c[0x0][0x3a0] ;  /* 0x0000e800ff047b82 */ /* 0x000e220000000a00 */
[----:B------:R-:W-:Y:S02]  /*06f0*/  IMAD.IADD R3, R3, 0x1, R6 ;  /* 0x0000000103037824 */ /* 0x000fe400078e0206 */
[----:B0-----:R-:W-:-:S05]  /*0700*/  IMAD.WIDE.U32 R4, R2, 0x4, R4 ;  /* 0x0000000402047825 */ /* 0x001fca00078e0004 */
[----:B------:R-:W-:Y:S01]  /*0710*/  STG.E desc[UR8][R4.64], R3 ;  /* 0x0000000304007986 */ /* 0x000fe2000c101908 */
[----:B------:R-:W-:Y:S05]  /*0720*/  EXIT ;  /* 0x000000000000794d */ /* 0x000fea0003800000 */
.L_x_357:
        /* <DEDUP_REMOVED lines=13> */
.L_x_498:


//--------------------- .text._ZN3cub18CUB_300001_SM_10006detail10merge_sort30DeviceMergeSortBlockSortKernelINS2_10policy_hubIN6thrust24THRUST_300001_SM_1000_NS10device_ptrIiEEE9Policy600ES8_PNS0_8NullTypeES8_SC_j20ConfidenceComparatoriSB_EEvbT0_T1_T2_T3_T4_PT6_PT7_T5_NS1_7vsmem_tE --------------------------
	.section	.text._ZN3cub18CUB_300001_SM_10006detail10merge_sort30DeviceMergeSortBlockSortKernelINS2_10policy_hubIN6thrust24THRUST_300001_SM_1000_NS10device_ptrIiEEE9Policy600ES8_PNS0_8NullTypeES8_SC_j20ConfidenceComparatoriSB_EEvbT0_T1_T2_T3_T4_PT6_PT7_T5_NS1_7vsmem_tE,"ax",@progbits
	.align	128
        .global         _ZN3cub18CUB_300001_SM_10006detail10merge_sort30DeviceMergeSortBlockSortKernelINS2_10policy_hubIN6thrust24THRUST_300001_SM_1000_NS10device_ptrIiEEE9Policy600ES8_PNS0_8NullTypeES8_SC_j20ConfidenceComparatoriSB_EEvbT0_T1_T2_T3_T4_PT6_PT7_T5_NS1_7vsmem_tE
        .type           _ZN3cub18CUB_300001_SM_10006detail10merge_sort30DeviceMergeSortBlockSortKernelINS2_10policy_hubIN6thrust24THRUST_300001_SM_1000_NS10device_ptrIiEEE9Policy600ES8_PNS0_8NullTypeES8_SC_j20ConfidenceComparatoriSB_EEvbT0_T1_T2_T3_T4_PT6_PT7_T5_NS1_7vsmem_tE,@function
        .size           _ZN3cub18CUB_300001_SM_10006detail10merge_sort30DeviceMergeSortBlockSortKernelINS2_10policy_hubIN6thrust24THRUST_300001_SM_1000_NS10device_ptrIiEEE9Policy600ES8_PNS0_8NullTypeES8_SC_j20ConfidenceComparatoriSB_EEvbT0_T1_T2_T3_T4_PT6_PT7_T5_NS1_7vsmem_tE,(.L_x_499 - _ZN3cub18CUB_300001_SM_10006detail10merge_sort30DeviceMergeSortBlockSortKernelINS2_10policy_hubIN6thrust24THRUST_300001_SM_1000_NS10device_ptrIiEEE9Policy600ES8_PNS0_8NullTypeES8_SC_j20ConfidenceComparatoriSB_EEvbT0_T1_T2_T3_T4_PT6_PT7_T5_NS1_7vsmem_tE)
        .other          _ZN3cub18CUB_300001_SM_10006detail10merge_sort30DeviceMergeSortBlockSortKernelINS2_10policy_hubIN6thrust24THRUST_300001_SM_1000_NS10device_ptrIiEEE9Policy600ES8_PNS0_8NullTypeES8_SC_j20ConfidenceComparatoriSB_EEvbT0_T1_T2_T3_T4_PT6_PT7_T5_NS1_7vsmem_tE,@"STO_CUDA_ENTRY STV_DEFAULT"
_ZN3cub18CUB_300001_SM_10006detail10merge_sort30DeviceMergeSortBlockSortKernelINS2_10policy_hubIN6thrust24THRUST_300001_SM_1000_NS10device_ptrIiEEE9Policy600ES8_PNS0_8NullTypeES8_SC_j20ConfidenceComparatoriSB_EEvbT0_T1_T2_T3_T4_PT6_PT7_T5_NS1_7vsmem_tE:
.text._ZN3cub18CUB_300001_SM_10006detail10merge_sort30DeviceMergeSortBlockSortKernelINS2_10policy_hubIN6thrust24THRUST_300001_SM_1000_NS10device_ptrIiEEE9Policy600ES8_PNS0_8NullTypeES8_SC_j20ConfidenceComparatoriSB_EEvbT0_T1_T2_T3_T4_PT6_PT7_T5_NS1_7vsmem_tE:
[----:B------:R-:W0:Y:S01]  /*0000*/  LDC R1, c[0x0][0x37c] ;  /* 0x0000df00ff017b82 */ /* 0x000e220000000800 */
[----:B------:R-:W1:Y:S01]  /*0010*/  S2R R2, SR_CTAID.X ;  /* 0x0000000000027919 */ /* 0x000e620000002500 */
[----:B------:R-:W2:Y:S01]  /*0020*/  LDCU UR4, c[0x0][0x370] ;  /* 0x00006e00ff0477ac */ /* 0x000ea20008000800 */
[----:B0-----:R-:W-:Y:S01]  /*0030*/  IADD3 R1, PT, PT, R1, -0x8, RZ ;  /* 0xfffffff801017810 */ /* 0x001fe20007ffe0ff */
[----:B------:R-:W0:Y:S01]  /*0040*/  LDCU.64 UR8, c[0x0][0x358] ;  /* 0x00006b00ff0877ac */ /* 0x000e220008000a00 */
[----:B--2---:R-:W-:-:S06]  /*0050*/  UIADD3 UR4, UPT, UPT, UR4, -0x1, URZ ;  /* 0xffffffff04047890 */ /* 0x004fcc000fffe0ff */
[C---:B-1----:R-:W-:Y:S01]  /*0060*/  ISETP.GE.U32.AND P0, PT, R2.reuse, UR4, PT ;  /* 0x0000000402007c0c */ /* 0x042fe2000bf06070 */
[----:B------:R-:W-:-:S12]  /*0070*/  IMAD R2, R2, 0x1100, RZ ;  /* 0x0000110002027824 */ /* 0x000fd800078e02ff */
[----:B0-----:R-:W-:Y:S05]  /*0080*/  @P0 BRA `(.L_x_358) ;  /* 0x0000007800400947 */ /* 0x001fea0003800000 */
        /* <DEDUP_REMOVED lines=8> */
[----:B------:R-:W-:-:S05]  /*0110*/  IMAD.X R4, RZ, RZ, RZ, P0 ;  /* 0x000000ffff047224 */ /* 0x000fca00000e06ff */
[----:B------:R-:W-:Y:S02]  /*0120*/  SHF.L.U64.HI R3, R3, 0x2, R4 ;  /* 0x0000000203037819 */ /* 0x000fe40000010204 */
[----:B-1----:R-:W-:-:S04]  /*0130*/  IADD3 R4, P0, PT, R0, UR4, RZ ;  /* 0x0000000400047c10 */ /* 0x002fc8000ff1e0ff */
[----:B------:R-:W-:-:S05]  /*0140*/  IADD3.X R5, PT, PT, R3, UR5, RZ, P0, !PT ;  /* 0x0000000503057c10 */ /* 0x000fca00087fe4ff */
[----:B------:R-:W2:Y:S04]  /*0150*/  LDG.E R8, desc[UR8][R4.64+0x100] ;  /* 0x0001000804087981 */ /* 0x000ea8000c1e1900 */
[----:B------:R-:W3:Y:S04]  /*0160*/  LDG.E R6, desc[UR8][R4.64] ;  /* 0x0000000804067981 */ /* 0x000ee8000c1e1900 */
[----:B------:R-:W4:Y:S04]  /*0170*/  LDG.E R7, desc[UR8][R4.64+0x80] ;  /* 0x0000800804077981 */ /* 0x000f28000c1e1900 */
        /* <DEDUP_REMOVED lines=13> */
[----:B------:R-:W4:Y:S01]  /*0250*/  LDG.E R23, desc[UR8][R4.64+0x800] ;  /* 0x0008000804177981 */ /* 0x000f22000c1e1900 */
[----:B------:R-:W0:Y:S01]  /*0260*/  S2R R24, SR_LANEID ;  /* 0x0000000000187919 */ /* 0x000e220000000000 */
[----:B------:R-:W1:Y:S01]  /*0270*/  S2UR UR5, SR_CgaCtaId ;  /* 0x00000000000579c3 */ /* 0x000e620000008800 */
[----:B------:R-:W-:Y:S01]  /*0280*/  SHF.R.U32.HI R19, RZ, 0x5, R19 ;  /* 0x00000005ff137819 */ /* 0x000fe20000011613 */
[----:B------:R-:W-:-:S02]  /*0290*/  UMOV UR4, 0x400 ;  /* 0x0000040000047882 */ /* 0x000fc40000000000 */
[----:B-1----:R-:W-:Y:S02]  /*02a0*/  ULEA UR4, UR5, UR4, 0x18 ;  /* 0x0000000405047291 */ /* 0x002fe4000f8ec0ff */
[----:B0-----:R-:W-:-:S05]  /*02b0*/  IMAD R19, R19, 0x220, R24 ;  /* 0x0000022013137824 */ /* 0x001fca00078e0218 */
[----:B------:R-:W-:-:S05]  /*02c0*/  LEA R29, R19, UR4, 0x2 ;  /* 0x00000004131d7c11 */ /* 0x000fca000f8e10ff */
[----:B--2---:R0:W-:Y:S04]  /*02d0*/  STS [R29+0x100], R8 ;  /* 0x000100081d007388 */ /* 0x0041e80000000800 */
[----:B---3--:R-:W-:Y:S01]  /*02e0*/  STS [R29], R6 ;  /* 0x000000061d007388 */ /* 0x008fe20000000800 */
[----:B0-----:R-:W-:-:S03]  /*02f0*/  IMAD R8, R24, 0x40, R29 ;  /* 0x0000004018087824 */ /* 0x001fc600078e021d */
[----:B----4-:R-:W-:Y:S04]  /*0300*/  STS [R29+0x80], R7 ;  /* 0x000080071d007388 */ /* 0x010fe80000000800 */
        /* <DEDUP_REMOVED lines=17> */
[----:B------:R-:W2:Y:S04]  /*0420*/  LDS R25, [R8+0x8] ;  /* 0x0000080008197984 */ /* 0x000ea80000000800 */
[----:B------:R-:W-:Y:S04]  /*0430*/  LDS R19, [R8+0xc] ;  /* 0x00000c0008137984 */ /* 0x000fe80000000800 */
[----:B------:R-:W-:Y:S04]  /*0440*/  LDS R31, [R8+0x10] ;  /* 0x00001000081f7984 */ /* 0x000fe80000000800 */
[----:B------:R-:W3:Y:S04]  /*0450*/  LDS R11, [R8+0x14] ;  /* 0x00001400080b7984 */ /* 0x000ee80000000800 */
[----:B------:R-:W-:Y:S04]  /*0460*/  LDS R5, [R8+0x18] ;  /* 0x0000180008057984 */ /* 0x000fe80000000800 */
[----:B------:R-:W4:Y:S04]  /*0470*/  LDS R6, [R8+0x1c] ;  /* 0x00001c0008067984 */ /* 0x000f280000000800 */
[----:B------:R-:W-:Y:S04]  /*0480*/  LDS R27, [R8+0x20] ;  /* 0x00002000081b7984 */ /* 0x000fe80000000800 */
[----:B------:R-:W4:Y:S04]  /*0490*/  LDS R26, [R8+0x24] ;  /* 0x00002400081a7984 */ /* 0x000f280000000800 */
[----:B------:R-:W-:Y:S04]  /*04a0*/  LDS R10, [R8+0x28] ;  /* 0x00002800080a7984 */ /* 0x000fe80000000800 */
[----:B------:R-:W4:Y:S04]  /*04b0*/  LDS R15, [R8+0x2c] ;  /* 0x00002c00080f7984 */ /* 0x000f280000000800 */
[----:B------:R-:W4:Y:S04]  /*04c0*/  LDS R12, [R8+0x30] ;  /* 0x00003000080c7984 */ /* 0x000f280000000800 */
[----:B------:R-:W-:Y:S04]  /*04d0*/  LDS R13, [R8+0x34] ;  /* 0x00003400080d7984 */ /* 0x000fe80000000800 */
[----:B------:R-:W4:Y:S04]  /*04e0*/  LDS R20, [R8+0x38] ;  /* 0x0000380008147984 */ /* 0x000f280000000800 */
[----:B------:R-:W4:Y:S04]  /*04f0*/  LDS R21, [R8+0x3c] ;  /* 0x00003c0008157984 */ /* 0x000f280000000800 */
[----:B------:R4:W4:Y:S01]  /*0500*/  LDS R4, [R8+0x40] ;  /* 0x0000400008047984 */ /* 0x0009220000000800 */
[----:B------:R-:W-:Y:S08]  /*0510*/  BAR.SYNC.DEFER_BLOCKING 0x0 ;  /* 0x0000000000007b1d */ /* 0x000ff00000010000 */
[----:B0-----:R-:W0:Y:S01]  /*0520*/  LDC.64 R16, c[0x0][0x3c0] ;  /* 0x0000f000ff107b82 */ /* 0x001e220000000a00 */
[----:B-1----:R-:W-:Y:S01]  /*0530*/  IMAD R23, R32, 0x6, RZ ;  /* 0x0000000620177824 */ /* 0x002fe200078e02ff */
[----:B------:R1:W-:Y:S01]  /*0540*/  STL.64 [R1], R2 ;  /* 0x0000000201007387 */ /* 0x0003e20000100a00 */
[----:B------:R-:W-:-:S02]  /*0550*/  IMAD R9, R7, 0x6, RZ ;  /* 0x0000000607097824 */ /* 0x000fc400078e02ff */
[----:B--2---:R-:W-:Y:S02]  /*0560*/  IMAD R29, R25, 0x6, RZ ;  /* 0x00000006191d7824 */ /* 0x004fe400078e02ff */
[----:B---3--:R-:W-:Y:S01]  /*0570*/  IMAD R33, R11, 0x6, RZ ;  /* 0x000000060b217824 */ /* 0x008fe200078e02ff */
[----:B------:R-:W-:Y:S01]  /*0580*/  PREEXIT ;  /* 0x000000000000782d */ /* 0x000fe20000000000 */
[----:B------:R-:W-:Y:S02]  /*0590*/  IMAD R37, R31, 0x6, RZ ;  /* 0x000000061f257824 */ /* 0x000fe400078e02ff */
[----:B------:R-:W-:Y:S02]  /*05a0*/  IMAD R35, R19, 0x6, RZ ;  /* 0x0000000613237824 */ /* 0x000fe400078e02ff */
[----:B0-----:R-:W-:-:S04]  /*05b0*/  IMAD.WIDE R22, R23, 0x4, R16 ;  /* 0x0000000417167825 */ /* 0x001fc800078e0210 */
[--C-:B----4-:R-:W-:Y:S01]  /*05c0*/  IMAD.WIDE R8, R9, 0x4, R16.reuse ;  /* 0x0000000409087825 */ /* 0x110fe200078e0210 */
[----:B------:R0:W2:Y:S03]  /*05d0*/  LDG.E R18, desc[UR8][R22.64+0x10] ;  /* 0x0000100816127981 */ /* 0x0000a6000c1e1900 */
[--C-:B------:R-:W-:Y:S01]  /*05e0*/  IMAD.WIDE R28, R29, 0x4, R16.reuse ;  /* 0x000000041d1c7825 */ /* 0x100fe200078e0210 */
[----:B------:R3:W2:Y:S03]  /*05f0*/  LDG.E R14, desc[UR8][R8.64+0x10] ;  /* 0x00001008080e7981 */ /* 0x0006a6000c1e1900 */
[--C-:B------:R-:W-:Y:S01]  /*0600*/  IMAD.WIDE R34, R35, 0x4, R16.reuse ;  /* 0x0000000423227825 */ /* 0x100fe200078e0210 */
[----:B------:R-:W4:Y:S03]  /*0610*/  LDG.E R30, desc[UR8][R28.64+0x10] ;  /* 0x000010081c1e7981 */ /* 0x000f26000c1e1900 */
[----:B0-----:R-:W-:-:S02]  /*0620*/  IMAD.WIDE R22, R33, 0x4, R16 ;  /* 0x0000000421167825 */ /* 0x001fc400078e0210 */
[----:B------:R-:W4:Y:S02]  /*0630*/  LDG.E R34, desc[UR8][R34.64+0x10] ;  /* 0x0000100822227981 */ /* 0x000f24000c1e1900 */
[----:B---3--:R-:W-:Y:S02]  /*0640*/  IMAD.WIDE R8, R37, 0x4, R16 ;  /* 0x0000000425087825 */ /* 0x008fe400078e0210 */
[----:B------:R0:W3:Y:S04]  /*0650*/  LDG.E R24, desc[UR8][R22.64+0x10] ;  /* 0x0000100816187981 */ /* 0x0000e8000c1e1900 */
[----:B------:R1:W3:Y:S01]  /*0660*/  LDG.E R29, desc[UR8][R8.64+0x10] ;  /* 0x00001008081d7981 */ /* 0x0002e2000c1e1900 */
[----:B------:R-:W-:Y:S02]  /*0670*/  IMAD R33, R6, 0x6, RZ ;  /* 0x0000000606217824 */ /* 0x000fe400078e02ff */
[----:B------:R-:W-:-:S02]  /*0680*/  IMAD R37, R5, 0x6, RZ ;  /* 0x0000000605257824 */ /* 0x000fc400078e02ff */
[----:B0-----:R-:W-:-:S04]  /*0690*/  IMAD.WIDE R22, R33, 0x4, R16 ;  /* 0x0000000421167825 */ /* 0x001fc800078e0210 */
[----:B------:R-:W-:Y:S01]  /*06a0*/  IMAD R33, R26, 0x6, RZ ;  /* 0x000000061a217824 */ /* 0x000fe200078e02ff */
[----:B------:R0:W3:Y:S01]  /*06b0*/  LDG.E R28, desc[UR8][R22.64+0x10] ;  /* 0x00001008161c7981 */ /* 0x0000e2000c1e1900 */
[----:B-1----:R-:W-:-:S04]  /*06c0*/  IMAD.WIDE R8, R37, 0x4, R16 ;  /* 0x0000000425087825 */ /* 0x002fc800078e0210 */
[----:B------:R-:W-:Y:S02]  /*06d0*/  IMAD R35, R27, 0x6, RZ ;  /* 0x000000061b237824 */ /* 0x000fe400078e02ff */
[--C-:B0-----:R-:W-:Y:S02]  /*06e0*/  IMAD.WIDE R22, R33, 0x4, R16.reuse ;  /* 0x0000000421167825 */ /* 0x101fe400078e0210 */
[----:B------:R0:W3:Y:S02]  /*06f0*/  LDG.E R33, desc[UR8][R8.64+0x10] ;  /* 0x0000100808217981 */ /* 0x0000e4000c1e1900 */
[----:B0-----:R-:W-:-:S04]  /*0700*/  IMAD.WIDE R8, R35, 0x4, R16 ;  /* 0x0000000423087825 */ /* 0x001fc800078e0210 */
[----:B------:R-:W-:Y:S02]  /*0710*/  IMAD R35, R15, 0x6, RZ ;  /* 0x000000060f237824 */ /* 0x000fe400078e02ff */
[----:B------:R-:W-:Y:S02]  /*0720*/  IMAD R37, R12, 0x6, RZ ;  /* 0x000000060c257824 */ /* 0x000fe400078e02ff */
[----:B------:R-:W-:Y:S01]  /*0730*/  IMAD R36, R20, 0x6, RZ ;  /* 0x0000000614247824 */ /* 0x000fe200078e02ff */
[----:B--2---:R-:W-:Y:S02]  /*0740*/  FSETP.GT.AND P1, PT, R18, R14, PT ;  /* 0x0000000e1200720b */ /* 0x004fe40003f24000 */
[----:B------:R0:W2:Y:S04]  /*0750*/  LDG.E R18, desc[UR8][R8.64+0x10] ;  /* 0x0000100808127981 */ /* 0x0000a8000c1e1900 */
[----:B------:R1:W2:Y:S01]  /*0760*/  LDG.E R14, desc[UR8][R22.64+0x10] ;  /* 0x00001008160e7981 */ /* 0x0002a2000c1e1900 */
[----:B0-----:R-:W-:Y:S01]  /*0770*/  IMAD.WIDE R8, R35, 0x4, R16 ;  /* 0x0000000423087825 */ /* 0x001fe200078e0210 */
[----:B----4-:R-:W-:-:S03]  /*0780*/  FSETP.GT.AND P2, PT, R34, R30, PT ;  /* 0x0000001e2200720b */ /* 0x010fc60003f44000 */
[----:B------:R-:W-:Y:S01]  /*0790*/  IMAD R35, R10, 0x6, RZ ;  /* 0x000000060a237824 */ /* 0x000fe200078e02ff */
[----:B---3--:R-:W-:Y:S01]  /*07a0*/  FSETP.GT.AND P3, PT, R24, R29, PT ;  /* 0x0000001d1800720b */ /* 0x008fe20003f64000 */
[----:B------:R-:W-:Y:S01]  /*07b0*/  IMAD R29, R13, 0x6, RZ ;  /* 0x000000060d1d7824 */ /* 0x000fe200078e02ff */
[----:B------:R0:W3:Y:S01]  /*07c0*/  LDG.E R30, desc[UR8][R8.64+0x10] ;  /* 0x00001008081e7981 */ /* 0x0000e2000c1e1900 */
[----:B------:R-:W-:-:S04]  /*07d0*/  IMAD.WIDE R34, R35, 0x4, R16 ;  /* 0x0000000423227825 */ /* 0x000fc800078e0210 */
[--C-:B-1----:R-:W-:Y:S01]  /*07e0*/  IMAD.WIDE R22, R29, 0x4, R16.reuse ;  /* 0x000000041d167825 */ /* 0x102fe200078e0210 */
[----:B------:R-:W3:Y:S03]  /*07f0*/  LDG.E R24, desc[UR8][R34.64+0x10] ;  /* 0x0000100822187981 */ /* 0x000ee6000c1e1900 */
[----:B0-----:R-:W-:-:S04]  /*0800*/  IMAD.WIDE R8, R37, 0x4, R16 ;  /* 0x0000000425087825 */ /* 0x001fc800078e0210 */
[----:B------:R-:W-:Y:S01]  /*0810*/  IMAD R37, R21, 0x6, RZ ;  /* 0x0000000615257824 */ /* 0x000fe200078e02ff */
[----:B------:R0:W4:Y:S04]  /*0820*/  LDG.E R29, desc[UR8][R8.64+0x10] ;  /* 0x00001008081d7981 */ /* 0x000128000c1e1900 */
[----:B------:R1:W4:Y:S01]  /*0830*/  LDG.E R35, desc[UR8][R22.64+0x10] ;  /* 0x0000100816237981 */ /* 0x000322000c1e1900 */
[----:B0-----:R-:W-:-:S04]  /*0840*/  IMAD.WIDE R8, R36, 0x4, R16 ;  /* 0x0000000424087825 */ /* 0x001fc800078e0210 */
[----:B-1----:R-:W-:-:S06]  /*0850*/  IMAD.WIDE R22, R37, 0x4, R16 ;  /* 0x0000000425167825 */ /* 0x002fcc00078e0210 */
[----:B------:R-:W4:Y:S04]  /*0860*/  LDG.E R22, desc[UR8][R22.64+0x10] ;  /* 0x0000100816167981 */ /* 0x000f28000c1e1900 */
[----:B------:R0:W4:Y:S01]  /*0870*/  LDG.E R23, desc[UR8][R8.64+0x10] ;  /* 0x0000100808177981 */ /* 0x000122000c1e1900 */
[----:B------:R-:W-:Y:S02]  /*0880*/  FSETP.GT.AND P0, PT, R28, R33, PT ;  /* 0x000000211c00720b */ /* 0x000fe40003f04000 */
[----:B------:R-:W-:Y:S02]  /*0890*/  SEL R34, R32, R7, !P1 ;  /* 0x0000000720227207 */ /* 0x000fe40004800000 */
[----:B------:R-:W-:Y:S02]  /*08a0*/  SEL R33, R25, R19, !P2 ;  /* 0x0000001319217207 */ /* 0x000fe40005000000 */
[----:B------:R-:W-:-:S02]  /*08b0*/  SEL R28, R11, R31, !P3 ;  /* 0x0000001f0b1c7207 */ /* 0x000fc40005800000 */
[----:B------:R-:W-:Y:S01]  /*08c0*/  SEL R25, R19, R25, !P2 ;  /* 0x0000001913197207 */ /* 0x000fe20005000000 */
[----:B------:R-:W-:Y:S02]  /*08d0*/  IMAD R19, R34, 0x6, RZ ;  /* 0x0000000622137824 */ /* 0x000fe400078e02ff */
[----:B------:R-:W-:Y:S01]  /*08e0*/  IMAD R37, R33, 0x6, RZ ;  /* 0x0000000621257824 */ /* 0x000fe200078e02ff */
[----:B------:R-:W-:-:S03]  /*08f0*/  SEL R31, R31, R11, !P3 ;  /* 0x0000000b1f1f7207 */ /* 0x000fc60005800000 */
[----:B0-----:R-:W-:-:S04]  /*0900*/  IMAD.WIDE R8, R37, 0x4, R16 ;  /* 0x0000000425087825 */ /* 0x001fc800078e0210 */
[----:B------:R-:W-:-:S04]  /*0910*/  IMAD R37, R31, 0x6, RZ ;  /* 0x000000061f257824 */ /* 0x000fc800078e02ff */
[----:B------:R-:W-:Y:S01]  /*0920*/  IMAD.WIDE R36, R37, 0x4, R16 ;  /* 0x0000000425247825 */ /* 0x000fe200078e0210 */
[----:B--2---:R-:W-:-:S03]  /*0930*/  FSETP.GT.AND P4, PT, R14, R18, PT ;  /* 0x000000120e00720b */ /* 0x004fc60003f84000 */
[----:B------:R-:W-:Y:S01]  /*0940*/  IMAD.WIDE R18, R19, 0x4, R16 ;  /* 0x0000000413127825 */ /* 0x000fe200078e0210 */
[----:B------:R-:W2:Y:S04]  /*0950*/  LDG.E R14, desc[UR8][R8.64+0x10] ;  /* 0x00001008080e7981 */ /* 0x000ea8000c1e1900 */
[----:B------:R0:W2:Y:S01]  /*0960*/  LDG.E R11, desc[UR8][R18.64+0x10] ;  /* 0x00001008120b7981 */ /* 0x0000a2000c1e1900 */
[----:B---3--:R-:W-:Y:S02]  /*0970*/  FSETP.GT.AND P3, PT, R30, R24, PT ;  /* 0x000000181e00720b */ /* 0x008fe40003f64000 */
[----:B------:R-:W-:Y:S01]  /*0980*/  SEL R30, R5, R6, !P0 ;  /* 0x00000006051e7207 */ /* 0x000fe20004000000 */
[----:B------:R-:W-:Y:S01]  /*0990*/  IMAD R24, R25, 0x6, RZ ;  /* 0x0000000619187824 */ /* 0x000fe200078e02ff */
[----:B------:R-:W-:-:S02]  /*09a0*/  SEL R5, R6, R5, !P0 ;  /* 0x0000000506057207 */ /* 0x000fc40004000000 */
[----:B------:R-:W-:Y:S01]  /*09b0*/  SEL R6, R27, R26, !P4 ;  /* 0x0000001a1b067207 */ /* 0x000fe20006000000 */
[----:B0-----:R-:W-:Y:S01]  /*09c0*/  IMAD.WIDE R18, R24, 0x4, R16 ;  /* 0x0000000418127825 */ /* 0x001fe200078e0210 */
[----:B----4-:R-:W-:-:S03]  /*09d0*/  FSETP.GT.AND P5, PT, R35, R29, PT ;  /* 0x0000001d2300720b */ /* 0x010fc60003fa4000 */
[----:B------:R-:W-:Y:S02]  /*09e0*/  IMAD R29, R30, 0x6, RZ ;  /* 0x000000061e1d7824 */ /* 0x000fe400078e02ff */
[----:B------:R-:W3:Y:S01]  /*09f0*/  LDG.E R18, desc[UR8][R18.64+0x10] ;  /* 0x0000100812127981 */ /* 0x000ee2000c1e1900 */
[----:B------:R-:W-:Y:S02]  /*0a00*/  IMAD R35, R6, 0x6, RZ ;  /* 0x0000000606237824 */ /* 0x000fe400078e02ff */
[----:B------:R-:W-:Y:S02]  /*0a10*/  IMAD.WIDE R8, R29, 0x4, R16 ;  /* 0x000000041d087825 */ /* 0x000fe400078e0210 */
[----:B------:R-:W3:Y:S04]  /*0a20*/  LDG.E R29, desc[UR8][R36.64+0x10] ;  /* 0x00001008241d7981 */ /* 0x000ee8000c1e1900 */
[----:B------:R0:W4:Y:S01]  /*0a30*/  LDG.E R19, desc[UR8][R8.64+0x10] ;  /* 0x0000100808137981 */ /* 0x000122000c1e1900 */
[----:B------:R-:W-:Y:S01]  /*0a40*/  FSETP.GT.AND P2, PT, R22, R23, PT ;  /* 0x000000171600720b */ /* 0x000fe20003f44000 */
[----:B------:R-:W-:-:S04]  /*0a50*/  IMAD R23, R28, 0x6, RZ ;  /* 0x000000061c177824 */ /* 0x000fc800078e02ff */
[----:B------:R-:W-:-:S05]  /*0a60*/  IMAD.WIDE R22, R23, 0x4, R16 ;  /* 0x0000000417167825 */ /* 0x000fca00078e0210 */
[----:B------:R1:W4:Y:S01]  /*0a70*/  LDG.E R24, desc[UR8][R22.64+0x10] ;  /* 0x0000100816187981 */ /* 0x000322000c1e1900 */
[----:B0-----:R-:W-:-:S04]  /*0a80*/  IMAD.WIDE R8, R35, 0x4, R16 ;  /* 0x0000000423087825 */ /* 0x001fc800078e0210 */
[----:B-1----:R-:W-:-:S04]  /*0a90*/  IMAD R23, R5, 0x6, RZ ;  /* 0x0000000605177824 */ /* 0x002fc800078e02ff */
[----:B------:R-:W-:-:S06]  /*0aa0*/  IMAD.WIDE R22, R23, 0x4, R16 ;  /* 0x0000000417167825 */ /* 0x000fcc00078e0210 */
[----:B------:R-:W4:Y:S04]  /*0ab0*/  LDG.E R22, desc[UR8][R22.64+0x10] ;  /* 0x0000100816167981 */ /* 0x000f28000c1e1900 */
[----:B------:R0:W4:Y:S01]  /*0ac0*/  LDG.E R23, desc[UR8][R8.64+0x10] ;  /* 0x0000100808177981 */ /* 0x000122000c1e1900 */
[----:B------:R-:W-:Y:S02]  /*0ad0*/  SEL R7, R7, R32, !P1 ;  /* 0x0000002007077207 */ /* 0x000fe40004800000 */
[----:B0-----:R-:W-:Y:S01]  /*0ae0*/  SEL R8, R26, R27, !P4 ;  /* 0x0000001b1a087207 */ /* 0x001fe20006000000 */
[----:B------:R-:W-:Y:S01]  /*0af0*/  IMAD R27, R4, 0x6, RZ ;  /* 0x00000006041b7824 */ /* 0x000fe200078e02ff */
[----:B------:R-:W-:Y:S02]  /*0b00*/  SEL R9, R15, R10, !P3 ;  /* 0x0000000a0f097207 */ /* 0x000fe40005800000 */
[----:B------:R-:W-:-:S05]  /*0b10*/  SEL R10, R10, R15, !P3 ;  /* 0x0000000f0a0a7207 */ /* 0x000fca0005800000 */
[----:B------:R-:W-:Y:S02]  /*0b20*/  IMAD R35, R10, 0x6, RZ ;  /* 0x000000060a237824 */ /* 0x000fe400078e02ff */
[----:B------:R-:W-:Y:S01]  /*0b30*/  IMAD R37, R9, 0x6, RZ ;  /* 0x0000000609257824 */ /* 0x000fe200078e02ff */
[----:B--2---:R-:W-:Y:S01]  /*0b40*/  FSETP.GT.AND P1, PT, R14, R11, PT ;  /* 0x0000000b0e00720b */ /* 0x004fe20003f24000 */
[----:B------:R-:W-:Y:S01]  /*0b50*/  IMAD.WIDE R14, R27, 0x4, R16 ;  /* 0x000000041b0e7825 */ /* 0x000fe200078e0210 */
[----:B------:R-:W-:Y:S02]  /*0b60*/  SEL R11, R13, R12, !P5 ;  /* 0x0000000c0d0b7207 */ /* 0x000fe40006800000 */
[----:B------:R-:W-:Y:S02]  /*0b70*/  SEL R12, R12, R13, !P5 ;  /* 0x0000000d0c0c7207 */ /* 0x000fe40006800000 */
[----:B------:R0:W2:Y:S01]  /*0b80*/  LDG.E R13, desc[UR8][R14.64+0x10] ;  /* 0x000010080e0d7981 */ /* 0x0000a2000c1e1900 */
[----:B------:R-:W-:-:S02]  /*0b90*/  IMAD R27, R8, 0x6, RZ ;  /* 0x00000006081b7824 */ /* 0x000fc400078e02ff */
[----:B0-----:R-:W-:-:S05]  /*0ba0*/  IMAD.WIDE R14, R35, 0x4, R16 ;  /* 0x00000004230e7825 */ /* 0x001fca00078e0210 */
[----:B------:R0:W2:Y:S01]  /*0bb0*/  LDG.E R35, desc[UR8][R14.64+0x10] ;  /* 0x000010080e237981 */ /* 0x0000a2000c1e1900 */
[----:B------:R-:W-:-:S06]  /*0bc0*/  IMAD.WIDE R26, R27, 0x4, R16 ;  /* 0x000000041b1a7825 */ /* 0x000fcc00078e0210 */
[----:B------:R-:W2:Y:S01]  /*0bd0*/  LDG.E R26, desc[UR8][R26.64+0x10] ;  /* 0x000010081a1a7981 */ /* 0x000ea2000c1e1900 */
[----:B0-----:R-:W-:Y:S02]  /*0be0*/  SEL R14, R20, R21, !P2 ;  /* 0x00000015140e7207 */ /* 0x001fe40005000000 */
[----:B---3--:R-:W-:Y:S01]  /*0bf0*/  FSETP.GT.AND P3, PT, R29, R18, PT ;  /* 0x000000121d00720b */ /* 0x008fe20003f64000 */
[----:B------:R-:W-:Y:S01]  /*0c00*/  IMAD R29, R12, 0x6, RZ ;  /* 0x000000060c1d7824 */ /* 0x000fe200078e02ff */
[----:B------:R-:W-:Y:S02]  /*0c10*/  SEL R15, R21, R20, !P2 ;  /* 0x00000014150f7207 */ /* 0x000fe40005000000 */
[----:B----4-:R-:W-:Y:S01]  /*0c20*/  FSETP.GT.AND P4, PT, R19, R24, PT ;  /* 0x000000181300720b */ /* 0x010fe20003f84000 */
[----:B------:R-:W-:-:S04]  /*0c30*/  IMAD.WIDE R18, R37, 0x4, R16 ;  /* 0x0000000425127825 */ /* 0x000fc800078e0210 */
[----:B------:R-:W-:Y:S02]  /*0c40*/  IMAD R37, R14, 0x6, RZ ;  /* 0x000000060e257824 */ /* 0x000fe400078e02ff */
[----:B------:R-:W-:-:S04]  /*0c50*/  IMAD R24, R11, 0x6, RZ ;  /* 0x000000060b187824 */ /* 0x000fc800078e02ff */
[----:B------:R-:W-:Y:S01]  /*0c60*/  IMAD.WIDE R20, R24, 0x4, R16 ;  /* 0x0000000418147825 */ /* 0x000fe200078e0210 */
[----:B------:R-:W-:-:S03]  /*0c70*/  FSETP.GT.AND P5, PT, R23, R22, PT ;  /* 0x000000161700720b */ /* 0x000fc60003fa4000 */
[--C-:B------:R-:W-:Y:S02]  /*0c80*/  IMAD.WIDE R22, R29, 0x4, R16.reuse ;  /* 0x000000041d167825 */ /* 0x100fe400078e0210 */
[----:B------:R0:W3:Y:S04]  /*0c90*/  LDG.E R29, desc[UR8][R18.64+0x10] ;  /* 0x00001008121d7981 */ /* 0x0000e8000c1e1900 */
[----:B------:R1:W3:Y:S01]  /*0ca0*/  LDG.E R27, desc[UR8][R22.64+0x10] ;  /* 0x00001008161b7981 */ /* 0x0002e2000c1e1900 */
[----:B0-----:R-:W-:Y:S01]  /*0cb0*/  IMAD.WIDE R18, R37, 0x4, R16 ;  /* 0x0000000425127825 */ /* 0x001fe200078e0210 */
[----:B-1----:R-:W-:-:S03]  /*0cc0*/  SEL R22, R34, R33, !P1 ;  /* 0x0000002122167207 */ /* 0x002fc60004800000 */
[----:B------:R-:W-:Y:S01]  /*0cd0*/  IMAD R37, R15, 0x6, RZ ;  /* 0x000000060f257824 */ /* 0x000fe200078e02ff */
[----:B------:R0:W4:Y:S01]  /*0ce0*/  LDG.E R24, desc[UR8][R18.64+0x10] ;  /* 0x0000100812187981 */ /* 0x000122000c1e1900 */
[----:B------:R-:W-:-:S03]  /*0cf0*/  IMAD R32, R22, 0x6, RZ ;  /* 0x0000000616207824 */ /* 0x000fc600078e02ff */
[----:B------:R1:W4:Y:S01]  /*0d00*/  LDG.E R23, desc[UR8][R20.64+0x10] ;  /* 0x0000100814177981 */ /* 0x000322000c1e1900 */
[----:B0-----:R-:W-:-:S04]  /*0d10*/  IMAD.WIDE R18, R37, 0x4, R16 ;  /* 0x0000000425127825 */ /* 0x001fc800078e0210 */
[--C-:B-1----:R-:W-:Y:S02]  /*0d20*/  IMAD.WIDE R20, R32, 0x4, R16.reuse ;  /* 0x0000000420147825 */ /* 0x102fe400078e0210 */
[----:B------:R0:W4:Y:S02]  /*0d30*/  LDG.E R32, desc[UR8][R18.64+0x10] ;  /* 0x0000100812207981 */ /* 0x000124000c1e1900 */
[----:B------:R-:W-:Y:S02]  /*0d40*/  IMAD R37, R7, 0x6, RZ ;  /* 0x0000000607257824 */ /* 0x000fe400078e02ff */
[----:B------:R-:W4:Y:S02]  /*0d50*/  LDG.E R20, desc[UR8][R20.64+0x10] ;  /* 0x0000100814147981 */ /* 0x000f24000c1e1900 */
[----:B0-----:R-:W-:-:S05]  /*0d60*/  IMAD.WIDE R18, R37, 0x4, R16 ;  /* 0x0000000425127825 */ /* 0x001fca00078e0210 */
[----:B------:R0:W4:Y:S01]  /*0d70*/  LDG.E R21, desc[UR8][R18.64+0x10] ;  /* 0x0000100812157981 */ /* 0x000122000c1e1900 */
[----:B------:R-:W-:Y:S02]  /*0d80*/  SEL R33, R33, R34, !P1 ;  /* 0x0000002221217207 */ /* 0x000fe40004800000 */
[----:B------:R-:W-:Y:S02]  /*0d90*/  SEL R34, R31, R25, !P3 ;  /* 0x000000191f227207 */ /* 0x000fe40005800000 */
[----:B------:R-:W-:Y:S02]  /*0da0*/  SEL R25, R25, R31, !P3 ;  /* 0x0000001f19197207 */ /* 0x000fe40005800000 */
[----:B------:R-:W-:Y:S02]  /*0db0*/  SEL R31, R30, R28, !P4 ;  /* 0x0000001c1e1f7207 */ /* 0x000fe40006000000 */
[----:B------:R-:W-:-:S05]  /*0dc0*/  SEL R28, R28, R30, !P4 ;  /* 0x0000001e1c1c7207 */ /* 0x000fca0006000000 */
[----:B------:R-:W-:-:S04]  /*0dd0*/  IMAD R37, R28, 0x6, RZ ;  /* 0x000000061c257824 */ /* 0x000fc800078e02ff */
[----:B------:R-:W-:Y:S01]  /*0de0*/  IMAD.WIDE R36, R37, 0x4, R16 ;  /* 0x0000000425247825 */ /* 0x000fe200078e0210 */
[----:B--2---:R-:W-:-:S03]  /*0df0*/  FSETP.GT.AND P0, PT, R35, R26, PT ;  /* 0x0000001a2300720b */ /* 0x004fc60003f04000 */
[----:B------:R-:W-:-:S04]  /*0e00*/  IMAD R35, R33, 0x6, RZ ;  /* 0x0000000621237824 */ /* 0x000fc800078e02ff */
[----:B0-----:R-:W-:-:S04]  /*0e10*/  IMAD.WIDE R18, R35, 0x4, R16 ;  /* 0x0000000423127825 */ /* 0x001fc800078e0210 */
[----:B------:R-:W-:Y:S01]  /*0e20*/  IMAD R35, R34, 0x6, RZ ;  /* 0x0000000622237824 */ /* 0x000fe200078e02ff */
[----:B------:R-:W-:Y:S02]  /*0e30*/  SEL R30, R8, R10, !P0 ;  /* 0x0000000a081e7207 */ /* 0x000fe40004000000 */
[----:B------:R-:W-:-:S03]  /*0e40*/  SEL R8, R10, R8, !P0 ;  /* 0x000000080a087207 */ /* 0x000fc60004000000 */
[----:B------:R-:W-:Y:S01]  /*0e50*/  IMAD R10, R30, 0x6, RZ ;  /* 0x000000061e0a7824 */ /* 0x000fe200078e02ff */
[----:B---3--:R-:W-:Y:S01]  /*0e60*/  FSETP.GT.AND P4, PT, R27, R29, PT ;  /* 0x0000001d1b00720b */ /* 0x008fe20003f84000 */
[----:B------:R-:W-:Y:S01]  /*0e70*/  IMAD R27, R25, 0x6, RZ ;  /* 0x00000006191b7824 */ /* 0x000fe200078e02ff */
[----:B------:R-:W-:Y:S02]  /*0e80*/  SEL R29, R6, R5, !P5 ;  /* 0x00000005061d7207 */ /* 0x000fe40006800000 */
[----:B------:R-:W-:Y:S01]  /*0e90*/  SEL R5, R5, R6, !P5 ;  /* 0x0000000605057207 */ /* 0x000fe20006800000 */
[--C-:B------:R-:W-:Y:S01]  /*0ea0*/  IMAD.WIDE R26, R27, 0x4, R16.reuse ;  /* 0x000000041b1a7825 */ /* 0x100fe200078e0210 */
[----:B------:R0:W2:Y:S05]  /*0eb0*/  LDG.E R6, desc[UR8][R18.64+0x10] ;  /* 0x0000100812067981 */ /* 0x0000aa000c1e1900 */
[----:B------:R-:W2:Y:S01]  /*0ec0*/  LDG.E R26, desc[UR8][R26.64+0x10] ;  /* 0x000010081a1a7981 */ /* 0x000ea2000c1e1900 */
[----:B0-----:R-:W-:-:S05]  /*0ed0*/  IMAD.WIDE R18, R35, 0x4, R16 ;  /* 0x0000000423127825 */ /* 0x001fca00078e0210 */
[----:B------:R0:W3:Y:S01]  /*0ee0*/  LDG.E R27, desc[UR8][R18.64+0x10] ;  /* 0x00001008121b7981 */ /* 0x0000e2000c1e1900 */
[----:B----4-:R-:W-:Y:S01]  /*0ef0*/  FSETP.GT.AND P1, PT, R13, R32, PT ;  /* 0x000000200d00720b */ /* 0x010fe20003f24000 */
[----:B------:R-:W-:-:S04]  /*0f00*/  IMAD R13, R31, 0x6, RZ ;  /* 0x000000061f0d7824 */ /* 0x000fc800078e02ff */
[----:B0-----:R-:W-:Y:S01]  /*0f10*/  IMAD.WIDE R18, R13, 0x4, R16 ;  /* 0x000000040d127825 */ /* 0x001fe200078e0210 */
[----:B------:R-:W-:Y:S02]  /*0f20*/  FSETP.GT.AND P5, PT, R24, R23, PT ;  /* 0x000000171800720b */ /* 0x000fe40003fa4000 */
[----:B------:R-:W3:Y:S01]  /*0f30*/  LDG.E R24, desc[UR8][R36.64+0x10] ;  /* 0x0000100824187981 */ /* 0x000ee2000c1e1900 */
[----:B------:R-:W-:-:S03]  /*0f40*/  IMAD R13, R29, 0x6, RZ ;  /* 0x000000061d0d7824 */ /* 0x000fc600078e02ff */
[----:B------:R0:W4:Y:S01]  /*0f50*/  LDG.E R23, desc[UR8][R18.64+0x10] ;  /* 0x0000100812177981 */ /* 0x000122000c1e1900 */
[----:B------:R-:W-:Y:S01]  /*0f60*/  FSETP.GT.AND P3, PT, R20, R21, PT ;  /* 0x000000151400720b */ /* 0x000fe20003f64000 */
[----:B------:R-:W-:Y:S02]  /*0f70*/  IMAD R21, R5, 0x6, RZ ;  /* 0x0000000605157824 */ /* 0x000fe400078e02ff */
[----:B0-----:R-:W-:Y:S01]  /*0f80*/  IMAD.WIDE R18, R13, 0x4, R16 ;  /* 0x000000040d127825 */ /* 0x001fe200078e0210 */
[----:B------:R-:W-:-:S03]  /*0f90*/  SEL R13, R9, R12, !P4 ;  /* 0x0000000c090d7207 */ /* 0x000fc60006000000 */
[--C-:B------:R-:W-:Y:S01]  /*0fa0*/  IMAD.WIDE R20, R21, 0x4, R16.reuse ;  /* 0x0000000415147825 */ /* 0x100fe200078e0210 */
[----:B------:R0:W4:Y:S03]  /*0fb0*/  LDG.E R35, desc[UR8][R18.64+0x10] ;  /* 0x0000100812237981 */ /* 0x000126000c1e1900 */
[----:B------:R-:W-:Y:S01]  /*0fc0*/  IMAD R37, R13, 0x6, RZ ;  /* 0x000000060d257824 */ /* 0x000fe200078e02ff */
[----:B------:R1:W4:Y:S03]  /*0fd0*/  LDG.E R32, desc[UR8][R20.64+0x10] ;  /* 0x0000100814207981 */ /* 0x000326000c1e1900 */
[----:B0-----:R-:W-:-:S04]  /*0fe0*/  IMAD.WIDE R18, R37, 0x4, R16 ;  /* 0x0000000425127825 */ /* 0x001fc800078e0210 */
[----:B------:R-:W-:Y:S02]  /*0ff0*/  IMAD R37, R8, 0x6, RZ ;  /* 0x0000000608257824 */ /* 0x000fe400078e02ff */
[--C-:B-1----:R-:W-:Y:S02]  /*1000*/  IMAD.WIDE R20, R10, 0x4, R16.reuse ;  /* 0x000000040a147825 */ /* 0x102fe400078e0210 */
[----:B------:R0:W4:Y:S04]  /*1010*/  LDG.E R10, desc[UR8][R18.64+0x10] ;  /* 0x00001008120a7981 */ /* 0x000128000c1e1900 */
[----:B------:R-:W4:Y:S01]  /*1020*/  LDG.E R20, desc[UR8][R20.64+0x10] ;  /* 0x0000100814147981 */ /* 0x000f22000c1e1900 */
[----:B0-----:R-:W-:-:S06]  /*1030*/  IMAD.WIDE R18, R37, 0x4, R16 ;  /* 0x0000000425127825 */ /* 0x001fcc00078e0210 */
[----:B------:R-:W4:Y:S01]  /*1040*/  LDG.E R18, desc[UR8][R18.64+0x10] ;  /* 0x0000100812127981 */ /* 0x000f22000c1e1900 */
[----:B------:R-:W-:-:S05]  /*1050*/  SEL R9, R12, R9, !P4 ;  /* 0x000000090c097207 */ /* 0x000fca0006000000 */
[----:B------:R-:W-:-:S04]  /*1060*/  IMAD R37, R9, 0x6, RZ ;  /* 0x0000000609257824 */ /* 0x000fc800078e02ff */
[--C-:B------:R-:W-:Y:S01]  /*1070*/  IMAD.WIDE R36, R37, 0x4, R16.reuse ;  /* 0x0000000425247825 */ /* 0x100fe200078e0210 */
[----:B--2---:R-:W-:Y:S02]  /*1080*/  FSETP.GT.AND P2, PT, R26, R6, PT ;  /* 0x000000061a00720b */ /* 0x004fe40003f44000 */
[----:B------:R-:W-:Y:S02]  /*1090*/  SEL R6, R11, R14, !P5 ;  /* 0x0000000e0b067207 */ /* 0x000fe40006800000 */
[----:B------:R-:W-:Y:S02]  /*10a0*/  SEL R14, R14, R11, !P5 ;  /* 0x0000000b0e0e7207 */ /* 0x000fe40006800000 */
[----:B---3--:R-:W-:Y:S01]  /*10b0*/  FSETP.GT.AND P6, PT, R24, R27, PT ;  /* 0x0000001b1800720b */ /* 0x008fe20003fc4000 */
[----:B------:R-:W-:Y:S01]  /*10c0*/  IMAD R27, R6, 0x6, RZ ;  /* 0x00000006061b7824 */ /* 0x000fe200078e02ff */
[----:B------:R-:W2:Y:S03]  /*10d0*/  LDG.E R24, desc[UR8][R36.64+0x10] ;  /* 0x0000100824187981 */ /* 0x000ea6000c1e1900 */
[----:B------:R-:W-:-:S05]  /*10e0*/  IMAD.WIDE R26, R27, 0x4, R16 ;  /* 0x000000041b1a7825 */ /* 0x000fca00078e0210 */
[----:B------:R0:W2:Y:S01]  /*10f0*/  LDG.E R12, desc[UR8][R26.64+0x10] ;  /* 0x000010081a0c7981 */ /* 0x0000a2000c1e1900 */
[----:B------:R-:W-:Y:S01]  /*1100*/  IMAD R11, R14, 0x6, RZ ;  /* 0x000000060e0b7824 */ /* 0x000fe200078e02ff */
[----:B0-----:R-:W-:Y:S02]  /*1110*/  SEL R26, R22, R7, !P3 ;  /* 0x00000007161a7207 */ /* 0x001fe40005800000 */
[----:B----4-:R-:W-:Y:S02]  /*1120*/  FSETP.GT.AND P5, PT, R32, R23, PT ;  /* 0x000000172000720b */ /* 0x010fe40003fa4000 */
[----:B------:R-:W-:Y:S01]  /*1130*/  SEL R23, R15, R4, !P1 ;  /* 0x000000040f177207 */ /* 0x000fe20004800000 */
[----:B------:R-:W-:Y:S01]  /*1140*/  IMAD R19, R26, 0x6, RZ ;  /* 0x000000061a137824 */ /* 0x000fe200078e02ff */
[----:B------:R-:W-:-:S03]  /*1150*/  SEL R27, R25, R33, !P2 ;  /* 0x00000021191b7207 */ /* 0x000fc60005000000 */
[----:B------:R-:W-:Y:S01]  /*1160*/  IMAD R21, R23, 0x6, RZ ;  /* 0x0000000617157824 */ /* 0x000fe200078e02ff */
[----:B------:R-:W-:Y:S02]  /*1170*/  SEL R25, R33, R25, !P2 ;  /* 0x0000001921197207 */ /* 0x000fe40005000000 */
[----:B------:R-:W-:Y:S02]  /*1180*/  SEL R32, R34, R28, !P6 ;  /* 0x0000001c22207207 */ /* 0x000fe40007000000 */
[----:B------:R-:W-:Y:S01]  /*1190*/  FSETP.GT.AND P4, PT, R20, R35, PT ;  /* 0x000000231400720b */ /* 0x000fe20003f84000 */
[----:B------:R-:W-:-:S04]  /*11a0*/  IMAD.WIDE R20, R21, 0x4, R16 ;  /* 0x0000000415147825 */ /* 0x000fc800078e0210 */
[----:B------:R-:W-:Y:S02]  /*11b0*/  IMAD R35, R25, 0x6, RZ ;  /* 0x0000000619237824 */ /* 0x000fe400078e02ff */
[----:B------:R-:W3:Y:S01]  /*11c0*/  LDG.E R20, desc[UR8][R20.64+0x10] ;  /* 0x0000100814147981 */ /* 0x000ee2000c1e1900 */
[----:B------:R-:W-:Y:S01]  /*11d0*/  FSETP.GT.AND P0, PT, R10, R18, PT ;  /* 0x000000120a00720b */ /* 0x000fe20003f04000 */
[----:B------:R-:W-:-:S04]  /*11e0*/  IMAD.WIDE R18, R19, 0x4, R16 ;  /* 0x0000000413127825 */ /* 0x000fc800078e0210 */
[--C-:B------:R-:W-:Y:S01]  /*11f0*/  IMAD.WIDE R10, R11, 0x4, R16.reuse ;  /* 0x000000040b0a7825 */ /* 0x100fe200078e0210 */
[----:B------:R0:W4:Y:S03]  /*1200*/  LDG.E R21, desc[UR8][R18.64+0x10] ;  /* 0x0000100812157981 */ /* 0x000126000c1e1900 */
[----:B------:R-:W-:Y:S01]  /*1210*/  IMAD R37, R32, 0x6, RZ ;  /* 0x0000000620257824 */ /* 0x000fe200078e02ff */
[----:B------:R1:W3:Y:S01]  /*1220*/  LDG.E R33, desc[UR8][R10.64+0x10] ;  /* 0x000010080a217981 */ /* 0x0002e2000c1e1900 */
[----:B0-----:R-:W-:-:S04]  /*1230*/  IMAD.WIDE R18, R35, 0x4, R16 ;  /* 0x0000000423127825 */ /* 0x001fc800078e0210 */
[--C-:B-1----:R-:W-:Y:S02]  /*1240*/  IMAD.WIDE R10, R37, 0x4, R16.reuse ;  /* 0x00000004250a7825 */ /* 0x102fe400078e0210 */
[----:B------:R-:W4:Y:S02]  /*1250*/  LDG.E R18, desc[UR8][R18.64+0x10] ;  /* 0x0000100812127981 */ /* 0x000f24000c1e1900 */
[----:B------:R-:W-:Y:S02]  /*1260*/  IMAD R35, R27, 0x6, RZ ;  /* 0x000000061b237824 */ /* 0x000fe400078e02ff */
[----:B------:R0:W4:Y:S02]  /*1270*/  LDG.E R19, desc[UR8][R10.64+0x10] ;  /* 0x000010080a137981 */ /* 0x000124000c1e1900 */
[----:B0-----:R-:W-:-:S06]  /*1280*/  IMAD.WIDE R10, R35, 0x4, R16 ;  /* 0x00000004230a7825 */ /* 0x001fcc00078e0210 */
[----:B------:R0:W4:Y:S01]  /*1290*/  LDG.E R10, desc[UR8][R10.64+0x10] ;  /* 0x000010080a0a7981 */ /* 0x000122000c1e1900 */
[----:B------:R-:W-:-:S05]  /*12a0*/  SEL R28, R28, R34, !P6 ;  /* 0x000000221c1c7207 */ /* 0x000fca0007000000 */
[----:B------:R-:W-:-:S04]  /*12b0*/  IMAD R37, R28, 0x6, RZ ;  /* 0x000000061c257824 */ /* 0x000fc800078e02ff */
[----:B------:R-:W-:Y:S01]  /*12c0*/  IMAD.WIDE R36, R37, 0x4, R16 ;  /* 0x0000000425247825 */ /* 0x000fe200078e0210 */
[----:B--2---:R-:W-:Y:S02]  /*12d0*/  FSETP.GT.AND P2, PT, R12, R24, PT ;  /* 0x000000180c00720b */ /* 0x004fe40003f44000 */
[----:B------:R-:W-:-:S05]  /*12e0*/  SEL R24, R31, R5, !P5 ;  /* 0x000000051f187207 */ /* 0x000fca0006800000 */
[----:B------:R-:W-:-:S04]  /*12f0*/  IMAD R35, R24, 0x6, RZ ;  /* 0x0000000618237824 */ /* 0x000fc800078e02ff */
[----:B------:R-:W-:Y:S01]  /*1300*/  IMAD.WIDE R34, R35, 0x4, R16 ;  /* 0x0000000423227825 */ /* 0x000fe200078e0210 */
[----:B---3--:R-:W-:Y:S02]  /*1310*/  FSETP.GT.AND P6, PT, R20, R33, PT ;  /* 0x000000211400720b */ /* 0x008fe40003fc4000 */
[----:B------:R-:W-:Y:S01]  /*1320*/  SEL R33, R5, R31, !P5 ;  /* 0x0000001f05217207 */ /* 0x000fe20006800000 */
[----:B------:R-:W2:Y:S01]  /*1330*/  LDG.E R20, desc[UR8][R36.64+0x10] ;  /* 0x0000100824147981 */ /* 0x000ea2000c1e1900 */
[----:B------:R-:W-:Y:S02]  /*1340*/  SEL R5, R29, R30, !P4 ;  /* 0x0000001e1d057207 */ /* 0x000fe40006000000 */
[----:B------:R-:W-:Y:S01]  /*1350*/  SEL R29, R30, R29, !P4 ;  /* 0x0000001d1e1d7207 */ /* 0x000fe20006000000 */
[----:B------:R1:W2:Y:S01]  /*1360*/  LDG.E R31, desc[UR8][R34.64+0x10] ;  /* 0x00001008221f7981 */ /* 0x0002a2000c1e1900 */
[----:B0-----:R-:W-:-:S03]  /*1370*/  IMAD R11, R33, 0x6, RZ ;  /* 0x00000006210b7824 */ /* 0x001fc600078e02ff */
[----:B------:R-:W-:Y:S01]  /*1380*/  IMAD R12, R29, 0x6, RZ ;  /* 0x000000061d0c7824 */ /* 0x000fe200078e02ff */
[----:B----4-:R-:W-:Y:S02]  /*1390*/  FSETP.GT.AND P5, PT, R18, R21, PT ;  /* 0x000000151200720b */ /* 0x010fe40003fa4000 */
[----:B------:R-:W-:Y:S02]  /*13a0*/  SEL R21, R13, R8, !P0 ;  /* 0x000000080d157207 */ /* 0x000fe40004000000 */
[----:B------:R-:W-:Y:S01]  /*13b0*/  SEL R8, R8, R13, !P0 ;  /* 0x0000000d08087207 */ /* 0x000fe20004000000 */
[----:B------:R-:W-:Y:S01]  /*13c0*/  IMAD.WIDE R12, R12, 0x4, R16 ;  /* 0x000000040c0c7825 */ /* 0x000fe200078e0210 */
[----:B-1----:R-:W-:-:S03]  /*13d0*/  SEL R34, R9, R6, !P2 ;  /* 0x0000000609227207 */ /* 0x002fc60005000000 */
[----:B------:R-:W-:Y:S02]  /*13e0*/  IMAD R35, R8, 0x6, RZ ;  /* 0x0000000608237824 */ /* 0x000fe400078e02ff */
[----:B------:R-:W-:Y:S01]  /*13f0*/  IMAD R37, R34, 0x6, RZ ;  /* 0x0000000622257824 */ /* 0x000fe200078e02ff */
[----:B------:R-:W-:Y:S01]  /*1400*/  FSETP.GT.AND P4, PT, R19, R10, PT ;  /* 0x0000000a1300720b */ /* 0x000fe20003f84000 */
[----:B------:R-:W-:-:S04]  /*1410*/  IMAD R19, R5, 0x6, RZ ;  /* 0x0000000605137824 */ /* 0x000fc800078e02ff */
[----:B------:R-:W-:-:S04]  /*1420*/  IMAD.WIDE R18, R19, 0x4, R16 ;  /* 0x0000000413127825 */ /* 0x000fc800078e0210 */
[--C-:B------:R-:W-:Y:S02]  /*1430*/  IMAD.WIDE R10, R11, 0x4, R16.reuse ;  /* 0x000000040b0a7825 */ /* 0x100fe400078e0210 */
[----:B------:R-:W3:Y:S04]  /*1440*/  LDG.E R18, desc[UR8][R18.64+0x10] ;  /* 0x0000100812127981 */ /* 0x000ee8000c1e1900 */
[----:B------:R0:W3:Y:S04]  /*1450*/  LDG.E R30, desc[UR8][R10.64+0x10] ;  /* 0x000010080a1e7981 */ /* 0x0000e8000c1e1900 */
[----:B------:R1:W4:Y:S01]  /*1460*/  LDG.E R19, desc[UR8][R12.64+0x10] ;  /* 0x000010080c137981 */ /* 0x000322000c1e1900 */
[----:B0-----:R-:W-:-:S04]  /*1470*/  IMAD.WIDE R10, R37, 0x4, R16 ;  /* 0x00000004250a7825 */ /* 0x001fc800078e0210 */
[----:B-1----:R-:W-:-:S04]  /*1480*/  IMAD.WIDE R12, R35, 0x4, R16 ;  /* 0x00000004230c7825 */ /* 0x002fc800078e0210 */
[----:B------:R-:W-:Y:S02]  /*1490*/  IMAD R35, R21, 0x6, RZ ;  /* 0x0000000615237824 */ /* 0x000fe400078e02ff */
[----:B------:R-:W4:Y:S04]  /*14a0*/  LDG.E R12, desc[UR8][R12.64+0x10] ;  /* 0x000010080c0c7981 */ /* 0x000f28000c1e1900 */
[----:B------:R0:W4:Y:S02]  /*14b0*/  LDG.E R13, desc[UR8][R10.64+0x10] ;  /* 0x000010080a0d7981 */ /* 0x000124000c1e1900 */
[----:B0-----:R-:W-:-:S06]  /*14c0*/  IMAD.WIDE R10, R35, 0x4, R16 ;  /* 0x00000004230a7825 */ /* 0x001fcc00078e0210 */
[----:B------:R0:W4:Y:S01]  /*14d0*/  LDG.E R10, desc[UR8][R10.64+0x10] ;  /* 0x000010080a0a7981 */ /* 0x000122000c1e1900 */
[----:B------:R-:W-:Y:S02]  /*14e0*/  SEL R4, R4, R15, !P1 ;  /* 0x0000000f04047207 */ /* 0x000fe40004800000 */
[----:B------:R-:W-:-:S03]  /*14f0*/  SEL R22, R7, R22, !P3 ;  /* 0x0000001607167207 */ /* 0x000fc60005800000 */
[----:B------:R-:W-:Y:S01]  /*1500*/  IMAD R7, R4, 0x6, RZ ;  /* 0x0000000604077824 */ /* 0x000fe200078e02ff */
[----:B0-----:R-:W-:Y:S02]  /*1510*/  SEL R11, R6, R9, !P2 ;  /* 0x00000009060b7207 */ /* 0x001fe40005000000 */
[----:B------:R-:W-:Y:S02]  /*1520*/  SEL R9, R23, R14, !P6 ;  /* 0x0000000e17097207 */ /* 0x000fe40007000000 */
[----:B------:R-:W-:Y:S01]  /*1530*/  SEL R23, R14, R23, !P6 ;  /* 0x000000170e177207 */ /* 0x000fe20007000000 */
[----:B------:R-:W-:-:S04]  /*1540*/  IMAD.WIDE R6, R7, 0x4, R16 ;  /* 0x0000000407067825 */ /* 0x000fc800078e0210 */
[----:B------:R-:W-:Y:S02]  /*1550*/  IMAD R15, R11, 0x6, RZ ;  /* 0x000000060b0f7824 */ /* 0x000fe400078e02ff */
[----:B------:R-:W-:Y:S02]  /*1560*/  IMAD R35, R9, 0x6, RZ ;  /* 0x0000000609237824 */ /* 0x000fe400078e02ff */
[----:B------:R-:W-:-:S06]  /*1570*/  IMAD.WIDE R14, R15, 0x4, R16 ;  /* 0x000000040f0e7825 */ /* 0x000fcc00078e0210 */
[----:B------:R0:W4:Y:S02]  /*1580*/  LDG.E R14, desc[UR8][R14.64+0x10] ;  /* 0x000010080e0e7981 */ /* 0x000124000c1e1900 */
[----:B0-----:R-:W-:Y:S02]  /*1590*/  SEL R15, R27, R32, !P4 ;  /* 0x000000201b0f7207 */ /* 0x001fe40006000000 */
[----:B------:R-:W-:Y:S02]  /*15a0*/  SEL R27, R32, R27, !P4 ;  /* 0x0000001b201b7207 */ /* 0x000fe40006000000 */
[----:B--2---:R-:W-:Y:S02]  /*15b0*/  FSETP.GT.AND P0, PT, R31, R20, PT ;  /* 0x000000141f00720b */ /* 0x004fe40003f04000 */
[----:B------:R-:W-:Y:S02]  /*15c0*/  SEL R20, R25, R26, !P5 ;  /* 0x0000001a19147207 */ /* 0x000fe40006800000 */
[----:B------:R-:W-:Y:S01]  /*15d0*/  SEL R25, R26, R25, !P5 ;  /* 0x000000191a197207 */ /* 0x000fe20006800000 */
[----:B------:R-:W-:Y:S01]  /*15e0*/  IMAD R31, R22, 0x6, RZ ;  /* 0x00000006161f7824 */ /* 0x000fe200078e02ff */
[----:B------:R0:W2:Y:S03]  /*15f0*/  LDG.E R26, desc[UR8][R6.64+0x10] ;  /* 0x00001008061a7981 */ /* 0x0000a6000c1e1900 */
[----:B------:R-:W-:-:S02]  /*1600*/  IMAD R37, R25, 0x6, RZ ;  /* 0x0000000619257824 */ /* 0x000fc400078e02ff */
[----:B0-----:R-:W-:-:S05]  /*1610*/  IMAD.WIDE R6, R31, 0x4, R16 ;  /* 0x000000041f067825 */ /* 0x001fca00078e0210 */
[----:B------:R0:W2:Y:S02]  /*1620*/  LDG.E R31, desc[UR8][R6.64+0x10] ;  /* 0x00001008061f7981 */ /* 0x0000a4000c1e1900 */
[----:B0-----:R-:W-:-:S04]  /*1630*/  IMAD.WIDE R6, R35, 0x4, R16 ;  /* 0x0000000423067825 */ /* 0x001fc800078e0210 */
[----:B------:R-:W-:Y:S01]  /*1640*/  IMAD R35, R20, 0x6, RZ ;  /* 0x0000000614237824 */ /* 0x000fe200078e02ff */
[----:B---3--:R-:W-:Y:S02]  /*1650*/  FSETP.GT.AND P1, PT, R18, R30, PT ;  /* 0x0000001e1200720b */ /* 0x008fe40003f24000 */
[----:B----4-:R-:W-:Y:S01]  /*1660*/  FSETP.GT.AND P2, PT, R12, R19, PT ;  /* 0x000000130c00720b */ /* 0x010fe20003f44000 */
[----:B------:R-:W-:Y:S01]  /*1670*/  IMAD R19, R23, 0x6, RZ ;  /* 0x0000000617137824 */ /* 0x000fe200078e02ff */
[----:B------:R-:W-:-:S03]  /*1680*/  FSETP.GT.AND P3, PT, R13, R10, PT ;  /* 0x0000000a0d00720b */ /* 0x000fc60003f64000 */
[--C-:B------:R-:W-:Y:S01]  /*1690*/  IMAD.WIDE R12, R19, 0x4, R16.reuse ;  /* 0x00000004130c7825 */ /* 0x100fe200078e0210 */
[----:B------:R0:W2:Y:S03]  /*16a0*/  LDG.E R10, desc[UR8][R6.64+0x10] ;  /* 0x00001008060a7981 */ /* 0x0000a6000c1e1900 */
[--C-:B------:R-:W-:Y:S01]  /*16b0*/  IMAD.WIDE R18, R37, 0x4, R16.reuse ;  /* 0x0000000425127825 */ /* 0x100fe200078e0210 */
[----:B------:R-:W3:Y:S05]  /*16c0*/  LDG.E R30, desc[UR8][R12.64+0x10] ;  /* 0x000010080c1e7981 */ /* 0x000eea000c1e1900 */
[----:B------:R1:W4:Y:S01]  /*16d0*/  LDG.E R18, desc[UR8][R18.64+0x10] ;  /* 0x0000100812127981 */ /* 0x000322000c1e1900 */
[----:B0-----:R-:W-:-:S04]  /*16e0*/  IMAD.WIDE R6, R35, 0x4, R16 ;  /* 0x0000000423067825 */ /* 0x001fc800078e0210 */
[----:B------:R-:W-:Y:S01]  /*16f0*/  IMAD R37, R15, 0x6, RZ ;  /* 0x000000060f257824 */ /* 0x000fe200078e02ff */
[----:B------:R0:W4:Y:S01]  /*1700*/  LDG.E R35, desc[UR8][R6.64+0x10] ;  /* 0x0000100806237981 */ /* 0x000122000c1e1900 */
[----:B-1----:R-:W-:Y:S02]  /*1710*/  SEL R19, R28, R24, !P0 ;  /* 0x000000181c137207 */ /* 0x002fe40004000000 */
[----:B------:R-:W-:-:S04]  /*1720*/  IMAD.WIDE R12, R37, 0x4, R16 ;  /* 0x00000004250c7825 */ /* 0x000fc800078e0210 */
[----:B------:R-:W-:Y:S02]  /*1730*/  IMAD R32, R19, 0x6, RZ ;  /* 0x0000000613207824 */ /* 0x000fe400078e02ff */
[----:B------:R-:W-:Y:S01]  /*1740*/  IMAD R37, R27, 0x6, RZ ;  /* 0x000000061b257824 */ /* 0x000fe200078e02ff */
[----:B------:R-:W4:Y:S01]  /*1750*/  LDG.E R12, desc[UR8][R12.64+0x10] ;  /* 0x000010080c0c7981 */ /* 0x000f22000c1e1900 */
[----:B0-----:R-:W-:-:S05]  /*1760*/  IMAD.WIDE R6, R32, 0x4, R16 ;  /* 0x0000000420067825 */ /* 0x001fca00078e0210 */
[----:B------:R0:W4:Y:S02]  /*1770*/  LDG.E R13, desc[UR8][R6.64+0x10] ;  /* 0x00001008060d7981 */ /* 0x000124000c1e1900 */
[----:B0-----:R-:W-:-:S05]  /*1780*/  IMAD.WIDE R6, R37, 0x4, R16 ;  /* 0x0000000425067825 */ /* 0x001fca00078e0210 */
[----:B------:R0:W4:Y:S01]  /*1790*/  LDG.E R32, desc[UR8][R6.64+0x10] ;  /* 0x0000100806207981 */ /* 0x000122000c1e1900 */
[----:B------:R-:W-:Y:S02]  /*17a0*/  SEL R24, R24, R28, !P0 ;  /* 0x0000001c18187207 */ /* 0x000fe40004000000 */
[----:B---3--:R-:W-:Y:S02]  /*17b0*/  FSETP.GT.AND P4, PT, R30, R14, PT ;  /* 0x0000000e1e00720b */ /* 0x008fe40003f84000 */
[----:B------:R-:W-:Y:S02]  /*17c0*/  SEL R30, R8, R29, !P2 ;  /* 0x0000001d081e7207 */ /* 0x000fe40005000000 */
[----:B------:R-:W-:Y:S02]  /*17d0*/  SEL R14, R5, R33, !P1 ;  /* 0x00000021050e7207 */ /* 0x000fe40004800000 */
[----:B------:R-:W-:Y:S01]  /*17e0*/  SEL R8, R29, R8, !P2 ;  /* 0x000000081d087207 */ /* 0x000fe20005000000 */
[----:B------:R-:W-:Y:S01]  /*17f0*/  IMAD R29, R24, 0x6, RZ ;  /* 0x00000006181d7824 */ /* 0x000fe200078e02ff */
[----:B------:R-:W-:-:S03]  /*1800*/  SEL R5, R33, R5, !P1 ;  /* 0x0000000521057207 */ /* 0x000fc60004800000 */
[----:B0-----:R-:W-:-:S04]  /*1810*/  IMAD.WIDE R6, R29, 0x4, R16 ;  /* 0x000000041d067825 */ /* 0x001fc800078e0210 */
[----:B------:R-:W-:Y:S02]  /*1820*/  IMAD R29, R5, 0x6, RZ ;  /* 0x00000006051d7824 */ /* 0x000fe400078e02ff */
[----:B------:R-:W-:Y:S01]  /*1830*/  IMAD R33, R14, 0x6, RZ ;  /* 0x000000060e217824 */ /* 0x000fe200078e02ff */
[----:B--2---:R-:W-:Y:S01]  /*1840*/  FSETP.GT.AND P0, PT, R26, R10, PT ;  /* 0x0000000a1a00720b */ /* 0x004fe20003f04000 */
[--C-:B------:R-:W-:Y:S01]  /*1850*/  IMAD.WIDE R28, R29, 0x4, R16.reuse ;  /* 0x000000041d1c7825 */ /* 0x100fe200078e0210 */
[----:B------:R0:W2:Y:S01]  /*1860*/  LDG.E R26, desc[UR8][R6.64+0x10] ;  /* 0x00001008061a7981 */ /* 0x0000a2000c1e1900 */
[----:B----4-:R-:W-:Y:S02]  /*1870*/  FSETP.GT.AND P1, PT, R18, R31, PT ;  /* 0x0000001f1200720b */ /* 0x010fe40003f24000 */
[----:B------:R-:W-:Y:S01]  /*1880*/  IMAD R31, R30, 0x6, RZ ;  /* 0x000000061e1f7824 */ /* 0x000fe200078e02ff */
[----:B------:R-:W-:Y:S01]  /*1890*/  SEL R10, R34, R21, !P3 ;  /* 0x00000015220a7207 */ /* 0x000fe20005800000 */
[----:B------:R-:W2:Y:S01]  /*18a0*/  LDG.E R28, desc[UR8][R28.64+0x10] ;  /* 0x000010081c1c7981 */ /* 0x000ea2000c1e1900 */
[----:B0-----:R-:W-:Y:S01]  /*18b0*/  IMAD.WIDE R6, R33, 0x4, R16 ;  /* 0x0000000421067825 */ /* 0x001fe200078e0210 */
[----:B------:R-:W-:-:S02]  /*18c0*/  SEL R21, R21, R34, !P3 ;  /* 0x0000002215157207 */ /* 0x000fc40005800000 */
[----:B------:R-:W-:Y:S01]  /*18d0*/  FSETP.GT.AND P2, PT, R12, R35, PT ;  /* 0x000000230c00720b */ /* 0x000fe20003f44000 */
[----:B------:R-:W-:Y:S01]  /*18e0*/  IMAD R35, R8, 0x6, RZ ;  /* 0x0000000608237824 */ /* 0x000fe200078e02ff */
[----:B------:R0:W3:Y:S03]  /*18f0*/  LDG.E R29, desc[UR8][R6.64+0x10] ;  /* 0x00001008061d7981 */ /* 0x0000e6000c1e1900 */
[----:B------:R-:W-:-:S06]  /*1900*/  IMAD.WIDE R34, R35, 0x4, R16 ;  /* 0x0000000423227825 */ /* 0x000fcc00078e0210 */
[----:B------:R-:W3:Y:S01]  /*1910*/  LDG.E R34, desc[UR8][R34.64+0x10] ;  /* 0x0000100822227981 */ /* 0x000ee2000c1e1900 */
[----:B0-----:R-:W-:Y:S01]  /*1920*/  IMAD.WIDE R6, R31, 0x4, R16 ;  /* 0x000000041f067825 */ /* 0x001fe200078e0210 */
[----:B------:R-:W-:-:S03]  /*1930*/  FSETP.GT.AND P3, PT, R13, R32, PT ;  /* 0x000000200d00720b */ /* 0x000fc60003f64000 */
[----:B------:R-:W-:Y:S01]  /*1940*/  IMAD R31, R10, 0x6, RZ ;  /* 0x000000060a1f7824 */ /* 0x000fe200078e02ff */
[----:B------:R0:W4:Y:S01]  /*1950*/  LDG.E R18, desc[UR8][R6.64+0x10] ;  /* 0x0000100806127981 */ /* 0x000122000c1e1900 */
[----:B------:R-:W-:Y:S01]  /*1960*/  IMAD R13, R21, 0x6, RZ ;  /* 0x00000006150d7824 */ /* 0x000fe200078e02ff */
[----:B------:R-:W-:Y:S02]  /*1970*/  SEL R32, R11, R23, !P4 ;  /* 0x000000170b207207 */ /* 0x000fe40006000000 */
[----:B------:R-:W-:Y:S01]  /*1980*/  SEL R11, R23, R11, !P4 ;  /* 0x0000000b170b7207 */ /* 0x000fe20006000000 */
[----:B------:R-:W-:-:S04]  /*1990*/  IMAD.WIDE R12, R13, 0x4, R16 ;  /* 0x000000040d0c7825 */ /* 0x000fc800078e0210 */
[--C-:B0-----:R-:W-:Y:S01]  /*19a0*/  IMAD.WIDE R6, R31, 0x4, R16.reuse ;  /* 0x000000041f067825 */ /* 0x101fe200078e0210 */
[----:B------:R-:W-:Y:S01]  /*19b0*/  SEL R31, R9, R4, !P0 ;  /* 0x00000004091f7207 */ /* 0x000fe20004000000 */
[----:B------:R0:W4:Y:S02]  /*19c0*/  LDG.E R33, desc[UR8][R12.64+0x10] ;  /* 0x000010080c217981 */ /* 0x000124000c1e1900 */
[----:B------:R-:W-:Y:S02]  /*19d0*/  IMAD R23, R32, 0x6, RZ ;  /* 0x0000000620177824 */ /* 0x000fe400078e02ff */
[----:B------:R-:W-:Y:S01]  /*19e0*/  IMAD R37, R31, 0x6, RZ ;  /* 0x000000061f257824 */ /* 0x000fe200078e02ff */
[----:B------:R1:W4:Y:S01]  /*19f0*/  LDG.E R35, desc[UR8][R6.64+0x10] ;  /* 0x0000100806237981 */ /* 0x000322000c1e1900 */
[----:B0-----:R-:W-:-:S04]  /*1a00*/  IMAD.WIDE R12, R23, 0x4, R16 ;  /* 0x00000004170c7825 */ /* 0x001fc800078e0210 */
[--C-:B-1----:R-:W-:Y:S02]  /*1a10*/  IMAD.WIDE R6, R37, 0x4, R16.reuse ;  /* 0x0000000425067825 */ /* 0x102fe400078e0210 */
[----:B------:R-:W4:Y:S02]  /*1a20*/  LDG.E R12, desc[UR8][R12.64+0x10] ;  /* 0x000010080c0c7981 */ /* 0x000f24000c1e1900 */
[----:B------:R-:W-:Y:S02]  /*1a30*/  IMAD R23, R11, 0x6, RZ ;  /* 0x000000060b177824 */ /* 0x000fe400078e02ff */
[----:B------:R0:W4:Y:S02]  /*1a40*/  LDG.E R13, desc[UR8][R6.64+0x10] ;  /* 0x00001008060d7981 */ /* 0x000124000c1e1900 */
[----:B0-----:R-:W-:-:S06]  /*1a50*/  IMAD.WIDE R6, R23, 0x4, R16 ;  /* 0x0000000417067825 */ /* 0x001fcc00078e0210 */
[----:B------:R0:W4:Y:S01]  /*1a60*/  LDG.E R6, desc[UR8][R6.64+0x10] ;  /* 0x0000100806067981 */ /* 0x000122000c1e1900 */
[----:B------:R-:W-:Y:S02]  /*1a70*/  SEL R23, R20, R15, !P2 ;  /* 0x0000000f14177207 */ /* 0x000fe40005000000 */
[----:B------:R-:W-:-:S05]  /*1a80*/  SEL R20, R15, R20, !P2 ;  /* 0x000000140f147207 */ /* 0x000fca0005000000 */
[----:B0-----:R-:W-:Y:S01]  /*1a90*/  IMAD R7, R20, 0x6, RZ ;  /* 0x0000000614077824 */ /* 0x001fe200078e02ff */
[----:B--2---:R-:W-:Y:S02]  /*1aa0*/  FSETP.GT.AND P6, PT, R28, R26, PT ;  /* 0x0000001a1c00720b */ /* 0x004fe40003fc4000 */
[----:B------:R-:W-:Y:S02]  /*1ab0*/  SEL R26, R25, R22, !P1 ;  /* 0x00000016191a7207 */ /* 0x000fe40004800000 */
[----:B---3--:R-:W-:Y:S01]  /*1ac0*/  FSETP.GT.AND P5, PT, R34, R29, PT ;  /* 0x0000001d2200720b */ /* 0x008fe20003fa4000 */
[----:B------:R-:W-:-:S04]  /*1ad0*/  IMAD R29, R23, 0x6, RZ ;  /* 0x00000006171d7824 */ /* 0x000fc800078e02ff */
[----:B------:R-:W-:-:S06]  /*1ae0*/  IMAD.WIDE R28, R29, 0x4, R16 ;  /* 0x000000041d1c7825 */ /* 0x000fcc00078e0210 */
[----:B------:R0:W2:Y:S01]  /*1af0*/  LDG.E R29, desc[UR8][R28.64+0x10] ;  /* 0x000010081c1d7981 */ /* 0x0000a2000c1e1900 */
[----:B------:R-:W-:Y:S01]  /*1b00*/  IMAD R37, R26, 0x6, RZ ;  /* 0x000000061a257824 */ /* 0x000fe200078e02ff */
[----:B0-----:R-:W-:Y:S02]  /*1b10*/  SEL R28, R27, R19, !P3 ;  /* 0x000000131b1c7207 */ /* 0x001fe40005800000 */
[----:B------:R-:W-:Y:S02]  /*1b20*/  SEL R27, R19, R27, !P3 ;  /* 0x0000001b131b7207 */ /* 0x000fe40005800000 */
[----:B----4-:R-:W-:Y:S01]  /*1b30*/  FSETP.GT.AND P4, PT, R33, R18, PT ;  /* 0x000000122100720b */ /* 0x010fe20003f84000 */
[----:B------:R-:W-:Y:S01]  /*1b40*/  IMAD R19, R28, 0x6, RZ ;  /* 0x000000061c137824 */ /* 0x000fe200078e02ff */
[----:B------:R-:W-:Y:S01]  /*1b50*/  SEL R33, R5, R24, !P6 ;  /* 0x0000001805217207 */ /* 0x000fe20007000000 */
[----:B------:R-:W-:Y:S01]  /*1b60*/  IMAD.WIDE R36, R37, 0x4, R16 ;  /* 0x0000000425247825 */ /* 0x000fe200078e0210 */
[----:B------:R-:W-:-:S02]  /*1b70*/  SEL R5, R24, R5, !P6 ;  /* 0x0000000518057207 */ /* 0x000fc40007000000 */
[----:B------:R-:W-:Y:S01]  /*1b80*/  SEL R24, R14, R8, !P5 ;  /* 0x000000080e187207 */ /* 0x000fe20006800000 */
[----:B------:R-:W-:Y:S01]  /*1b90*/  IMAD.WIDE R18, R19, 0x4, R16 ;  /* 0x0000000413127825 */ /* 0x000fe200078e0210 */
[----:B------:R0:W2:Y:S01]  /*1ba0*/  LDG.E R15, desc[UR8][R36.64+0x10] ;  /* 0x00001008240f7981 */ /* 0x0000a2000c1e1900 */
[----:B------:R-:W-:Y:S02]  /*1bb0*/  FSETP.GT.AND P3, PT, R12, R35, PT ;  /* 0x000000230c00720b */ /* 0x000fe40003f64000 */
[----:B------:R-:W-:Y:S02]  /*1bc0*/  IMAD R35, R5, 0x6, RZ ;  /* 0x0000000605237824 */ /* 0x000fe400078e02ff */
[----:B------:R-:W3:Y:S01]  /*1bd0*/  LDG.E R18, desc[UR8][R18.64+0x10] ;  /* 0x0000100812127981 */ /* 0x000ee2000c1e1900 */
[----:B0-----:R-:W-:Y:S01]  /*1be0*/  IMAD R37, R24, 0x6, RZ ;  /* 0x0000000618257824 */ /* 0x001fe200078e02ff */
[----:B------:R-:W-:Y:S01]  /*1bf0*/  FSETP.GT.AND P2, PT, R13, R6, PT ;  /* 0x000000060d00720b */ /* 0x000fe20003f44000 */
[----:B------:R-:W-:-:S02]  /*1c00*/  IMAD R13, R27, 0x6, RZ ;  /* 0x000000061b0d7824 */ /* 0x000fc400078e02ff */
[----:B------:R-:W-:-:S04]  /*1c10*/  IMAD.WIDE R6, R7, 0x4, R16 ;  /* 0x0000000407067825 */ /* 0x000fc800078e0210 */
[--C-:B------:R-:W-:Y:S01]  /*1c20*/  IMAD.WIDE R12, R13, 0x4, R16.reuse ;  /* 0x000000040d0c7825 */ /* 0x100fe200078e0210 */
[----:B------:R0:W3:Y:S04]  /*1c30*/  LDG.E R34, desc[UR8][R6.64+0x10] ;  /* 0x0000100806227981 */ /* 0x0000e8000c1e1900 */
[----:B------:R1:W4:Y:S01]  /*1c40*/  LDG.E R19, desc[UR8][R12.64+0x10] ;  /* 0x000010080c137981 */ /* 0x000322000c1e1900 */
[----:B0-----:R-:W-:-:S04]  /*1c50*/  IMAD.WIDE R6, R37, 0x4, R16 ;  /* 0x0000000425067825 */ /* 0x001fc800078e0210 */
[----:B-1----:R-:W-:-:S04]  /*1c60*/  IMAD.WIDE R12, R35, 0x4, R16 ;  /* 0x00000004230c7825 */ /* 0x002fc800078e0210 */
[----:B------:R-:W-:Y:S02]  /*1c70*/  IMAD R35, R33, 0x6, RZ ;  /* 0x0000000621237824 */ /* 0x000fe400078e02ff */
[----:B------:R-:W4:Y:S04]  /*1c80*/  LDG.E R12, desc[UR8][R12.64+0x10] ;  /* 0x000010080c0c7981 */ /* 0x000f28000c1e1900 */
[----:B------:R0:W4:Y:S02]  /*1c90*/  LDG.E R13, desc[UR8][R6.64+0x10] ;  /* 0x00001008060d7981 */ /* 0x000124000c1e1900 */
[----:B0-----:R-:W-:-:S05]  /*1ca0*/  IMAD.WIDE R6, R35, 0x4, R16 ;  /* 0x0000000423067825 */ /* 0x001fca00078e0210 */
[----:B------:R0:W4:Y:S01]  /*1cb0*/  LDG.E R35, desc[UR8][R6.64+0x10] ;  /* 0x0000100806237981 */ /* 0x000122000c1e1900 */
[----:B------:R-:W-:Y:S02]  /*1cc0*/  SEL R4, R4, R9, !P0 ;  /* 0x0000000904047207 */ /* 0x000fe40004000000 */
[----:B------:R-:W-:Y:S02]  /*1cd0*/  SEL R22, R22, R25, !P1 ;  /* 0x0000001916167207 */ /* 0x000fe40004800000 */
[----:B------:R-:W-:Y:S01]  /*1ce0*/  SEL R25, R8, R14, !P5 ;  /* 0x0000000e08197207 */ /* 0x000fe20006800000 */
[----:B------:R-:W-:Y:S01]  /*1cf0*/  IMAD R9, R4, 0x6, RZ ;  /* 0x0000000604097824 */ /* 0x000fe200078e02ff */
[----:B------:R-:W-:Y:S02]  /*1d00*/  SEL R14, R21, R30, !P4 ;  /* 0x0000001e150e7207 */ /* 0x000fe40006000000 */
[----:B------:R-:W-:Y:S01]  /*1d10*/  SEL R21, R30, R21, !P4 ;  /* 0x000000151e157207 */ /* 0x000fe20006000000 */
[----:B0-----:R-:W-:-:S04]  /*1d20*/  IMAD.WIDE R6, R9, 0x4, R16 ;  /* 0x0000000409067825 */ /* 0x001fc800078e0210 */
[----:B------:R-:W-:Y:S02]  /*1d30*/  IMAD R9, R21, 0x6, RZ ;  /* 0x0000000615097824 */ /* 0x000fe400078e02ff */
[----:B------:R-:W-:Y:S02]  /*1d40*/  IMAD R37, R25, 0x6, RZ ;  /* 0x0000000619257824 */ /* 0x000fe400078e02ff */
[----:B------:R-:W-:Y:S01]  /*1d50*/  IMAD.WIDE R8, R9, 0x4, R16 ;  /* 0x0000000409087825 */ /* 0x000fe200078e0210 */
[----:B--2---:R-:W-:Y:S02]  /*1d60*/  FSETP.GT.AND P0, PT, R29, R15, PT ;  /* 0x0000000f1d00720b */ /* 0x004fe40003f04000 */
[----:B------:R-:W-:Y:S01]  /*1d70*/  SEL R15, R32, R10, !P3 ;  /* 0x0000000a200f7207 */ /* 0x000fe20005800000 */
[----:B------:R0:W2:Y:S01]  /*1d80*/  LDG.E R29, desc[UR8][R6.64+0x10] ;  /* 0x00001008061d7981 */ /* 0x0000a2000c1e1900 */
[----:B------:R-:W-:-:S03]  /*1d90*/  SEL R10, R10, R32, !P3 ;  /* 0x000000200a0a7207 */ /* 0x000fc60005800000 */
[----:B------:R1:W2:Y:S01]  /*1da0*/  LDG.E R32, desc[UR8][R8.64+0x10] ;  /* 0x0000100808207981 */ /* 0x0002a2000c1e1900 */
[----:B0-----:R-:W-:-:S04]  /*1db0*/  IMAD.WIDE R6, R37, 0x4, R16 ;  /* 0x0000000425067825 */ /* 0x001fc800078e0210 */
[----:B------:R-:W-:Y:S01]  /*1dc0*/  IMAD R37, R14, 0x6, RZ ;  /* 0x000000060e257824 */ /* 0x000fe200078e02ff */
[----:B------:R0:W2:Y:S03]  /*1dd0*/  LDG.E R30, desc[UR8][R6.64+0x10] ;  /* 0x00001008061e7981 */ /* 0x0000a6000c1e1900 */
[----:B-1----:R-:W-:Y:S01]  /*1de0*/  IMAD.WIDE R8, R37, 0x4, R16 ;  /* 0x0000000425087825 */ /* 0x002fe200078e0210 */
[----:B---3--:R-:W-:Y:S02]  /*1df0*/  FSETP.GT.AND P3, PT, R18, R34, PT ;  /* 0x000000221200720b */ /* 0x008fe40003f64000 */
[----:B------:R-:W-:Y:S02]  /*1e00*/  SEL R18, R11, R31, !P2 ;  /* 0x0000001f0b127207 */ /* 0x000fe40005000000 */
[----:B------:R-:W-:Y:S02]  /*1e10*/  SEL R11, R31, R11, !P2 ;  /* 0x0000000b1f0b7207 */ /* 0x000fe40005000000 */
[----:B------:R-:W-:-:S03]  /*1e20*/  SEL R34, R26, R23, !P0 ;  /* 0x000000171a227207 */ /* 0x000fc60004000000 */
[----:B------:R-:W-:Y:S01]  /*1e30*/  IMAD R37, R11, 0x6, RZ ;  /* 0x000000060b257824 */ /* 0x000fe200078e02ff */
[----:B----4-:R-:W-:Y:S01]  /*1e40*/  FSETP.GT.AND P4, PT, R12, R19, PT ;  /* 0x000000130c00720b */ /* 0x010fe20003f84000 */
[----:B------:R-:W-:-:S04]  /*1e50*/  IMAD R19, R10, 0x6, RZ ;  /* 0x000000060a137824 */ /* 0x000fc800078e02ff */
[----:B0-----:R-:W-:Y:S02]  /*1e60*/  IMAD.WIDE R6, R19, 0x4, R16 ;  /* 0x0000000413067825 */ /* 0x001fe400078e0210 */
[----:B------:R0:W3:Y:S02]  /*1e70*/  LDG.E R19, desc[UR8][R8.64+0x10] ;  /* 0x0000100808137981 */ /* 0x0000e4000c1e1900 */
[----:B------:R-:W-:Y:S02]  /*1e80*/  IMAD R36, R34, 0x6, RZ ;  /* 0x0000000622247824 */ /* 0x000fe400078e02ff */
[----:B------:R1:W3:Y:S01]  /*1e90*/  LDG.E R31, desc[UR8][R6.64+0x10] ;  /* 0x00001008061f7981 */ /* 0x0002e2000c1e1900 */
[----:B------:R-:W-:Y:S01]  /*1ea0*/  FSETP.GT.AND P5, PT, R13, R35, PT ;  /* 0x000000230d00720b */ /* 0x000fe20003fa4000 */
[----:B------:R-:W-:-:S04]  /*1eb0*/  IMAD R35, R15, 0x6, RZ ;  /* 0x000000060f237824 */ /* 0x000fc800078e02ff */
[----:B0-----:R-:W-:-:S05]  /*1ec0*/  IMAD.WIDE R8, R35, 0x4, R16 ;  /* 0x0000000423087825 */ /* 0x001fca00078e0210 */
[----:B------:R0:W4:Y:S01]  /*1ed0*/  LDG.E R35, desc[UR8][R8.64+0x10] ;  /* 0x0000100808237981 */ /* 0x000122000c1e1900 */
[----:B------:R-:W-:Y:S02]  /*1ee0*/  IMAD R13, R18, 0x6, RZ ;  /* 0x00000006120d7824 */ /* 0x000fe400078e02ff */
[----:B-1----:R-:W-:-:S04]  /*1ef0*/  IMAD.WIDE R6, R36, 0x4, R16 ;  /* 0x0000000424067825 */ /* 0x002fc800078e0210 */
[----:B0-----:R-:W-:-:S04]  /*1f00*/  IMAD.WIDE R8, R37, 0x4, R16 ;  /* 0x0000000425087825 */ /* 0x001fc800078e0210 */
[----:B------:R-:W-:Y:S02]  /*1f10*/  IMAD R37, R22, 0x6, RZ ;  /* 0x0000000616257824 */ /* 0x000fe400078e02ff */
[--C-:B------:R-:W-:Y:S01]  /*1f20*/  IMAD.WIDE R12, R13, 0x4, R16.reuse ;  /* 0x000000040d0c7825 */ /* 0x100fe200078e0210 */
[----:B------:R-:W4:Y:S05]  /*1f30*/  LDG.E R8, desc[UR8][R8.64+0x10] ;  /* 0x0000100808087981 */ /* 0x000f2a000c1e1900 */
[----:B------:R-:W4:Y:S04]  /*1f40*/  LDG.E R12, desc[UR8][R12.64+0x10] ;  /* 0x000010080c0c7981 */ /* 0x000f28000c1e1900 */
[----:B------:R0:W4:Y:S02]  /*1f50*/  LDG.E R9, desc[UR8][R6.64+0x10] ;  /* 0x0000100806097981 */ /* 0x000124000c1e1900 */
[----:B0-----:R-:W-:-:S05]  /*1f60*/  IMAD.WIDE R6, R37, 0x4, R16 ;  /* 0x0000000425067825 */ /* 0x001fca00078e0210 */
[----:B------:R0:W4:Y:S01]  /*1f70*/  LDG.E R13, desc[UR8][R6.64+0x10] ;  /* 0x00001008060d7981 */ /* 0x000122000c1e1900 */
[----:B------:R-:W-:Y:S02]  /*1f80*/  SEL R23, R23, R26, !P0 ;  /* 0x0000001a17177207 */ /* 0x000fe40004000000 */
[----:B--2---:R-:W-:Y:S02]  /*1f90*/  FSETP.GT.AND P1, PT, R32, R30, PT ;  /* 0x0000001e2000720b */ /* 0x004fe40003f24000 */
[----:B------:R-:W-:Y:S02]  /*1fa0*/  SEL R30, R28, R20, !P3 ;  /* 0x000000141c1e7207 */ /* 0x000fe40005800000 */
[----:B------:R-:W-:Y:S02]  /*1fb0*/  SEL R20, R20, R28, !P3 ;  /* 0x0000001c14147207 */ /* 0x000fe40005800000 */
[----:B------:R-:W-:Y:S02]  /*1fc0*/  SEL R28, R5, R27, !P4 ;  /* 0x0000001b051c7207 */ /* 0x000fe40006000000 */
[----:B------:R-:W-:Y:S01]  /*1fd0*/  SEL R5, R27, R5, !P4 ;  /* 0x000000051b057207 */ /* 0x000fe20006000000 */
[----:B------:R-:W-:-:S04]  /*1fe0*/  IMAD R27, R23, 0x6, RZ ;  /* 0x00000006171b7824 */ /* 0x000fc800078e02ff */
[----:B0-----:R-:W-:-:S04]  /*1ff0*/  IMAD.WIDE R6, R27, 0x4, R16 ;  /* 0x000000041b067825 */ /* 0x001fc800078e0210 */
[----:B------:R-:W-:-:S04]  /*2000*/  IMAD R27, R20, 0x6, RZ ;  /* 0x00000006141b7824 */ /* 0x000fc800078e02ff */
[----:B------:R-:W-:-:S06]  /*2010*/  IMAD.WIDE R26, R27, 0x4, R16 ;  /* 0x000000041b1a7825 */ /* 0x000fcc00078e0210 */
[----:B------:R-:W2:Y:S01]  /*2020*/  LDG.E R26, desc[UR8][R26.64+0x10] ;  /* 0x000010081a1a7981 */ /* 0x000ea2000c1e1900 */
[----:B---3--:R-:W-:Y:S02]  /*2030*/  FSETP.GT.AND P4, PT, R31, R19, PT ;  /* 0x000000131f00720b */ /* 0x008fe40003f84000 */
[----:B------:R-:W-:Y:S01]  /*2040*/  SEL R19, R24, R33, !P5 ;  /* 0x0000002118137207 */ /* 0x000fe20006800000 */
[----:B------:R0:W2:Y:S01]  /*2050*/  LDG.E R31, desc[UR8][R6.64+0x10] ;  /* 0x00001008061f7981 */ /* 0x0000a2000c1e1900 */
[----:B------:R-:W-:Y:S01]  /*2060*/  SEL R24, R33, R24, !P5 ;  /* 0x0000001821187207 */ /* 0x000fe20006800000 */
[----:B------:R-:W-:-:S04]  /*2070*/  IMAD R33, R30, 0x6, RZ ;  /* 0x000000061e217824 */ /* 0x000fc800078e02ff */
[----:B0-----:R-:W-:-:S05]  /*2080*/  IMAD.WIDE R6, R33, 0x4, R16 ;  /* 0x0000000421067825 */ /* 0x001fca00078e0210 */
[----:B------:R0:W3:Y:S01]  /*2090*/  LDG.E R27, desc[UR8][R6.64+0x10] ;  /* 0x00001008061b7981 */ /* 0x0000e2000c1e1900 */
[----:B------:R-:W-:-:S04]  /*20a0*/  IMAD R33, R28, 0x6, RZ ;  /* 0x000000061c217824 */ /* 0x000fc800078e02ff */
[----:B------:R-:W-:-:S06]  /*20b0*/  IMAD.WIDE R32, R33, 0x4, R16 ;  /* 0x0000000421207825 */ /* 0x000fcc00078e0210 */
[----:B------:R-:W3:Y:S01]  /*20c0*/  LDG.E R32, desc[UR8][R32.64+0x10] ;  /* 0x0000100820207981 */ /* 0x000ee2000c1e1900 */
[----:B----4-:R-:W-:Y:S01]  /*20d0*/  FSETP.GT.AND P0, PT, R29, R8, PT ;  /* 0x000000081d00720b */ /* 0x010fe20003f04000 */
[----:B------:R-:W-:-:S04]  /*20e0*/  IMAD R29, R5, 0x6, RZ ;  /* 0x00000006051d7824 */ /* 0x000fc800078e02ff */
[----:B0-----:R-:W-:Y:S01]  /*20f0*/  IMAD.WIDE R6, R29, 0x4, R16 ;  /* 0x000000041d067825 */ /* 0x001fe200078e0210 */
[----:B------:R-:W-:Y:S02]  /*2100*/  FSETP.GT.AND P5, PT, R12, R35, PT ;  /* 0x000000230c00720b */ /* 0x000fe40003fa4000 */
[----:B------:R-:W-:Y:S02]  /*2110*/  SEL R12, R25, R21, !P1 ;  /* 0x00000015190c7207 */ /* 0x000fe40004800000 */
[----:B------:R0:W3:Y:S01]  /*2120*/  LDG.E R29, desc[UR8][R6.64+0x10] ;  /* 0x00001008061d7981 */ /* 0x0000e2000c1e1900 */
[----:B------:R-:W-:Y:S02]  /*2130*/  SEL R21, R21, R25, !P1 ;  /* 0x0000001915157207 */ /* 0x000fe40004800000 */
[----:B------:R-:W-:Y:S01]  /*2140*/  IMAD R25, R12, 0x6, RZ ;  /* 0x000000060c197824 */ /* 0x000fe200078e02ff */
[----:B------:R-:W-:Y:S01]  /*2150*/  FSETP.GT.AND P3, PT, R9, R13, PT ;  /* 0x0000000d0900720b */ /* 0x000fe20003f64000 */
[----:B------:R-:W-:-:S02]  /*2160*/  IMAD R13, R19, 0x6, RZ ;  /* 0x00000006130d7824 */ /* 0x000fc400078e02ff */
        /* <DEDUP_REMOVED lines=15> */
[----:B------:R-:W-:-:S05]  /*2260*/  SEL R10, R10, R14, !P4 ;  /* 0x0000000e0a0a7207 */ /* 0x000fca0006000000 */
[----:B------:R-:W-:-:S04]  /*2270*/  IMAD R37, R10, 0x6, RZ ;  /* 0x000000060a257824 */ /* 0x000fc800078e02ff */
[--C-:B------:R-:W-:Y:S01]  /*2280*/  IMAD.WIDE R36, R37, 0x4, R16.reuse ;  /* 0x0000000425247825 */ /* 0x100fe200078e0210 */
[----:B--2---:R-:W-:Y:S02]  /*2290*/  FSETP.GT.AND P2, PT, R26, R31, PT ;  /* 0x0000001f1a00720b */ /* 0x004fe40003f44000 */
[----:B------:R-:W-:Y:S02]  /*22a0*/  SEL R31, R34, R22, !P3 ;  /* 0x00000016221f7207 */ /* 0x000fe40005800000 */
[----:B---3--:R-:W-:Y:S01]  /*22b0*/  FSETP.GT.AND P6, PT, R29, R27, PT ;  /* 0x0000001b1d00720b */ /* 0x008fe20003fc4000 */
[----:B------:R-:W-:Y:S01]  /*22c0*/  IMAD R29, R25, 0x6, RZ ;  /* 0x00000006191d7824 */ /* 0x000fe200078e02ff */
[----:B------:R-:W-:Y:S02]  /*22d0*/  SEL R27, R18, R15, !P5 ;  /* 0x0000000f121b7207 */ /* 0x000fe40006800000 */
[----:B------:R1:W2:Y:S01]  /*22e0*/  LDG.E R18, desc[UR8][R36.64+0x10] ;  /* 0x0000100824127981 */ /* 0x0002a2000c1e1900 */
[----:B------:R-:W-:Y:S01]  /*22f0*/  IMAD.WIDE R14, R29, 0x4, R16 ;  /* 0x000000041d0e7825 */ /* 0x000fe200078e0210 */
[----:B------:R-:W-:-:S03]  /*2300*/  SEL R29, R11, R4, !P0 ;  /* 0x000000040b1d7207 */ /* 0x000fc60004000000 */
[----:B0-----:R-:W-:Y:S01]  /*2310*/  IMAD R7, R27, 0x6, RZ ;  /* 0x000000061b077824 */ /* 0x001fe200078e02ff */
[----:B------:R0:W2:Y:S01]  /*2320*/  LDG.E R26, desc[UR8][R14.64+0x10] ;  /* 0x000010080e1a7981 */ /* 0x0000a2000c1e1900 */
[----:B----4-:R-:W-:Y:S01]  /*2330*/  FSETP.GT.AND P5, PT, R33, R32, PT ;  /* 0x000000202100720b */ /* 0x010fe20003fa4000 */
[----:B------:R-:W-:Y:S01]  /*2340*/  IMAD R33, R31, 0x6, RZ ;  /* 0x000000061f217824 */ /* 0x000fe200078e02ff */
[----:B------:R-:W-:Y:S02]  /*2350*/  SEL R32, R20, R23, !P2 ;  /* 0x0000001714207207 */ /* 0x000fe40005000000 */
[----:B------:R-:W-:Y:S02]  /*2360*/  SEL R20, R23, R20, !P2 ;  /* 0x0000001417147207 */ /* 0x000fe40005000000 */
[----:B------:R-:W-:-:S05]  /*2370*/  SEL R23, R30, R5, !P6 ;  /* 0x000000051e177207 */ /* 0x000fca0007000000 */
[----:B-1----:R-:W-:Y:S01]  /*2380*/  IMAD R37, R23, 0x6, RZ ;  /* 0x0000000617257824 */ /* 0x002fe200078e02ff */
[----:B------:R-:W-:Y:S01]  /*2390*/  FSETP.GT.AND P4, PT, R8, R35, PT ;  /* 0x000000230800720b */ /* 0x000fe20003f84000 */
[----:B------:R-:W-:Y:S01]  /*23a0*/  IMAD R35, R20, 0x6, RZ ;  /* 0x0000000614237824 */ /* 0x000fe200078e02ff */
[----:B------:R-:W-:Y:S01]  /*23b0*/  FSETP.GT.AND P1, PT, R9, R6, PT ;  /* 0x000000060900720b */ /* 0x000fe20003f24000 */
[----:B------:R-:W-:-:S04]  /*23c0*/  IMAD R9, R29, 0x6, RZ ;  /* 0x000000061d097824 */ /* 0x000fc800078e02ff */
[----:B0-----:R-:W-:-:S04]  /*23d0*/  IMAD.WIDE R14, R9, 0x4, R16 ;  /* 0x00000004090e7825 */ /* 0x001fc800078e0210 */
[--C-:B------:R-:W-:Y:S02]  /*23e0*/  IMAD.WIDE R8, R33, 0x4, R16.reuse ;  /* 0x0000000421087825 */ /* 0x100fe400078e0210 */
[----:B------:R-:W3:Y:S02]  /*23f0*/  LDG.E R14, desc[UR8][R14.64+0x10] ;  /* 0x000010080e0e7981 */ /* 0x000ee4000c1e1900 */
[----:B------:R-:W-:-:S05]  /*2400*/  IMAD.WIDE R6, R7, 0x4, R16 ;  /* 0x0000000407067825 */ /* 0x000fca00078e0210 */
        /* <DEDUP_REMOVED lines=10> */
[----:B------:R-:W-:Y:S02]  /*24b0*/  SEL R5, R28, R24, !P5 ;  /* 0x000000181c057207 */ /* 0x000fe40006800000 */
[----:B------:R-:W-:-:S03]  /*24c0*/  SEL R24, R24, R28, !P5 ;  /* 0x0000001c18187207 */ /* 0x000fc60006800000 */
[----:B------:R-:W-:Y:S02]  /*24d0*/  IMAD R37, R5, 0x6, RZ ;  /* 0x0000000605257824 */ /* 0x000fe400078e02ff */
[----:B0-----:R-:W-:Y:S02]  /*24e0*/  IMAD R7, R24, 0x6, RZ ;  /* 0x0000000618077824 */ /* 0x001fe400078e02ff */
[----:B------:R-:W-:Y:S01]  /*24f0*/  IMAD.WIDE R36, R37, 0x4, R16 ;  /* 0x0000000425247825 */ /* 0x000fe200078e0210 */
[----:B--2---:R-:W-:Y:S02]  /*2500*/  FSETP.GT.AND P2, PT, R26, R18, PT ;  /* 0x000000121a00720b */ /* 0x004fe40003f44000 */
[----:B------:R-:W-:Y:S02]  /*2510*/  SEL R18, R19, R12, !P4 ;  /* 0x0000000c13127207 */ /* 0x000fe40006000000 */
[----:B------:R-:W-:Y:S02]  /*2520*/  SEL R19, R12, R19, !P4 ;  /* 0x000000130c137207 */ /* 0x000fe40006000000 */
[----:B------:R-:W-:-:S02]  /*2530*/  SEL R28, R10, R25, !P2 ;  /* 0x000000190a1c7207 */ /* 0x000fc40005000000 */
[----:B---3--:R-:W-:Y:S01]  /*2540*/  FSETP.GT.AND P6, PT, R14, R33, PT ;  /* 0x000000210e00720b */ /* 0x008fe20003fc4000 */
[----:B------:R-:W-:Y:S01]  /*2550*/  IMAD R33, R30, 0x6, RZ ;  /* 0x000000061e217824 */ /* 0x000fe200078e02ff */
[----:B------:R0:W2:Y:S03]  /*2560*/  LDG.E R14, desc[UR8][R36.64+0x10] ;  /* 0x00001008240e7981 */ /* 0x0000a6000c1e1900 */
[----:B------:R-:W-:-:S04]  /*2570*/  IMAD.WIDE R2, R33, 0x4, R16 ;  /* 0x0000000421027825 */ /* 0x000fc800078e0210 */
[----:B------:R-:W-:Y:S01]  /*2580*/  IMAD R33, R19, 0x6, RZ ;  /* 0x0000000613217824 */ /* 0x000fe200078e02ff */
[----:B------:R-:W2:Y:S01]  /*2590*/  LDG.E R26, desc[UR8][R2.64+0x10] ;  /* 0x00001008021a7981 */ /* 0x000ea2000c1e1900 */
[----:B----4-:R-:W-:Y:S02]  /*25a0*/  FSETP.GT.AND P5, PT, R8, R15, PT ;  /* 0x0000000f0800720b */ /* 0x010fe40003fa4000 */
[----:B------:R-:W-:Y:S02]  /*25b0*/  SEL R15, R13, R21, !P1 ;  /* 0x000000150d0f7207 */ /* 0x000fe40004800000 */
[----:B------:R-:W-:Y:S01]  /*25c0*/  SEL R21, R21, R13, !P1 ;  /* 0x0000000d15157207 */ /* 0x000fe20004800000 */
[----:B0-----:R-:W-:-:S04]  /*25d0*/  IMAD R37, R28, 0x6, RZ ;  /* 0x000000061c257824 */ /* 0x001fc800078e02ff */
[----:B------:R-:W-:Y:S01]  /*25e0*/  IMAD R35, R21, 0x6, RZ ;  /* 0x0000000615237824 */ /* 0x000fe200078e02ff */
[----:B------:R-:W-:Y:S01]  /*25f0*/  FSETP.GT.AND P4, PT, R9, R6, PT ;  /* 0x000000060900720b */ /* 0x000fe20003f84000 */
[----:B------:R-:W-:-:S04]  /*2600*/  IMAD R9, R18, 0x6, RZ ;  /* 0x0000000612097824 */ /* 0x000fc800078e02ff */
[----:B------:R-:W-:-:S04]  /*2610*/  IMAD.WIDE R12, R9, 0x4, R16 ;  /* 0x00000004090c7825 */ /* 0x000fc800078e0210 */
        /* <DEDUP_REMOVED lines=13> */
[----:B------:R-:W-:-:S03]  /*26f0*/  SEL R22, R22, R34, !P3 ;  /* 0x0000002216167207 */ /* 0x000fc60005800000 */
[----:B------:R-:W-:Y:S01]  /*2700*/  IMAD R11, R4, 0x6, RZ ;  /* 0x00000006040b7824 */ /* 0x000fe200078e02ff */
[----:B------:R-:W-:Y:S02]  /*2710*/  SEL R34, R29, R27, !P6 ;  /* 0x0000001b1d227207 */ /* 0x000fe40007000000 */
[----:B------:R-:W-:Y:S01]  /*2720*/  SEL R27, R27, R29, !P6 ;  /* 0x0000001d1b1b7207 */ /* 0x000fe20007000000 */
[----:B0-----:R-:W-:Y:S01]  /*2730*/  IMAD.WIDE R6, R11, 0x4, R16 ;  /* 0x000000040b067825 */ /* 0x001fe200078e0210 */
[----:B------:R-:W-:-:S03]  /*2740*/  SEL R25, R25, R10, !P2 ;  /* 0x0000000a19197207 */ /* 0x000fc60005000000 */
[----:B------:R-:W-:Y:S02]  /*2750*/  IMAD R29, R22, 0x6, RZ ;  /* 0x00000006161d7824 */ /* 0x000fe400078e02ff */
[----:B------:R-:W-:-:S04]  /*2760*/  IMAD R11, R25, 0x6, RZ ;  /* 0x00000006190b7824 */ /* 0x000fc800078e02ff */
[----:B------:R-:W-:-:S06]  /*2770*/  IMAD.WIDE R10, R11, 0x4, R16 ;  /* 0x000000040b0a7825 */ /* 0x000fcc00078e0210 */
[----:B------:R-:W4:Y:S01]  /*2780*/  LDG.E R10, desc[UR8][R10.64+0x10] ;  /* 0x000010080a0a7981 */ /* 0x000f22000c1e1900 */
[----:B--2---:R-:W-:Y:S02]  /*2790*/  FSETP.GT.AND P0, PT, R14, R26, PT ;  /* 0x0000001a0e00720b */ /* 0x004fe40003f04000 */
[----:B------:R-:W-:Y:S01]  /*27a0*/  SEL R14, R20, R31, !P5 ;  /* 0x0000001f140e7207 */ /* 0x000fe20006800000 */
[----:B------:R0:W2:Y:S01]  /*27b0*/  LDG.E R26, desc[UR8][R6.64+0x10] ;  /* 0x00001008061a7981 */ /* 0x0000a2000c1e1900 */
[----:B------:R-:W-:Y:S01]  /*27c0*/  SEL R20, R31, R20, !P5 ;  /* 0x000000141f147207 */ /* 0x000fe20006800000 */
[----:B------:R-:W-:Y:S02]  /*27d0*/  IMAD R31, R34, 0x6, RZ ;  /* 0x00000006221f7824 */ /* 0x000fe400078e02ff */
[----:B0-----:R-:W-:-:S05]  /*27e0*/  IMAD.WIDE R6, R29, 0x4, R16 ;  /* 0x000000041d067825 */ /* 0x001fca00078e0210 */
[----:B------:R0:W2:Y:S02]  /*27f0*/  LDG.E R29, desc[UR8][R6.64+0x10] ;  /* 0x00001008061d7981 */ /* 0x0000a4000c1e1900 */
[----:B0-----:R-:W-:-:S04]  /*2800*/  IMAD.WIDE R6, R31, 0x4, R16 ;  /* 0x000000041f067825 */ /* 0x001fc800078e0210 */
[----:B------:R-:W-:Y:S01]  /*2810*/  IMAD R31, R14, 0x6, RZ ;  /* 0x000000060e1f7824 */ /* 0x000fe200078e02ff */
[----:B------:R0:W2:Y:S01]  /*2820*/  LDG.E R11, desc[UR8][R6.64+0x10] ;  /* 0x00001008060b7981 */ /* 0x0000a2000c1e1900 */
[----:B---3--:R-:W-:Y:S01]  /*2830*/  FSETP.GT.AND P1, PT, R12, R33, PT ;  /* 0x000000210c00720b */ /* 0x008fe20003f24000 */
[----:B------:R-:W-:Y:S02]  /*2840*/  IMAD R33, R20, 0x6, RZ ;  /* 0x0000000614217824 */ /* 0x000fe400078e02ff */
[----:B0-----:R-:W-:Y:S01]  /*2850*/  IMAD.WIDE R6, R31, 0x4, R16 ;  /* 0x000000041f067825 */ /* 0x001fe200078e0210 */
[----:B------:R-:W-:Y:S02]  /*2860*/  SEL R31, R30, R5, !P0 ;  /* 0x000000051e1f7207 */ /* 0x000fe40004000000 */
[----:B----4-:R-:W-:Y:S01]  /*2870*/  FSETP.GT.AND P2, PT, R8, R13, PT ;  /* 0x0000000d0800720b */ /* 0x010fe20003f44000 */
[----:B------:R-:W-:Y:S01]  /*2880*/  IMAD R13, R27, 0x6, RZ ;  /* 0x000000061b0d7824 */ /* 0x000fe200078e02ff */
[----:B------:R-:W-:-:S03]  /*2890*/  FSETP.GT.AND P3, PT, R9, R35, PT ;  /* 0x000000230900720b */ /* 0x000fc60003f64000 */
[--C-:B------:R-:W-:Y:S01]  /*28a0*/  IMAD.WIDE R8, R13, 0x4, R16.reuse ;  /* 0x000000040d087825 */ /* 0x100fe200078e0210 */
[----:B------:R-:W3:Y:S03]  /*28b0*/  LDG.E R35, desc[UR8][R6.64+0x10] ;  /* 0x0000100806237981 */ /* 0x000ee6000c1e1900 */
[----:B------:R-:W-:Y:S02]  /*28c0*/  IMAD.WIDE R12, R33, 0x4, R16 ;  /* 0x00000004210c7825 */ /* 0x000fe400078e0210 */
[----:B------:R-:W4:Y:S04]  /*28d0*/  LDG.E R33, desc[UR8][R8.64+0x10] ;  /* 0x0000100808217981 */ /* 0x000f28000c1e1900 */
[----:B------:R0:W3:Y:S02]  /*28e0*/  LDG.E R12, desc[UR8][R12.64+0x10] ;  /* 0x000010080c0c7981 */ /* 0x0000e4000c1e1900 */
[----:B0-----:R-:W-:-:S02]  /*28f0*/  SEL R13, R32, R23, !P4 ;  /* 0x00000017200d7207 */ /* 0x001fc40006000000 */
[----:B------:R-:W-:Y:S01]  /*2900*/  SEL R23, R23, R32, !P4 ;  /* 0x0000002017177207 */ /* 0x000fe20006000000 */
[----:B------:R-:W-:Y:S02]  /*2910*/  IMAD R32, R31, 0x6, RZ ;  /* 0x000000061f207824 */ /* 0x000fe400078e02ff */
[----:B------:R-:W-:Y:S02]  /*2920*/  IMAD R37, R13, 0x6, RZ ;  /* 0x000000060d257824 */ /* 0x000fe400078e02ff */
[----:B------:R-:W-:-:S04]  /*2930*/  IMAD.WIDE R6, R32, 0x4, R16 ;  /* 0x0000000420067825 */ /* 0x000fc800078e0210 */
[----:B------:R-:W-:-:S04]  /*2940*/  IMAD.WIDE R8, R37, 0x4, R16 ;  /* 0x0000000425087825 */ /* 0x000fc800078e0210 */
[----:B------:R-:W-:Y:S02]  /*2950*/  IMAD R37, R23, 0x6, RZ ;  /* 0x0000000617257824 */ /* 0x000fe400078e02ff */
[----:B------:R-:W3:Y:S04]  /*2960*/  LDG.E R8, desc[UR8][R8.64+0x10] ;  /* 0x0000100808087981 */ /* 0x000ee8000c1e1900 */
[----:B------:R0:W3:Y:S02]  /*2970*/  LDG.E R9, desc[UR8][R6.64+0x10] ;  /* 0x0000100806097981 */ /* 0x0000e4000c1e1900 */
[----:B0-----:R-:W-:-:S05]  /*2980*/  IMAD.WIDE R6, R37, 0x4, R16 ;  /* 0x0000000425067825 */ /* 0x001fca00078e0210 */
[----:B------:R0:W3:Y:S01]  /*2990*/  LDG.E R32, desc[UR8][R6.64+0x10] ;  /* 0x0000100806207981 */ /* 0x0000e2000c1e1900 */
[----:B------:R-:W-:Y:S02]  /*29a0*/  SEL R30, R5, R30, !P0 ;  /* 0x0000001e051e7207 */ /* 0x000fe40004000000 */
[----:B------:R-:W-:Y:S02]  /*29b0*/  SEL R5, R18, R24, !P1 ;  /* 0x0000001812057207 */ /* 0x000fe40004800000 */
[----:B------:R-:W-:Y:S02]  /*29c0*/  SEL R18, R24, R18, !P1 ;  /* 0x0000001218127207 */ /* 0x000fe40004800000 */
[----:B------:R-:W-:Y:S02]  /*29d0*/  SEL R24, R21, R19, !P2 ;  /* 0x0000001315187207 */ /* 0x000fe40005000000 */
[----:B------:R-:W-:Y:S02]  /*29e0*/  SEL R19, R19, R21, !P2 ;  /* 0x0000001513137207 */ /* 0x000fe40005000000 */
[----:B------:R-:W-:-:S02]  /*29f0*/  SEL R21, R28, R15, !P3 ;  /* 0x0000000f1c157207 */ /* 0x000fc40005800000 */
[----:B------:R-:W-:Y:S02]  /*2a00*/  SEL R15, R15, R28, !P3 ;  /* 0x0000001c0f0f7207 */ /* 0x000fe40005800000 */
[----:B--2---:R-:W-:Y:S01]  /*2a10*/  FSETP.GT.AND P0, PT, R26, R11, PT ;  /* 0x0000000b1a00720b */ /* 0x004fe20003f04000 */
[----:B------:R-:W-:Y:S01]  /*2a20*/  IMAD R11, R18, 0x6, RZ ;  /* 0x00000006120b7824 */ /* 0x000fe200078e02ff */
[----:B----4-:R-:W-:Y:S01]  /*2a30*/  FSETP.GT.AND P4, PT, R33, R10, PT ;  /* 0x0000000a2100720b */ /* 0x010fe20003f84000 */
[----:B------:R-:W-:-:S04]  /*2a40*/  IMAD R33, R30, 0x6, RZ ;  /* 0x000000061e217824 */ /* 0x000fc800078e02ff */
[----:B0-----:R-:W-:Y:S01]  /*2a50*/  IMAD.WIDE R6, R33, 0x4, R16 ;  /* 0x0000000421067825 */ /* 0x001fe200078e0210 */
[----:B---3--:R-:W-:-:S03]  /*2a60*/  FSETP.GT.AND P1, PT, R12, R29, PT ;  /* 0x0000001d0c00720b */ /* 0x008fc60003f24000 */
[----:B------:R-:W-:Y:S01]  /*2a70*/  IMAD R33, R5, 0x6, RZ ;  /* 0x0000000605217824 */ /* 0x000fe200078e02ff */
[----:B------:R0:W2:Y:S01]  /*2a80*/  LDG.E R26, desc[UR8][R6.64+0x10] ;  /* 0x00001008061a7981 */ /* 0x0000a2000c1e1900 */
[----:B------:R-:W-:Y:S02]  /*2a90*/  IMAD R29, R19, 0x6, RZ ;  /* 0x00000006131d7824 */ /* 0x000fe400078e02ff */
[----:B------:R-:W-:-:S06]  /*2aa0*/  IMAD.WIDE R10, R11, 0x4, R16 ;  /* 0x000000040b0a7825 */ /* 0x000fcc00078e0210 */
[----:B------:R-:W2:Y:S01]  /*2ab0*/  LDG.E R10, desc[UR8][R10.64+0x10] ;  /* 0x000010080a0a7981 */ /* 0x000ea2000c1e1900 */
[----:B0-----:R-:W-:-:S04]  /*2ac0*/  IMAD.WIDE R6, R33, 0x4, R16 ;  /* 0x0000000421067825 */ /* 0x001fc800078e0210 */
[----:B------:R-:W-:Y:S01]  /*2ad0*/  IMAD R33, R15, 0x6, RZ ;  /* 0x000000060f217824 */ /* 0x000fe200078e02ff */
[----:B------:R0:W3:Y:S01]  /*2ae0*/  LDG.E R11, desc[UR8][R6.64+0x10] ;  /* 0x00001008060b7981 */ /* 0x0000e2000c1e1900 */
[----:B------:R-:W-:Y:S01]  /*2af0*/  FSETP.GT.AND P2, PT, R8, R35, PT ;  /* 0x000000230800720b */ /* 0x000fe20003f44000 */
[----:B------:R-:W-:-:S04]  /*2b00*/  IMAD R35, R24, 0x6, RZ ;  /* 0x0000000618237824 */ /* 0x000fc800078e02ff */
[----:B0-----:R-:W-:-:S04]  /*2b10*/  IMAD.WIDE R6, R35, 0x4, R16 ;  /* 0x0000000423067825 */ /* 0x001fc800078e0210 */
[----:B------:R-:W-:Y:S01]  /*2b20*/  IMAD R35, R21, 0x6, RZ ;  /* 0x0000000615237824 */ /* 0x000fe200078e02ff */
[----:B------:R0:W4:Y:S01]  /*2b30*/  LDG.E R12, desc[UR8][R6.64+0x10] ;  /* 0x00001008060c7981 */ /* 0x000122000c1e1900 */
[----:B------:R-:W-:Y:S01]  /*2b40*/  FSETP.GT.AND P3, PT, R9, R32, PT ;  /* 0x000000200900720b */ /* 0x000fe20003f64000 */
[----:B------:R-:W-:-:S04]  /*2b50*/  IMAD.WIDE R8, R29, 0x4, R16 ;  /* 0x000000041d087825 */ /* 0x000fc800078e0210 */
[--C-:B------:R-:W-:Y:S01]  /*2b60*/  IMAD.WIDE R28, R33, 0x4, R16.reuse ;  /* 0x00000004211c7825 */ /* 0x100fe200078e0210 */
[----:B------:R-:W-:Y:S01]  /*2b70*/  SEL R32, R34, R4, !P0 ;  /* 0x0000000422207207 */ /* 0x000fe20004000000 */
[----:B------:R-:W3:Y:S04]  /*2b80*/  LDG.E R33, desc[UR8][R8.64+0x10] ;  /* 0x0000100808217981 */ /* 0x000ee8000c1e1900 */
[----:B------:R1:W4:Y:S01]  /*2b90*/  LDG.E R28, desc[UR8][R28.64+0x10] ;  /* 0x000010081c1c7981 */ /* 0x000322000c1e1900 */
[----:B0-----:R-:W-:-:S04]  /*2ba0*/  IMAD.WIDE R6, R35, 0x4, R16 ;  /* 0x0000000423067825 */ /* 0x001fc800078e0210 */
[----:B------:R-:W-:Y:S01]  /*2bb0*/  IMAD R37, R32, 0x6, RZ ;  /* 0x0000000620257824 */ /* 0x000fe200078e02ff */
[----:B------:R0:W4:Y:S01]  /*2bc0*/  LDG.E R35, desc[UR8][R6.64+0x10] ;  /* 0x0000100806237981 */ /* 0x000122000c1e1900 */
[----:B-1----:R-:W-:Y:S02]  /*2bd0*/  SEL R29, R25, R27, !P4 ;  /* 0x0000001b191d7207 */ /* 0x002fe40006000000 */
[----:B------:R-:W-:-:S03]  /*2be0*/  SEL R25, R27, R25, !P4 ;  /* 0x000000191b197207 */ /* 0x000fc60006000000 */
[----:B------:R-:W-:Y:S02]  /*2bf0*/  IMAD R27, R29, 0x6, RZ ;  /* 0x000000061d1b7824 */ /* 0x000fe400078e02ff */
[----:B0-----:R-:W-:-:S04]  /*2c00*/  IMAD.WIDE R6, R37, 0x4, R16 ;  /* 0x0000000425067825 */ /* 0x001fc800078e0210 */
[----:B------:R-:W-:-:S04]  /*2c10*/  IMAD.WIDE R8, R27, 0x4, R16 ;  /* 0x000000041b087825 */ /* 0x000fc800078e0210 */
[----:B------:R-:W-:Y:S02]  /*2c20*/  IMAD R27, R25, 0x6, RZ ;  /* 0x00000006191b7824 */ /* 0x000fe400078e02ff */
[----:B------:R-:W4:Y:S04]  /*2c30*/  LDG.E R8, desc[UR8][R8.64+0x10] ;  /* 0x0000100808087981 */ /* 0x000f28000c1e1900 */
[----:B------:R0:W4:Y:S02]  /*2c40*/  LDG.E R9, desc[UR8][R6.64+0x10] ;  /* 0x0000100806097981 */ /* 0x000124000c1e1900 */
[----:B0-----:R-:W-:-:S06]  /*2c50*/  IMAD.WIDE R6, R27, 0x4, R16 ;  /* 0x000000041b067825 */ /* 0x001fcc00078e0210 */
[----:B------:R0:W4:Y:S01]  /*2c60*/  LDG.E R6, desc[UR8][R6.64+0x10] ;  /* 0x0000100806067981 */ /* 0x000122000c1e1900 */
[----:B------:R-:W-:-:S05]  /*2c70*/  SEL R27, R20, R22, !P1 ;  /* 0x00000016141b7207 */ /* 0x000fca0004800000 */
[----:B------:R-:W-:-:S04]  /*2c80*/  IMAD R37, R27, 0x6, RZ ;  /* 0x000000061b257824 */ /* 0x000fc800078e02ff */
[----:B------:R-:W-:Y:S01]  /*2c90*/  IMAD.WIDE R36, R37, 0x4, R16 ;  /* 0x0000000425247825 */ /* 0x000fe200078e0210 */
[----:B--2---:R-:W-:Y:S02]  /*2ca0*/  FSETP.GT.AND P6, PT, R10, R26, PT ;  /* 0x0000001a0a00720b */ /* 0x004fe40003fc4000 */
[----:B------:R-:W-:Y:S02]  /*2cb0*/  SEL R26, R14, R13, !P2 ;  /* 0x0000000d0e1a7207 */ /* 0x000fe40005000000 */
[----:B------:R-:W-:Y:S02]  /*2cc0*/  SEL R13, R13, R14, !P2 ;  /* 0x0000000e0d0d7207 */ /* 0x000fe40005000000 */
[----:B------:R1:W2:Y:S03]  /*2cd0*/  LDG.E R14, desc[UR8][R36.64+0x10] ;  /* 0x00001008240e7981 */ /* 0x0002a6000c1e1900 */
[----:B0-----:R-:W-:Y:S01]  /*2ce0*/  IMAD R7, R13, 0x6, RZ ;  /* 0x000000060d077824 */ /* 0x001fe200078e02ff */
[----:B---3--:R-:W-:Y:S01]  /*2cf0*/  FSETP.GT.AND P5, PT, R33, R11, PT ;  /* 0x0000000b2100720b */ /* 0x008fe20003fa4000 */
[----:B------:R-:W-:Y:S01]  /*2d00*/  IMAD R11, R26, 0x6, RZ ;  /* 0x000000061a0b7824 */ /* 0x000fe200078e02ff */
[----:B----4-:R-:W-:-:S02]  /*2d10*/  FSETP.GT.AND P4, PT, R28, R12, PT ;  /* 0x0000000c1c00720b */ /* 0x010fc40003f84000 */
[----:B------:R-:W-:Y:S01]  /*2d20*/  SEL R28, R23, R31, !P3 ;  /* 0x0000001f171c7207 */ /* 0x000fe20005800000 */
[----:B------:R-:W-:Y:S01]  /*2d30*/  IMAD.WIDE R10, R11, 0x4, R16 ;  /* 0x000000040b0a7825 */ /* 0x000fe200078e0210 */
[----:B------:R-:W-:Y:S02]  /*2d40*/  SEL R23, R31, R23, !P3 ;  /* 0x000000171f177207 */ /* 0x000fe40005800000 */
[----:B------:R-:W-:Y:S02]  /*2d50*/  SEL R31, R18, R30, !P6 ;  /* 0x0000001e121f7207 */ /* 0x000fe40007000000 */
[----:B------:R0:W2:Y:S01]  /*2d60*/  LDG.E R12, desc[UR8][R10.64+0x10] ;  /* 0x000010080a0c7981 */ /* 0x0000a2000c1e1900 */
[----:B------:R-:W-:Y:S01]  /*2d70*/  IMAD R33, R23, 0x6, RZ ;  /* 0x0000000617217824 */ /* 0x000fe200078e02ff */
        /* <DEDUP_REMOVED lines=22> */
[----:B0-----:R-:W-:Y:S02]  /*2ee0*/  SEL R7, R15, R24, !P4 ;  /* 0x000000180f077207 */ /* 0x001fe40006000000 */
[----:B------:R-:W-:Y:S01]  /*2ef0*/  SEL R24, R24, R15, !P4 ;  /* 0x0000000f18187207 */ /* 0x000fe20006000000 */
[----:B------:R-:W-:Y:S01]  /*2f00*/  IMAD R5, R34, 0x6, RZ ;  /* 0x0000000622057824 */ /* 0x000fe200078e02ff */
[----:B------:R-:W-:-:S03]  /*2f10*/  SEL R20, R22, R20, !P1 ;  /* 0x0000001416147207 */ /* 0x000fc60004800000 */
[----:B------:R-:W-:Y:S02]  /*2f20*/  IMAD R15, R24, 0x6, RZ ;  /* 0x00000006180f7824 */ /* 0x000fe400078e02ff */
[----:B------:R-:W-:-:S05]  /*2f30*/  IMAD.WIDE R4, R5, 0x4, R16 ;  /* 0x0000000405047825 */ /* 0x000fca00078e0210 */
[----:B------:R0:W4:Y:S01]  /*2f40*/  LDG.E R22, desc[UR8][R4.64+0x10] ;  /* 0x0000100804167981 */ /* 0x000122000c1e1900 */
[----:B------:R-:W-:Y:S01]  /*2f50*/  IMAD R35, R7, 0x6, RZ ;  /* 0x0000000607237824 */ /* 0x000fe200078e02ff */
[----:B--2---:R-:W-:Y:S01]  /*2f60*/  FSETP.GT.AND P1, PT, R12, R14, PT ;  /* 0x0000000e0c00720b */ /* 0x004fe20003f24000 */
[--C-:B------:R-:W-:Y:S01]  /*2f70*/  IMAD.WIDE R14, R15, 0x4, R16.reuse ;  /* 0x000000040f0e7825 */ /* 0x100fe200078e0210 */
[----:B------:R-:W-:Y:S02]  /*2f80*/  SEL R12, R29, R21, !P3 ;  /* 0x000000151d0c7207 */ /* 0x000fe40005800000 */
[----:B------:R-:W-:Y:S01]  /*2f90*/  SEL R21, R21, R29, !P3 ;  /* 0x0000001d15157207 */ /* 0x000fe20005800000 */
[----:B------:R-:W-:Y:S02]  /*2fa0*/  IMAD R29, R19, 0x6, RZ ;  /* 0x00000006131d7824 */ /* 0x000fe400078e02ff */
[----:B------:R1:W2:Y:S02]  /*2fb0*/  LDG.E R14, desc[UR8][R14.64+0x10] ;  /* 0x000010080e0e7981 */ /* 0x0002a4000c1e1900 */
[----:B0-----:R-:W-:-:S05]  /*2fc0*/  IMAD.WIDE R4, R29, 0x4, R16 ;  /* 0x000000041d047825 */ /* 0x001fca00078e0210 */
[----:B------:R0:W2:Y:S01]  /*2fd0*/  LDG.E R29, desc[UR8][R4.64+0x10] ;  /* 0x00001008041d7981 */ /* 0x0000a2000c1e1900 */
[----:B-1----:R-:W-:Y:S02]  /*2fe0*/  SEL R15, R25, R32, !P2 ;  /* 0x00000020190f7207 */ /* 0x002fe40005000000 */
[----:B------:R-:W-:-:S05]  /*2ff0*/  SEL R25, R32, R25, !P2 ;  /* 0x0000001920197207 */ /* 0x000fca0005000000 */
[----:B------:R-:W-:Y:S01]  /*3000*/  IMAD R37, R25, 0x6, RZ ;  /* 0x0000000619257824 */ /* 0x000fe200078e02ff */
[----:B---3--:R-:W-:Y:S01]  /*3010*/  FSETP.GT.AND P3, PT, R10, R33, PT ;  /* 0x000000210a00720b */ /* 0x008fe20003f64000 */
[----:B------:R-:W-:-:S04]  /*3020*/  IMAD R33, R21, 0x6, RZ ;  /* 0x0000000615217824 */ /* 0x000fc800078e02ff */
[----:B0-----:R-:W-:Y:S01]  /*3030*/  IMAD.WIDE R4, R33, 0x4, R16 ;  /* 0x0000000421047825 */ /* 0x001fe200078e0210 */
[----:B------:R-:W-:-:S04]  /*3040*/  SEL R33, R27, R26, !P1 ;  /* 0x0000001a1b217207 */ /* 0x000fc80004800000 */
[----:B------:R0:W3:Y:S01]  /*3050*/  LDG.E R32, desc[UR8][R4.64+0x10] ;  /* 0x0000100804207981 */ /* 0x0000e2000c1e1900 */
[----:B------:R-:W-:Y:S01]  /*3060*/  IMAD R36, R33, 0x6, RZ ;  /* 0x0000000621247824 */ /* 0x000fe200078e02ff */
[----:B----4-:R-:W-:Y:S01]  /*3070*/  FSETP.GT.AND P4, PT, R8, R11, PT ;  /* 0x0000000b0800720b */ /* 0x010fe20003f84000 */
[----:B------:R-:W-:-:S04]  /*3080*/  IMAD.WIDE R10, R35, 0x4, R16 ;  /* 0x00000004230a7825 */ /* 0x000fc800078e0210 */
[----:B------:R-:W-:Y:S02]  /*3090*/  IMAD R35, R15, 0x6, RZ ;  /* 0x000000060f237824 */ /* 0x000fe400078e02ff */
[----:B0-----:R-:W-:Y:S01]  /*30a0*/  IMAD.WIDE R4, R36, 0x4, R16 ;  /* 0x0000000424047825 */ /* 0x001fe200078e0210 */
[----:B------:R-:W-:-:S03]  /*30b0*/  FSETP.GT.AND P5, PT, R9, R6, PT ;  /* 0x000000060900720b */ /* 0x000fc60003fa4000 */
[----:B------:R-:W-:Y:S01]  /*30c0*/  IMAD R9, R12, 0x6, RZ ;  /* 0x000000060c097824 */ /* 0x000fe200078e02ff */
[----:B------:R0:W3:Y:S03]  /*30d0*/  LDG.E R6, desc[UR8][R10.64+0x10] ;  /* 0x000010080a067981 */ /* 0x0000e6000c1e1900 */
[----:B------:R-:W-:-:S04]  /*30e0*/  IMAD.WIDE R8, R9, 0x4, R16 ;  /* 0x0000000409087825 */ /* 0x000fc800078e0210 */
[--C-:B0-----:R-:W-:Y:S02]  /*30f0*/  IMAD.WIDE R10, R35, 0x4, R16.reuse ;  /* 0x00000004230a7825 */ /* 0x101fe400078e0210 */
[----:B------:R0:W4:Y:S04]  /*3100*/  LDG.E R35, desc[UR8][R8.64+0x10] ;  /* 0x0000100808237981 */ /* 0x000128000c1e1900 */
[----:B------:R-:W4:Y:S01]  /*3110*/  LDG.E R10, desc[UR8][R10.64+0x10] ;  /* 0x000010080a0a7981 */ /* 0x000f22000c1e1900 */
[----:B0-----:R-:W-:-:S04]  /*3120*/  IMAD.WIDE R8, R37, 0x4, R16 ;  /* 0x0000000425087825 */ /* 0x001fc800078e0210 */
[----:B------:R-:W-:Y:S02]  /*3130*/  IMAD R37, R20, 0x6, RZ ;  /* 0x0000000614257824 */ /* 0x000fe400078e02ff */
[----:B------:R-:W4:Y:S04]  /*3140*/  LDG.E R8, desc[UR8][R8.64+0x10] ;  /* 0x0000100808087981 */ /* 0x000f28000c1e1900 */
[----:B------:R0:W4:Y:S02]  /*3150*/  LDG.E R9, desc[UR8][R4.64+0x10] ;  /* 0x0000100804097981 */ /* 0x000124000c1e1900 */
[----:B0-----:R-:W-:-:S05]  /*3160*/  IMAD.WIDE R4, R37, 0x4, R16 ;  /* 0x0000000425047825 */ /* 0x001fca00078e0210 */
[----:B------:R0:W4:Y:S01]  /*3170*/  LDG.E R11, desc[UR8][R4.64+0x10] ;  /* 0x00001008040b7981 */ /* 0x000122000c1e1900 */
[----:B--2---:R-:W-:Y:S02]  /*3180*/  FSETP.GT.AND P0, PT, R14, R29, PT ;  /* 0x0000001d0e00720b */ /* 0x004fe40003f04000 */
[----:B------:R-:W-:Y:S02]  /*3190*/  SEL R14, R26, R27, !P1 ;  /* 0x0000001b1a0e7207 */ /* 0x000fe40004800000 */
[----:B------:R-:W-:Y:S02]  /*31a0*/  SEL R29, R28, R13, !P3 ;  /* 0x0000000d1c1d7207 */ /* 0x000fe40005800000 */
[----:B------:R-:W-:Y:S02]  /*31b0*/  SEL R13, R13, R28, !P3 ;  /* 0x0000001c0d0d7207 */ /* 0x000fe40005800000 */
[----:B------:R-:W-:Y:S02]  /*31c0*/  SEL R28, R18, R23, !P4 ;  /* 0x00000017121c7207 */ /* 0x000fe40006000000 */
[----:B------:R-:W-:Y:S01]  /*31d0*/  SEL R18, R23, R18, !P4 ;  /* 0x0000001217127207 */ /* 0x000fe20006000000 */
[----:B------:R-:W-:-:S04]  /*31e0*/  IMAD R23, R14, 0x6, RZ ;  /* 0x000000060e177824 */ /* 0x000fc800078e02ff */
[----:B0-----:R-:W-:-:S04]  /*31f0*/  IMAD.WIDE R4, R23, 0x4, R16 ;  /* 0x0000000417047825 */ /* 0x001fc800078e0210 */
[----:B------:R-:W-:Y:S01]  /*3200*/  IMAD R27, R13, 0x6, RZ ;  /* 0x000000060d1b7824 */ /* 0x000fe200078e02ff */
[----:B------:R0:W2:Y:S03]  /*3210*/  LDG.E R23, desc[UR8][R4.64+0x10] ;  /* 0x0000100804177981 */ /* 0x0000a6000c1e1900 */
[----:B------:R-:W-:-:S06]  /*3220*/  IMAD.WIDE R26, R27, 0x4, R16 ;  /* 0x000000041b1a7825 */ /* 0x000fcc00078e0210 */
[----:B------:R-:W2:Y:S01]  /*3230*/  LDG.E R26, desc[UR8][R26.64+0x10] ;  /* 0x000010081a1a7981 */ /* 0x000ea2000c1e1900 */
[----:B---3--:R-:W-:Y:S02]  /*3240*/  FSETP.GT.AND P4, PT, R32, R6, PT ;  /* 0x000000062000720b */ /* 0x008fe40003f84000 */
[----:B------:R-:W-:Y:S02]  /*3250*/  SEL R6, R30, R31, !P5 ;  /* 0x0000001f1e067207 */ /* 0x000fe40006800000 */
[----:B------:R-:W-:Y:S01]  /*3260*/  SEL R30, R31, R30, !P5 ;  /* 0x0000001e1f1e7207 */ /* 0x000fe20006800000 */
[----:B------:R-:W-:-:S04]  /*3270*/  IMAD R31, R29, 0x6, RZ ;  /* 0x000000061d1f7824 */ /* 0x000fc800078e02ff */
[----:B0-----:R-:W-:-:S04]  /*3280*/  IMAD.WIDE R4, R31, 0x4, R16 ;  /* 0x000000041f047825 */ /* 0x001fc800078e0210 */
[----:B------:R-:W-:Y:S01]  /*3290*/  IMAD R31, R18, 0x6, RZ ;  /* 0x00000006121f7824 */ /* 0x000fe200078e02ff */
[----:B------:R0:W3:Y:S01]  /*32a0*/  LDG.E R27, desc[UR8][R4.64+0x10] ;  /* 0x00001008041b7981 */ /* 0x0000e2000c1e1900 */
[----:B----4-:R-:W-:Y:S01]  /*32b0*/  FSETP.GT.AND P5, PT, R10, R35, PT ;  /* 0x000000230a00720b */ /* 0x010fe20003fa4000 */
[----:B------:R-:W-:-:S04]  /*32c0*/  IMAD R35, R28, 0x6, RZ ;  /* 0x000000061c237824 */ /* 0x000fc800078e02ff */
[----:B0-----:R-:W-:Y:S01]  /*32d0*/  IMAD.WIDE R4, R35, 0x4, R16 ;  /* 0x0000000423047825 */ /* 0x001fe200078e0210 */
[----:B------:R-:W-:-:S03]  /*32e0*/  FSETP.GT.AND P1, PT, R22, R8, PT ;  /* 0x000000081600720b */ /* 0x000fc60003f24000 */
[----:B------:R-:W-:Y:S01]  /*32f0*/  IMAD R35, R6, 0x6, RZ ;  /* 0x0000000606237824 */ /* 0x000fe200078e02ff */
[----:B------:R-:W-:Y:S02]  /*3300*/  SEL R22, R19, R24, !P0 ;  /* 0x0000001813167207 */ /* 0x000fe40004000000 */
[----:B------:R-:W-:-:S03]  /*3310*/  SEL R19, R24, R19, !P0 ;  /* 0x0000001318137207 */ /* 0x000fc60004000000 */
[----:B------:R-:W-:Y:S01]  /*3320*/  IMAD R37, R22, 0x6, RZ ;  /* 0x0000000616257824 */ /* 0x000fe200078e02ff */
[----:B------:R-:W-:Y:S01]  /*3330*/  FSETP.GT.AND P3, PT, R9, R11, PT ;  /* 0x0000000b0900720b */ /* 0x000fe20003f64000 */
[--C-:B------:R-:W-:Y:S02]  /*3340*/  IMAD.WIDE R10, R31, 0x4, R16.reuse ;  /* 0x000000041f0a7825 */ /* 0x100fe400078e0210 */
[----:B------:R0:W4:Y:S02]  /*3350*/  LDG.E R31, desc[UR8][R4.64+0x10] ;  /* 0x00001008041f7981 */ /* 0x000124000c1e1900 */
[----:B------:R-:W-:Y:S02]  /*3360*/  IMAD R9, R30, 0x6, RZ ;  /* 0x000000061e097824 */ /* 0x000fe400078e02ff */
[----:B------:R1:W3:Y:S02]  /*3370*/  LDG.E R11, desc[UR8][R10.64+0x10] ;  /* 0x000010080a0b7981 */ /* 0x0002e4000c1e1900 */
[----:B------:R-:W-:-:S04]  /*3380*/  IMAD.WIDE R8, R9, 0x4, R16 ;  /* 0x0000000409087825 */ /* 0x000fc800078e0210 */
[----:B0-----:R-:W-:Y:S01]  /*3390*/  IMAD.WIDE R4, R35, 0x4, R16 ;  /* 0x0000000423047825 */ /* 0x001fe200078e0210 */
[----:B------:R0:W4:Y:S01]  /*33a0*/  LDG.E R32, desc[UR8][R8.64+0x10] ;  /* 0x0000100808207981 */ /* 0x000122000c1e1900 */
[----:B-1----:R-:W-:-:S03]  /*33b0*/  SEL R10, R7, R21, !P4 ;  /* 0x00000015070a7207 */ /* 0x002fc60006000000 */
[----:B------:R1:W4:Y:S02]  /*33c0*/  LDG.E R35, desc[UR8][R4.64+0x10] ;  /* 0x0000100804237981 */ /* 0x000324000c1e1900 */
[----:B------:R-:W-:Y:S02]  /*33d0*/  IMAD R24, R10, 0x6, RZ ;  /* 0x000000060a187824 */ /* 0x000fe400078e02ff */
        /* <DEDUP_REMOVED lines=8> */
[----:B------:R-:W-:Y:S02]  /*3460*/  SEL R21, R12, R15, !P5 ;  /* 0x0000000f0c157207 */ /* 0x000fe40006800000 */
[----:B------:R-:W-:Y:S02]  /*3470*/  SEL R24, R33, R20, !P3 ;  /* 0x0000001421187207 */ /* 0x000fe40005800000 */
[----:B------:R-:W-:Y:S01]  /*3480*/  SEL R15, R15, R12, !P5 ;  /* 0x0000000c0f0f7207 */ /* 0x000fe20006800000 */
[----:B------:R-:W-:-:S04]  /*3490*/  IMAD R37, R7, 0x6, RZ ;  /* 0x0000000607257824 */ /* 0x000fc800078e02ff */
[----:B------:R-:W-:-:S04]  /*34a0*/  IMAD.WIDE R36, R37, 0x4, R16 ;  /* 0x0000000425247825 */ /* 0x000fc800078e0210 */
[----:B0-----:R-:W-:Y:S01]  /*34b0*/  IMAD R5, R15, 0x6, RZ ;  /* 0x000000060f057824 */ /* 0x001fe200078e02ff */
[----:B--2---:R-:W-:Y:S02]  /*34c0*/  FSETP.GT.AND P2, PT, R26, R23, PT ;  /* 0x000000171a00720b */ /* 0x004fe40003f44000 */
[----:B------:R-:W2:Y:S01]  /*34d0*/  LDG.E R23, desc[UR8][R36.64+0x10] ;  /* 0x0000100824177981 */ /* 0x000ea2000c1e1900 */
[----:B---3--:R-:W-:Y:S01]  /*34e0*/  FSETP.GT.AND P6, PT, R11, R27, PT ;  /* 0x0000001b0b00720b */ /* 0x008fe20003fc4000 */
[----:B------:R-:W-:-:S04]  /*34f0*/  IMAD R27, R21, 0x6, RZ ;  /* 0x00000006151b7824 */ /* 0x000fc800078e02ff */
[----:B------:R-:W-:-:S05]  /*3500*/  IMAD.WIDE R26, R27, 0x4, R16 ;  /* 0x000000041b1a7825 */ /* 0x000fca00078e0210 */
[----:B------:R0:W2:Y:S01]  /*3510*/  LDG.E R11, desc[UR8][R26.64+0x10] ;  /* 0x000010081a0b7981 */ /* 0x0000a2000c1e1900 */
[----:B----4-:R-:W-:Y:S01]  /*3520*/  FSETP.GT.AND P5, PT, R32, R31, PT ;  /* 0x0000001f2000720b */ /* 0x010fe20003fa4000 */
[----:B------:R-:W-:Y:S01]  /*3530*/  IMAD R31, R24, 0x6, RZ ;  /* 0x00000006181f7824 */ /* 0x000fe200078e02ff */
[----:B0-----:R-:W-:Y:S02]  /*3540*/  SEL R26, R25, R34, !P1 ;  /* 0x00000022191a7207 */ /* 0x001fe40004800000 */
[----:B------:R-:W-:Y:S02]  /*3550*/  SEL R27, R13, R14, !P2 ;  /* 0x0000000e0d1b7207 */ /* 0x000fe40005000000 */
[----:B------:R-:W-:Y:S02]  /*3560*/  SEL R14, R14, R13, !P2 ;  /* 0x0000000d0e0e7207 */ /* 0x000fe40005000000 */
[----:B------:R-:W-:-:S03]  /*3570*/  FSETP.GT.AND P4, PT, R8, R35, PT ;  /* 0x000000230800720b */ /* 0x000fc60003f84000 */
[----:B------:R-:W-:Y:S01]  /*3580*/  IMAD R35, R14, 0x6, RZ ;  /* 0x000000060e237824 */ /* 0x000fe200078e02ff */
[----:B------:R-:W-:Y:S01]  /*3590*/  FSETP.GT.AND P0, PT, R9, R4, PT ;  /* 0x000000040900720b */ /* 0x000fe20003f04000 */
[----:B------:R-:W-:-:S04]  /*35a0*/  IMAD R9, R26, 0x6, RZ ;  /* 0x000000061a097824 */ /* 0x000fc800078e02ff */
[----:B------:R-:W-:-:S04]  /*35b0*/  IMAD.WIDE R12, R9, 0x4, R16 ;  /* 0x00000004090c7825 */ /* 0x000fc800078e0210 */
[--C-:B------:R-:W-:Y:S01]  /*35c0*/  IMAD.WIDE R8, R31, 0x4, R16.reuse ;  /* 0x000000041f087825 */ /* 0x100fe200078e0210 */
[----:B------:R-:W-:Y:S01]  /*35d0*/  SEL R31, R29, R18, !P6 ;  /* 0x000000121d1f7207 */ /* 0x000fe20007000000 */
[----:B------:R-:W3:Y:S02]  /*35e0*/  LDG.E R12, desc[UR8][R12.64+0x10] ;  /* 0x000010080c0c7981 */ /* 0x000ee4000c1e1900 */
[----:B------:R-:W-:-:S04]  /*35f0*/  IMAD.WIDE R4, R5, 0x4, R16 ;  /* 0x0000000405047825 */ /* 0x000fc800078e0210 */
[----:B------:R-:W-:Y:S01]  /*3600*/  IMAD R37, R31, 0x6, RZ ;  /* 0x000000061f257824 */ /* 0x000fe200078e02ff */
        /* <DEDUP_REMOVED lines=8> */
[----:B------:R-:W4:Y:S01]  /*3690*/  LDG.E R4, desc[UR8][R4.64+0x10] ;  /* 0x0000100804047981 */ /* 0x000f22000c1e1900 */
[----:B------:R-:W-:-:S05]  /*36a0*/  SEL R18, R18, R29, !P6 ;  /* 0x0000001d12127207 */ /* 0x000fca0007000000 */
[----:B------:R-:W-:Y:S01]  /*36b0*/  IMAD R29, R18, 0x6, RZ ;  /* 0x00000006121d7824 */ /* 0x000fe200078e02ff */
[----:B--2---:R-:W-:Y:S02]  /*36c0*/  FSETP.GT.AND P2, PT, R11, R23, PT ;  /* 0x000000170b00720b */ /* 0x004fe40003f44000 */
[----:B------:R-:W-:Y:S02]  /*36d0*/  SEL R23, R28, R30, !P5 ;  /* 0x0000001e1c177207 */ /* 0x000fe40006800000 */
[----:B------:R-:W-:Y:S01]  /*36e0*/  SEL R30, R30, R28, !P5 ;  /* 0x0000001c1e1e7207 */ /* 0x000fe20006800000 */
[----:B------:R-:W-:-:S06]  /*36f0*/  IMAD.WIDE R28, R29, 0x4, R16 ;  /* 0x000000041d1c7825 */ /* 0x000fcc00078e0210 */
[----:B------:R0:W2:Y:S01]  /*3700*/  LDG.E R29, desc[UR8][R28.64+0x10] ;  /* 0x000010081c1d7981 */ /* 0x0000a2000c1e1900 */
[----:B------:R-:W-:Y:S01]  /*3710*/  IMAD R37, R23, 0x6, RZ ;  /* 0x0000000617257824 */ /* 0x000fe200078e02ff */
[----:B0-----:R-:W-:Y:S02]  /*3720*/  SEL R28, R6, R22, !P4 ;  /* 0x00000016061c7207 */ /* 0x001fe40006000000 */
[----:B------:R-:W-:-:S03]  /*3730*/  SEL R6, R22, R6, !P4 ;  /* 0x0000000616067207 */ /* 0x000fc60006000000 */
[----:B------:R-:W-:Y:S02]  /*3740*/  IMAD R11, R28, 0x6, RZ ;  /* 0x000000061c0b7824 */ /* 0x000fe400078e02ff */
[----:B------:R-:W-:-:S04]  /*3750*/  IMAD.WIDE R36, R37, 0x4, R16 ;  /* 0x0000000425247825 */ /* 0x000fc800078e0210 */
[----:B------:R-:W-:Y:S01]  /*3760*/  IMAD R5, R30, 0x6, RZ ;  /* 0x000000061e057824 */ /* 0x000fe200078e02ff */
[----:B---3--:R-:W-:Y:S02]  /*3770*/  FSETP.GT.AND P6, PT, R12, R32, PT ;  /* 0x000000200c00720b */ /* 0x008fe40003fc4000 */
[----:B------:R-:W-:Y:S01]  /*3780*/  SEL R32, R7, R21, !P2 ;  /* 0x0000001507207207 */ /* 0x000fe20005000000 */
[----:B------:R0:W2:Y:S01]  /*3790*/  LDG.E R12, desc[UR8][R36.64+0x10] ;  /* 0x00001008240c7981 */ /* 0x0000a2000c1e1900 */
[----:B----4-:R-:W-:Y:S02]  /*37a0*/  FSETP.GT.AND P5, PT, R8, R13, PT ;  /* 0x0000000d0800720b */ /* 0x010fe40003fa4000 */
[----:B------:R-:W-:Y:S02]  /*37b0*/  SEL R13, R10, R19, !P0 ;  /* 0x000000130a0d7207 */ /* 0x000fe40004000000 */
[----:B------:R-:W-:Y:S01]  /*37c0*/  SEL R19, R19, R10, !P0 ;  /* 0x0000000a13137207 */ /* 0x000fe20004000000 */
[----:B------:R-:W-:-:S04]  /*37d0*/  IMAD.WIDE R10, R11, 0x4, R16 ;  /* 0x000000040b0a7825 */ /* 0x000fc800078e0210 */
[----:B------:R-:W-:Y:S02]  /*37e0*/  IMAD R35, R19, 0x6, RZ ;  /* 0x0000000613237824 */ /* 0x000fe400078e02ff */
[----:B------:R-:W3:Y:S01]  /*37f0*/  LDG.E R10, desc[UR8][R10.64+0x10] ;  /* 0x000010080a0a7981 */ /* 0x000ee2000c1e1900 */
[----:B0-----:R-:W-:Y:S01]  /*3800*/  IMAD R37, R32, 0x6, RZ ;  /* 0x0000000620257824 */ /* 0x001fe200078e02ff */
[----:B------:R-:W-:Y:S01]  /*3810*/  FSETP.GT.AND P4, PT, R9, R4, PT ;  /* 0x000000040900720b */ /* 0x000fe20003f84000 */
[----:B------:R-:W-:Y:S02]  /*3820*/  IMAD R9, R6, 0x6, RZ ;  /* 0x0000000606097824 */ /* 0x000fe400078e02ff */
        /* <DEDUP_REMOVED lines=20> */
[----:B------:R-:W-:Y:S01]  /*3970*/  IMAD R37, R21, 0x6, RZ ;  /* 0x0000000615257824 */ /* 0x000fe200078e02ff */
[----:B--2---:R-:W-:Y:S02]  /*3980*/  FSETP.GT.AND P0, PT, R12, R29, PT ;  /* 0x0000001d0c00720b */ /* 0x004fe40003f04000 */
[----:B------:R-:W-:Y:S01]  /*3990*/  SEL R12, R14, R24, !P5 ;  /* 0x000000180e0c7207 */ /* 0x000fe20006800000 */
[----:B------:R0:W2:Y:S01]  /*39a0*/  LDG.E R29, desc[UR8][R4.64+0x10] ;  /* 0x00001008041d7981 */ /* 0x0000a2000c1e1900 */
[----:B------:R-:W-:Y:S01]  /*39b0*/  SEL R24, R24, R14, !P5 ;  /* 0x0000000e18187207 */ /* 0x000fe20006800000 */
[----:B------:R-:W-:-:S06]  /*39c0*/  IMAD.WIDE R14, R15, 0x4, R16 ;  /* 0x000000040f0e7825 */ /* 0x000fcc00078e0210 */
[----:B------:R-:W2:Y:S01]  /*39d0*/  LDG.E R14, desc[UR8][R14.64+0x10] ;  /* 0x000010080e0e7981 */ /* 0x000ea2000c1e1900 */
[----:B0-----:R-:W-:-:S05]  /*39e0*/  IMAD.WIDE R4, R33, 0x4, R16 ;  /* 0x0000000421047825 */ /* 0x001fca00078e0210 */
[----:B------:R0:W2:Y:S02]  /*39f0*/  LDG.E R33, desc[UR8][R4.64+0x10] ;  /* 0x0000100804217981 */ /* 0x0000a4000c1e1900 */
[----:B0-----:R-:W-:-:S04]  /*3a00*/  IMAD.WIDE R4, R37, 0x4, R16 ;  /* 0x0000000425047825 */ /* 0x001fc800078e0210 */
[----:B------:R-:W-:Y:S01]  /*3a10*/  IMAD R37, R12, 0x6, RZ ;  /* 0x000000060c257824 */ /* 0x000fe200078e02ff */
[----:B------:R0:W2:Y:S01]  /*3a20*/  LDG.E R15, desc[UR8][R4.64+0x10] ;  /* 0x00001008040f7981 */ /* 0x0000a2000c1e1900 */
[----:B---3--:R-:W-:Y:S02]  /*3a30*/  FSETP.GT.AND P1, PT, R10, R22, PT ;  /* 0x000000160a00720b */ /* 0x008fe40003f24000 */
[----:B------:R-:W-:Y:S02]  /*3a40*/  SEL R22, R18, R23, !P0 ;  /* 0x0000001712167207 */ /* 0x000fe40004000000 */
[----:B----4-:R-:W-:Y:S01]  /*3a50*/  FSETP.GT.AND P2, PT, R8, R11, PT ;  /* 0x0000000b0800720b */ /* 0x010fe20003f44000 */
[----:B------:R-:W-:Y:S02]  /*3a60*/  IMAD R11, R26, 0x6, RZ ;  /* 0x000000061a0b7824 */ /* 0x000fe400078e02ff */
[----:B0-----:R-:W-:Y:S01]  /*3a70*/  IMAD.WIDE R4, R37, 0x4, R16 ;  /* 0x0000000425047825 */ /* 0x001fe200078e0210 */
[----:B------:R-:W-:-:S03]  /*3a80*/  FSETP.GT.AND P3, PT, R9, R35, PT ;  /* 0x000000230900720b */ /* 0x000fc60003f64000 */
[----:B------:R-:W-:Y:S02]  /*3a90*/  IMAD R9, R24, 0x6, RZ ;  /* 0x0000000618097824 */ /* 0x000fe400078e02ff */
[----:B------:R-:W-:-:S04]  /*3aa0*/  IMAD.WIDE R34, R11, 0x4, R16 ;  /* 0x000000040b227825 */ /* 0x000fc800078e0210 */
[----:B------:R-:W-:Y:S02]  /*3ab0*/  IMAD.WIDE R10, R9, 0x4, R16 ;  /* 0x00000004090a7825 */ /* 0x000fe400078e0210 */
[----:B------:R-:W3:Y:S04]  /*3ac0*/  LDG.E R34, desc[UR8][R34.64+0x10] ;  /* 0x0000100822227981 */ /* 0x000ee8000c1e1900 */
[----:B------:R0:W4:Y:S04]  /*3ad0*/  LDG.E R10, desc[UR8][R10.64+0x10] ;  /* 0x000010080a0a7981 */ /* 0x000128000c1e1900 */
[----:B------:R1:W4:Y:S01]  /*3ae0*/  LDG.E R35, desc[UR8][R4.64+0x10] ;  /* 0x0000100804237981 */ /* 0x000322000c1e1900 */
[----:B0-----:R-:W-:-:S02]  /*3af0*/  SEL R11, R27, R31, !P4 ;  /* 0x0000001f1b0b7207 */ /* 0x001fc40006000000 */
[----:B------:R-:W-:Y:S01]  /*3b00*/  SEL R27, R31, R27, !P4 ;  /* 0x0000001b1f1b7207 */ /* 0x000fe20006000000 */
[----:B------:R-:W-:Y:S02]  /*3b10*/  IMAD R31, R22, 0x6, RZ ;  /* 0x00000006161f7824 */ /* 0x000fe400078e02ff */
[----:B------:R-:W-:Y:S02]  /*3b20*/  IMAD R9, R11, 0x6, RZ ;  /* 0x000000060b097824 */ /* 0x000fe400078e02ff */
[----:B-1----:R-:W-:-:S04]  /*3b30*/  IMAD.WIDE R4, R31, 0x4, R16 ;  /* 0x000000041f047825 */ /* 0x002fc800078e0210 */
[----:B------:R-:W-:-:S04]  /*3b40*/  IMAD.WIDE R8, R9, 0x4, R16 ;  /* 0x0000000409087825 */ /* 0x000fc800078e0210 */
        /* <DEDUP_REMOVED lines=11> */
[----:B0-----:R-:W-:Y:S01]  /*3c00*/  IMAD.WIDE R4, R37, 0x4, R16 ;  /* 0x0000000425047825 */ /* 0x001fe200078e0210 */
[----:B------:R-:W-:-:S02]  /*3c10*/  SEL R19, R32, R13, !P3 ;  /* 0x0000000d20137207 */ /* 0x000fc40005800000 */
[----:B------:R-:W-:Y:S01]  /*3c20*/  SEL R13, R13, R32, !P3 ;  /* 0x000000200d0d7207 */ /* 0x000fe20005800000 */
[----:B------:R-:W-:Y:S01]  /*3c30*/  IMAD R37, R18, 0x6, RZ ;  /* 0x0000000612257824 */ /* 0x000fe200078e02ff */
[----:B--2---:R-:W-:Y:S01]  /*3c40*/  FSETP.GT.AND P0, PT, R29, R15, PT ;  /* 0x0000000f1d00720b */ /* 0x004fe20003f04000 */
[----:B------:R-:W-:Y:S01]  /*3c50*/  IMAD R15, R30, 0x6, RZ ;  /* 0x000000061e0f7824 */ /* 0x000fe200078e02ff */
[----:B------:R0:W2:Y:S02]  /*3c60*/  LDG.E R29, desc[UR8][R4.64+0x10] ;  /* 0x00001008041d7981 */ /* 0x0000a4000c1e1900 */
[----:B0-----:R-:W-:Y:S01]  /*3c70*/  IMAD.WIDE R4, R37, 0x4, R16 ;  /* 0x0000000425047825 */ /* 0x001fe200078e0210 */
[----:B---3--:R-:W-:Y:S02]  /*3c80*/  FSETP.GT.AND P4, PT, R34, R14, PT ;  /* 0x0000000e2200720b */ /* 0x008fe40003f84000 */
[----:B----4-:R-:W-:Y:S01]  /*3c90*/  FSETP.GT.AND P1, PT, R10, R33, PT ;  /* 0x000000210a00720b */ /* 0x010fe20003f24000 */
[----:B------:R-:W-:-:S02]  /*3ca0*/  IMAD R33, R28, 0x6, RZ ;  /* 0x000000061c217824 */ /* 0x000fc400078e02ff */
[----:B------:R-:W-:-:S04]  /*3cb0*/  IMAD.WIDE R14, R15, 0x4, R16 ;  /* 0x000000040f0e7825 */ /* 0x000fc800078e0210 */
[----:B------:R-:W-:Y:S02]  /*3cc0*/  IMAD.WIDE R32, R33, 0x4, R16 ;  /* 0x0000000421207825 */ /* 0x000fe400078e0210 */
[----:B------:R-:W2:Y:S04]  /*3cd0*/  LDG.E R14, desc[UR8][R14.64+0x10] ;  /* 0x000010080e0e7981 */ /* 0x000ea8000c1e1900 */
[----:B------:R0:W3:Y:S04]  /*3ce0*/  LDG.E R32, desc[UR8][R32.64+0x10] ;  /* 0x0000100820207981 */ /* 0x0000e8000c1e1900 */
[----:B------:R1:W4:Y:S01]  /*3cf0*/  LDG.E R15, desc[UR8][R4.64+0x10] ;  /* 0x00001008040f7981 */ /* 0x000322000c1e1900 */
[----:B0-----:R-:W-:-:S02]  /*3d00*/  SEL R33, R7, R26, !P4 ;  /* 0x0000001a07217207 */ /* 0x001fc40006000000 */
[----:B------:R-:W-:Y:S01]  /*3d10*/  FSETP.GT.AND P2, PT, R8, R35, PT ;  /* 0x000000230800720b */ /* 0x000fe20003f44000 */
[----:B------:R-:W-:Y:S01]  /*3d20*/  IMAD R35, R6, 0x6, RZ ;  /* 0x0000000606237824 */ /* 0x000fe200078e02ff */
[----:B------:R-:W-:Y:S01]  /*3d30*/  SEL R7, R26, R7, !P4 ;  /* 0x000000071a077207 */ /* 0x000fe20006000000 */
[----:B------:R-:W-:Y:S02]  /*3d40*/  IMAD R37, R33, 0x6, RZ ;  /* 0x0000000621257824 */ /* 0x000fe400078e02ff */
[----:B------:R-:W-:-:S06]  /*3d50*/  IMAD.WIDE R34, R35, 0x4, R16 ;  /* 0x0000000423227825 */ /* 0x000fcc00078e0210 */
[----:B------:R-:W4:Y:S01]  /*3d60*/  LDG.E R34, desc[UR8][R34.64+0x10] ;  /* 0x0000100822227981 */ /* 0x000f22000c1e1900 */
[----:B------:R-:W-:Y:S01]  /*3d70*/  FSETP.GT.AND P3, PT, R9, R31, PT ;  /* 0x0000001f0900720b */ /* 0x000fe20003f64000 */
[----:B------:R-:W-:Y:S02]  /*3d80*/  IMAD R31, R19, 0x6, RZ ;  /* 0x00000006131f7824 */ /* 0x000fe400078e02ff */
[----:B------:R-:W-:Y:S02]  /*3d90*/  IMAD R9, R13, 0x6, RZ ;  /* 0x000000060d097824 */ /* 0x000fe400078e02ff */
[----:B-1----:R-:W-:Y:S01]  /*3da0*/  IMAD.WIDE R4, R31, 0x4, R16 ;  /* 0x000000041f047825 */ /* 0x002fe200078e0210 */
[----:B------:R-:W-:-:S03]  /*3db0*/  SEL R31, R21, R25, !P0 ;  /* 0x00000019151f7207 */ /* 0x000fc60004000000 */
[--C-:B------:R-:W-:Y:S01]  /*3dc0*/  IMAD.WIDE R8, R9, 0x4, R16.reuse ;  /* 0x0000000409087825 */ /* 0x100fe200078e0210 */
[----:B------:R0:W3:Y:S03]  /*3dd0*/  LDG.E R35, desc[UR8][R4.64+0x10] ;  /* 0x0000100804237981 */ /* 0x0000e6000c1e1900 */
[----:B------:R-:W-:Y:S01]  /*3de0*/  IMAD R26, R31, 0x6, RZ ;  /* 0x000000061f1a7824 */ /* 0x000fe200078e02ff */
[----:B------:R1:W3:Y:S03]  /*3df0*/  LDG.E R10, desc[UR8][R8.64+0x10] ;  /* 0x00001008080a7981 */ /* 0x0002e6000c1e1900 */
[----:B0-----:R-:W-:-:S04]  /*3e00*/  IMAD.WIDE R4, R26, 0x4, R16 ;  /* 0x000000041a047825 */ /* 0x001fc800078e0210 */
[----:B-1----:R-:W-:-:S04]  /*3e10*/  IMAD.WIDE R8, R37, 0x4, R16 ;  /* 0x0000000425087825 */ /* 0x002fc800078e0210 */
[----:B------:R-:W-:Y:S02]  /*3e20*/  IMAD R37, R7, 0x6, RZ ;  /* 0x0000000607257824 */ /* 0x000fe400078e02ff */
[----:B------:R-:W3:Y:S04]  /*3e30*/  LDG.E R8, desc[UR8][R8.64+0x10] ;  /* 0x0000100808087981 */ /* 0x000ee8000c1e1900 */
[----:B------:R0:W3:Y:S02]  /*3e40*/  LDG.E R9, desc[UR8][R4.64+0x10] ;  /* 0x0000100804097981 */ /* 0x0000e4000c1e1900 */
[----:B0-----:R-:W-:-:S06]  /*3e50*/  IMAD.WIDE R4, R37, 0x4, R16 ;  /* 0x0000000425047825 */ /* 0x001fcc00078e0210 */
[----:B------:R0:W3:Y:S01]  /*3e60*/  LDG.E R4, desc[UR8][R4.64+0x10] ;  /* 0x0000100804047981 */ /* 0x0000e2000c1e1900 */
[----:B------:R-:W-:Y:S02]  /*3e70*/  SEL R26, R27, R22, !P3 ;  /* 0x000000161b1a7207 */ /* 0x000fe40005800000 */
[----:B------:R-:W-:Y:S02]  /*3e80*/  SEL R22, R22, R27, !P3 ;  /* 0x0000001b16167207 */ /* 0x000fe40005800000 */
[----:B--2---:R-:W-:Y:S02]  /*3e90*/  FSETP.GT.AND P6, PT, R14, R29, PT ;  /* 0x0000001d0e00720b */ /* 0x004fe40003fc4000 */
[----:B------:R-:W-:Y:S02]  /*3ea0*/  SEL R14, R24, R20, !P1 ;  /* 0x00000014180e7207 */ /* 0x000fe40004800000 */
[----:B------:R-:W-:-:S03]  /*3eb0*/  SEL R27, R30, R23, !P6 ;  /* 0x000000171e1b7207 */ /* 0x000fc60007000000 */
[----:B------:R-:W-:Y:S01]  /*3ec0*/  IMAD R37, R14, 0x6, RZ ;  /* 0x000000060e257824 */ /* 0x000fe200078e02ff */
[----:B------:R-:W-:-:S03]  /*3ed0*/  SEL R23, R23, R30, !P6 ;  /* 0x0000001e17177207 */ /* 0x000fc60007000000 */
[----:B------:R-:W-:Y:S01]  /*3ee0*/  IMAD.WIDE R36, R37, 0x4, R16 ;  /* 0x0000000425247825 */ /* 0x000fe200078e0210 */
[----:B----4-:R-:W-:Y:S02]  /*3ef0*/  FSETP.GT.AND P5, PT, R34, R15, PT ;  /* 0x0000000f2200720b */ /* 0x010fe40003fa4000 */
[----:B------:R-:W-:Y:S02]  /*3f00*/  SEL R15, R12, R11, !P2 ;  /* 0x0000000b0c0f7207 */ /* 0x000fe40005000000 */
[----:B------:R-:W-:-:S03]  /*3f10*/  SEL R12, R11, R12, !P2 ;  /* 0x0000000c0b0c7207 */ /* 0x000fc60005000000 */
[----:B------:R-:W-:Y:S01]  /*3f20*/  IMAD R29, R15, 0x6, RZ ;  /* 0x000000060f1d7824 */ /* 0x000fe200078e02ff */
[----:B------:R-:W-:Y:S01]  /*3f30*/  SEL R30, R18, R6, !P5 ;  /* 0x00000006121e7207 */ /* 0x000fe20006800000 */
[----:B0-----:R-:W-:Y:S01]  /*3f40*/  IMAD R5, R12, 0x6, RZ ;  /* 0x000000060c057824 */ /* 0x001fe200078e02ff */
[----:B---3--:R-:W-:Y:S01]  /*3f50*/  FSETP.GT.AND P4, PT, R10, R32, PT ;  /* 0x000000200a00720b */ /* 0x008fe20003f84000 */
[----:B------:R-:W-:Y:S02]  /*3f60*/  IMAD.WIDE R10, R29, 0x4, R16 ;  /* 0x000000041d0a7825 */ /* 0x000fe400078e0210 */
[----:B------:R0:W2:Y:S04]  /*3f70*/  LDG.E R29, desc[UR8][R36.64+0x10] ;  /* 0x00001008241d7981 */ /* 0x0000a8000c1e1900 */
[----:B------:R1:W2:Y:S01]  /*3f80*/  LDG.E R32, desc[UR8][R10.64+0x10] ;  /* 0x000010080a207981 */ /* 0x0002a2000c1e1900 */
[----:B------:R-:W-:Y:S01]  /*3f90*/  FSETP.GT.AND P3, PT, R8, R35, PT ;  /* 0x000000230800720b */ /* 0x000fe20003f64000 */
[----:B------:R-:W-:-:S02]  /*3fa0*/  IMAD R35, R22, 0x6, RZ ;  /* 0x0000000616237824 */ /* 0x000fc400078e02ff */
[----:B0-----:R-:W-:Y:S01]  /*3fb0*/  IMAD R37, R30, 0x6, RZ ;  /* 0x000000061e257824 */ /* 0x001fe200078e02ff */
[----:B------:R-:W-:Y:S01]  /*3fc0*/  FSETP.GT.AND P2, PT, R9, R4, PT ;  /* 0x000000040900720b */ /* 0x000fe20003f44000 */
[----:B------:R-:W-:-:S04]  /*3fd0*/  IMAD R9, R26, 0x6, RZ ;  /* 0x000000061a097824 */ /* 0x000fc800078e02ff */
[----:B-1----:R-:W-:-:S04]  /*3fe0*/  IMAD.WIDE R10, R9, 0x4, R16 ;  /* 0x00000004090a7825 */ /* 0x002fc800078e0210 */
[--C-:B------:R-:W-:Y:S02]  /*3ff0*/  IMAD.WIDE R8, R35, 0x4, R16.reuse ;  /* 0x0000000423087825 */ /* 0x100fe400078e0210 */
        /* <DEDUP_REMOVED lines=22> */
[----:B------:R-:W4:Y:S03]  /*4160*/  LDG.E R28, desc[UR8][R4.64+0x10] ;  /* 0x00001008041c7981 */ /* 0x000f26000c1e1900 */
[----:B------:R-:W-:-:S06]  /*4170*/  IMAD.WIDE R18, R19, 0x4, R16 ;  /* 0x0000000413127825 */ /* 0x000fcc00078e0210 */
[----:B------:R0:W4:Y:S01]  /*4180*/  LDG.E R18, desc[UR8][R18.64+0x10] ;  /* 0x0000100812127981 */ /* 0x000122000c1e1900 */
[----:B------:R-:W-:Y:S01]  /*4190*/  IMAD R37, R33, 0x6, RZ ;  /* 0x0000000621257824 */ /* 0x000fe200078e02ff */
[----:B0-----:R-:W-:Y:S02]  /*41a0*/  SEL R19, R7, R31, !P2 ;  /* 0x0000001f07137207 */ /* 0x001fe40005000000 */
[----:B------:R-:W-:Y:S02]  /*41b0*/  SEL R7, R31, R7, !P2 ;  /* 0x000000071f077207 */ /* 0x000fe40005000000 */
[----:B--2---:R-:W-:Y:S01]  /*41c0*/  FSETP.GT.AND P0, PT, R32, R29, PT ;  /* 0x0000001d2000720b */ /* 0x004fe20003f04000 */
[----:B------:R-:W-:-:S04]  /*41d0*/  IMAD R29, R24, 0x6, RZ ;  /* 0x00000006181d7824 */ /* 0x000fc800078e02ff */
[----:B------:R-:W-:Y:S01]  /*41e0*/  IMAD.WIDE R4, R29, 0x4, R16 ;  /* 0x000000041d047825 */ /* 0x000fe200078e0210 */
[----:B------:R-:W-:-:S04]  /*41f0*/  SEL R31, R14, R15, !P0 ;  /* 0x0000000f0e1f7207 */ /* 0x000fc80004000000 */
[----:B------:R0:W2:Y:S01]  /*4200*/  LDG.E R29, desc[UR8][R4.64+0x10] ;  /* 0x00001008041d7981 */ /* 0x0000a2000c1e1900 */
[----:B------:R-:W-:Y:S02]  /*4210*/  IMAD R36, R31, 0x6, RZ ;  /* 0x000000061f247824 */ /* 0x000fe400078e02ff */
[----:B0-----:R-:W-:-:S04]  /*4220*/  IMAD.WIDE R4, R37, 0x4, R16 ;  /* 0x0000000425047825 */ /* 0x001fc800078e0210 */
[----:B------:R-:W-:Y:S01]  /*4230*/  IMAD R37, R7, 0x6, RZ ;  /* 0x0000000607257824 */ /* 0x000fe200078e02ff */
[----:B---3--:R-:W-:Y:S01]  /*4240*/  FSETP.GT.AND P1, PT, R10, R34, PT ;  /* 0x000000220a00720b */ /* 0x008fe20003f24000 */
[----:B------:R-:W-:Y:S01]  /*4250*/  IMAD R10, R6, 0x6, RZ ;  /* 0x00000006060a7824 */ /* 0x000fe200078e02ff */
[----:B------:R0:W3:Y:S01]  /*4260*/  LDG.E R34, desc[UR8][R4.64+0x10] ;  /* 0x0000100804227981 */ /* 0x0000e2000c1e1900 */
[----:B----4-:R-:W-:Y:S02]  /*4270*/  FSETP.GT.AND P3, PT, R8, R11, PT ;  /* 0x0000000b0800720b */ /* 0x010fe40003f64000 */
[----:B------:R-:W-:-:S05]  /*4280*/  IMAD.WIDE R10, R10, 0x4, R16 ;  /* 0x000000040a0a7825 */ /* 0x000fca00078e0210 */
[----:B------:R1:W3:Y:S01]  /*4290*/  LDG.E R32, desc[UR8][R10.64+0x10] ;  /* 0x000010080a207981 */ /* 0x0002e2000c1e1900 */
[----:B0-----:R-:W-:Y:S01]  /*42a0*/  IMAD.WIDE R4, R36, 0x4, R16 ;  /* 0x0000000424047825 */ /* 0x001fe200078e0210 */
[----:B------:R-:W-:-:S03]  /*42b0*/  FSETP.GT.AND P4, PT, R9, R35, PT ;  /* 0x000000230900720b */ /* 0x000fc60003f84000 */
[----:B------:R-:W-:Y:S02]  /*42c0*/  IMAD R9, R25, 0x6, RZ ;  /* 0x0000000619097824 */ /* 0x000fe400078e02ff */
[----:B------:R-:W-:Y:S02]  /*42d0*/  IMAD R35, R19, 0x6, RZ ;  /* 0x0000000613237824 */ /* 0x000fe400078e02ff */
[----:B------:R-:W-:-:S04]  /*42e0*/  IMAD.WIDE R8, R9, 0x4, R16 ;  /* 0x0000000409087825 */ /* 0x000fc800078e0210 */
[--C-:B-1----:R-:W-:Y:S02]  /*42f0*/  IMAD.WIDE R10, R35, 0x4, R16.reuse ;  /* 0x00000004230a7825 */ /* 0x102fe400078e0210 */
        /* <DEDUP_REMOVED lines=17> */
[----:B------:R-:W-:Y:S01]  /*4410*/  SEL R23, R30, R27, !P4 ;  /* 0x0000001b1e177207 */ /* 0x000fe20006000000 */
[----:B------:R-:W-:Y:S01]  /*4420*/  IMAD R37, R29, 0x6, RZ ;  /* 0x000000061d257824 */ /* 0x000fe200078e02ff */
[----:B------:R-:W-:Y:S01]  /*4430*/  SEL R27, R27, R30, !P4 ;  /* 0x0000001e1b1b7207 */ /* 0x000fe20006000000 */
[--C-:B------:R-:W-:Y:S01]  /*4440*/  IMAD.WIDE R14, R15, 0x4, R16.reuse ;  /* 0x000000040f0e7825 */ /* 0x100fe200078e0210 */
[----:B------:R0:W2:Y:S05]  /*4450*/  LDG.E R30, desc[UR8][R4.64+0x10] ;  /* 0x00001008041e7981 */ /* 0x0000aa000c1e1900 */
[----:B------:R-:W2:Y:S01]  /*4460*/  LDG.E R14, desc[UR8][R14.64+0x10] ;  /* 0x000010080e0e7981 */ /* 0x000ea2000c1e1900 */
[----:B0-----:R-:W-:-:S04]  /*4470*/  IMAD.WIDE R4, R37, 0x4, R16 ;  /* 0x0000000425047825 */ /* 0x001fc800078e0210 */
[----:B------:R-:W-:Y:S01]  /*4480*/  IMAD R37, R26, 0x6, RZ ;  /* 0x000000061a257824 */ /* 0x000fe200078e02ff */
[----:B------:R0:W2:Y:S03]  /*4490*/  LDG.E R15, desc[UR8][R4.64+0x10] ;  /* 0x00001008040f7981 */ /* 0x0000a6000c1e1900 */
[----:B0-----:R-:W-:-:S04]  /*44a0*/  IMAD.WIDE R4, R37, 0x4, R16 ;  /* 0x0000000425047825 */ /* 0x001fc800078e0210 */
[----:B------:R-:W-:Y:S01]  /*44b0*/  IMAD R37, R23, 0x6, RZ ;  /* 0x0000000617257824 */ /* 0x000fe200078e02ff */
[----:B---3--:R-:W-:Y:S02]  /*44c0*/  FSETP.GT.AND P3, PT, R34, R32, PT ;  /* 0x000000202200720b */ /* 0x008fe40003f64000 */
[----:B------:R-:W-:Y:S02]  /*44d0*/  SEL R32, R24, R13, !P2 ;  /* 0x0000000d18207207 */ /* 0x000fe40005000000 */
[----:B------:R-:W-:Y:S02]  /*44e0*/  SEL R13, R13, R24, !P2 ;  /* 0x000000180d0d7207 */ /* 0x000fe40005000000 */
[----:B----4-:R-:W-:Y:S01]  /*44f0*/  FSETP.GT.AND P4, PT, R10, R35, PT ;  /* 0x000000230a00720b */ /* 0x010fe20003f84000 */
[----:B------:R-:W-:Y:S01]  /*4500*/  IMAD R35, R22, 0x6, RZ ;  /* 0x0000000616237824 */ /* 0x000fe200078e02ff */
[----:B------:R-:W-:Y:S02]  /*4510*/  FSETP.GT.AND P0, PT, R28, R8, PT ;  /* 0x000000081c00720b */ /* 0x000fe40003f04000 */
[----:B------:R-:W-:-:S02]  /*4520*/  SEL R28, R6, R33, !P3 ;  /* 0x00000021061c7207 */ /* 0x000fc40005800000 */
[----:B------:R-:W-:Y:S01]  /*4530*/  FSETP.GT.AND P1, PT, R9, R11, PT ;  /* 0x0000000b0900720b */ /* 0x000fe20003f24000 */
[----:B------:R-:W-:-:S04]  /*4540*/  IMAD.WIDE R10, R35, 0x4, R16 ;  /* 0x00000004230a7825 */ /* 0x000fc800078e0210 */
[----:B------:R-:W-:Y:S02]  /*4550*/  IMAD R9, R27, 0x6, RZ ;  /* 0x000000061b097824 */ /* 0x000fe400078e02ff */
[----:B------:R-:W3:Y:S02]  /*4560*/  LDG.E R10, desc[UR8][R10.64+0x10] ;  /* 0x000010080a0a7981 */ /* 0x000ee4000c1e1900 */
[----:B------:R-:W-:-:S04]  /*4570*/  IMAD.WIDE R34, R9, 0x4, R16 ;  /* 0x0000000409227825 */ /* 0x000fc800078e0210 */
[----:B------:R-:W-:Y:S02]  /*4580*/  IMAD R9, R32, 0x6, RZ ;  /* 0x0000000620097824 */ /* 0x000fe400078e02ff */
[----:B------:R-:W4:Y:S04]  /*4590*/  LDG.E R34, desc[UR8][R34.64+0x10] ;  /* 0x0000100822227981 */ /* 0x000f28000c1e1900 */
[----:B------:R0:W4:Y:S01]  /*45a0*/  LDG.E R11, desc[UR8][R4.64+0x10] ;  /* 0x00001008040b7981 */ /* 0x000122000c1e1900 */
[----:B------:R-:W-:-:S06]  /*45b0*/  IMAD.WIDE R8, R9, 0x4, R16 ;  /* 0x0000000409087825 */ /* 0x000fcc00078e0210 */
[----:B------:R-:W4:Y:S01]  /*45c0*/  LDG.E R8, desc[UR8][R8.64+0x10] ;  /* 0x0000100808087981 */ /* 0x000f22000c1e1900 */
[----:B0-----:R-:W-:-:S04]  /*45d0*/  IMAD.WIDE R4, R37, 0x4, R16 ;  /* 0x0000000425047825 */ /* 0x001fc800078e0210 */
[----:B------:R-:W-:Y:S01]  /*45e0*/  IMAD R37, R28, 0x6, RZ ;  /* 0x000000061c257824 */ /* 0x000fe200078e02ff */
[----:B------:R0:W4:Y:S03]  /*45f0*/  LDG.E R35, desc[UR8][R4.64+0x10] ;  /* 0x0000100804237981 */ /* 0x000126000c1e1900 */
[----:B0-----:R-:W-:-:S04]  /*4600*/  IMAD.WIDE R4, R37, 0x4, R16 ;  /* 0x0000000425047825 */ /* 0x001fc800078e0210 */
[----:B------:R-:W-:Y:S01]  /*4610*/  IMAD R37, R13, 0x6, RZ ;  /* 0x000000060d257824 */ /* 0x000fe200078e02ff */
[----:B------:R0:W4:Y:S03]  /*4620*/  LDG.E R9, desc[UR8][R4.64+0x10] ;  /* 0x0000100804097981 */ /* 0x000126000c1e1900 */
[----:B0-----:R-:W-:-:S06]  /*4630*/  IMAD.WIDE R4, R37, 0x4, R16 ;  /* 0x0000000425047825 */ /* 0x001fcc00078e0210 */
[----:B------:R0:W4:Y:S01]  /*4640*/  LDG.E R4, desc[UR8][R4.64+0x10] ;  /* 0x0000100804047981 */ /* 0x000122000c1e1900 */
[----:B------:R-:W-:Y:S02]  /*4650*/  SEL R24, R7, R21, !P0 ;  /* 0x0000001507187207 */ /* 0x000fe40004000000 */
[----:B------:R-:W-:Y:S02]  /*4660*/  SEL R6, R33, R6, !P3 ;  /* 0x0000000621067207 */ /* 0x000fe40005800000 */
[----:B--2---:R-:W-:Y:S02]  /*4670*/  FSETP.GT.AND P5, PT, R14, R30, PT ;  /* 0x0000001e0e00720b */ /* 0x004fe40003fa4000 */
[----:B------:R-:W-:Y:S02]  /*4680*/  SEL R14, R25, R19, !P4 ;  /* 0x00000013190e7207 */ /* 0x000fe40006000000 */
[----:B------:R-:W-:Y:S02]  /*4690*/  SEL R30, R31, R20, !P1 ;  /* 0x000000141f1e7207 */ /* 0x000fe40004800000 */
[----:B------:R-:W-:Y:S01]  /*46a0*/  SEL R25, R19, R25, !P4 ;  /* 0x0000001913197207 */ /* 0x000fe20006000000 */
[----:B------:R-:W-:Y:S01]  /*46b0*/  IMAD R37, R14, 0x6, RZ ;  /* 0x000000060e257824 */ /* 0x000fe200078e02ff */
[----:B------:R-:W-:-:S02]  /*46c0*/  SEL R33, R12, R18, !P5 ;  /* 0x000000120c217207 */ /* 0x000fc40006800000 */
[----:B------:R-:W-:Y:S01]  /*46d0*/  SEL R12, R18, R12, !P5 ;  /* 0x0000000c120c7207 */ /* 0x000fe20006800000 */
[----:B------:R-:W-:-:S04]  /*46e0*/  IMAD.WIDE R36, R37, 0x4, R16 ;  /* 0x0000000425247825 */ /* 0x000fc800078e0210 */
[----:B0-----:R-:W-:Y:S01]  /*46f0*/  IMAD R5, R25, 0x6, RZ ;  /* 0x0000000619057824 */ /* 0x001fe200078e02ff */
[----:B---3--:R-:W-:Y:S01]  /*4700*/  FSETP.GT.AND P6, PT, R10, R15, PT ;  /* 0x0000000f0a00720b */ /* 0x008fe20003fc4000 */
[----:B------:R-:W-:-:S03]  /*4710*/  IMAD R15, R6, 0x6, RZ ;  /* 0x00000006060f7824 */ /* 0x000fc600078e02ff */
[----:B------:R-:W-:Y:S02]  /*4720*/  SEL R18, R29, R22, !P6 ;  /* 0x000000161d127207 */ /* 0x000fe40007000000 */
[----:B----4-:R-:W-:Y:S01]  /*4730*/  FSETP.GT.AND P2, PT, R34, R11, PT ;  /* 0x0000000b2200720b */ /* 0x010fe20003f44000 */
[----:B------:R-:W-:-:S04]  /*4740*/  IMAD R11, R24, 0x6, RZ ;  /* 0x00000006180b7824 */ /* 0x000fc800078e02ff */
[----:B------:R-:W-:-:S04]  /*4750*/  IMAD.WIDE R10, R11, 0x4, R16 ;  /* 0x000000040b0a7825 */ /* 0x000fc800078e0210 */
[----:B------:R-:W-:Y:S02]  /*4760*/  IMAD.WIDE R2, R15, 0x4, R16 ;  /* 0x000000040f027825 */ /* 0x000fe400078e0210 */
[----:B------:R0:W2:Y:S01]  /*4770*/  LDG.E R15, desc[UR8][R36.64+0x10] ;  /* 0x00001008240f7981 */ /* 0x0000a2000c1e1900 */
[----:B------:R-:W-:Y:S01]  /*4780*/  FSETP.GT.AND P3, PT, R8, R35, PT ;  /* 0x000000230800720b */ /* 0x000fe20003f64000 */
[----:B------:R-:W-:Y:S02]  /*4790*/  IMAD R35, R12, 0x6, RZ ;  /* 0x000000060c237824 */ /* 0x000fe400078e02ff */
[----:B------:R-:W3:Y:S01]  /*47a0*/  LDG.E R10, desc[UR8][R10.64+0x10] ;  /* 0x000010080a0a7981 */ /* 0x000ee2000c1e1900 */
[----:B0-----:R-:W-:-:S03]  /*47b0*/  IMAD R37, R18, 0x6, RZ ;  /* 0x0000000612257824 */ /* 0x001fc600078e02ff */
[----:B------:R-:W2:Y:S01]  /*47c0*/  LDG.E R19, desc[UR8][R2.64+0x10] ;  /* 0x0000100802137981 */ /* 0x000ea2000c1e1900 */
[----:B------:R-:W-:Y:S01]  /*47d0*/  FSETP.GT.AND P4, PT, R9, R4, PT ;  /* 0x000000040900720b */ /* 0x000fe20003f84000 */
[----:B------:R-:W-:Y:S01]  /*47e0*/  IMAD R9, R30, 0x6, RZ ;  /* 0x000000061e097824 */ /* 0x000fe200078e02ff */
[----:B------:R-:W-:Y:S01]  /*47f0*/  SEL R22, R22, R29, !P6 ;  /* 0x0000001d16167207 */ /* 0x000fe20007000000 */
[--C-:B------:R-:W-:Y:S01]  /*4800*/  IMAD.WIDE R4, R5, 0x4, R16.reuse ;  /* 0x0000000405047825 */ /* 0x100fe200078e0210 */
[----:B------:R-:W-:Y:S01]  /*4810*/  SEL R20, R20, R31, !P1 ;  /* 0x0000001f14147207 */ /* 0x000fe20004800000 */
[----:B------:R-:W5:Y:S02]  /*4820*/  LDL.LU.64 R2, [R1] ;  /* 0x0000000001027983 */ /* 0x000f640000300a00 */
[--C-:B------:R-:W-:Y:S02]  /*4830*/  IMAD.WIDE R8, R9, 0x4, R16.reuse ;  /* 0x0000000409087825 */ /* 0x100fe400078e0210 */
        /* <DEDUP_REMOVED lines=10> */
[----:B------:R-:W-:Y:S01]  /*48e0*/  SEL R23, R32, R23, !P3 ;  /* 0x0000001720177207 */ /* 0x000fe20005800000 */
[----:B------:R-:W-:Y:S01]  /*48f0*/  IMAD R37, R22, 0x6, RZ ;  /* 0x0000000616257824 */ /* 0x000fe200078e02ff */
[----:B------:R-:W-:Y:S02]  /*4900*/  SEL R32, R28, R13, !P4 ;  /* 0x0000000d1c207207 */ /* 0x000fe40006000000 */
[----:B------:R-:W-:Y:S01]  /*4910*/  SEL R13, R13, R28, !P4 ;  /* 0x0000001c0d0d7207 */ /* 0x000fe20006000000 */
[----:B------:R-:W-:Y:S01]  /*4920*/  IMAD.WIDE R36, R37, 0x4, R16 ;  /* 0x0000000425247825 */ /* 0x000fe200078e0210 */
[----:B--2---:R-:W-:Y:S02]  /*4930*/  FSETP.GT.AND P5, PT, R15, R19, PT ;  /* 0x000000130f00720b */ /* 0x004fe40003fa4000 */
[----:B------:R-:W-:-:S02]  /*4940*/  SEL R15, R26, R27, !P2 ;  /* 0x0000001b1a0f7207 */ /* 0x000fc40005000000 */
[----:B------:R-:W-:Y:S02]  /*4950*/  SEL R26, R27, R26, !P2 ;  /* 0x0000001a1b1a7207 */ /* 0x000fe40005000000 */
[----:B------:R-:W-:Y:S01]  /*4960*/  SEL R28, R6, R14, !P5 ;  /* 0x0000000e061c7207 */ /* 0x000fe20006800000 */
[----:B------:R-:W-:Y:S01]  /*4970*/  IMAD R35, R15, 0x6, RZ ;  /* 0x000000060f237824 */ /* 0x000fe200078e02ff */
[----:B------:R1:W2:Y:S01]  /*4980*/  LDG.E R27, desc[UR8][R36.64+0x10] ;  /* 0x00001008241b7981 */ /* 0x0002a2000c1e1900 */
[----:B0-----:R-:W-:Y:S02]  /*4990*/  IMAD R5, R26, 0x6, RZ ;  /* 0x000000061a057824 */ /* 0x001fe400078e02ff */
[----:B-1----:R-:W-:Y:S01]  /*49a0*/  IMAD R37, R28, 0x6, RZ ;  /* 0x000000061c257824 */ /* 0x002fe200078e02ff */
[----:B---3--:R-:W-:Y:S01]  /*49b0*/  FSETP.GT.AND P6, PT, R10, R34, PT ;  /* 0x000000220a00720b */ /* 0x008fe20003fc4000 */
[----:B------:R-:W-:-:S05]  /*49c0*/  IMAD.WIDE R34, R35, 0x4, R16 ;  /* 0x0000000423227825 */ /* 0x000fca00078e0210 */
[----:B------:R0:W2:Y:S01]  /*49d0*/  LDG.E R19, desc[UR8][R34.64+0x10] ;  /* 0x0000100822137981 */ /* 0x0000a2000c1e1900 */
[----:B----4-:R-:W-:Y:S01]  /*49e0*/  FSETP.GT.AND P3, PT, R8, R11, PT ;  /* 0x0000000b0800720b */ /* 0x010fe20003f64000 */
[----:B------:R-:W-:-:S04]  /*49f0*/  IMAD R11, R29, 0x6, RZ ;  /* 0x000000061d0b7824 */ /* 0x000fc800078e02ff */
[----:B------:R-:W-:-:S04]  /*4a00*/  IMAD.WIDE R10, R11, 0x4, R16 ;  /* 0x000000040b0a7825 */ /* 0x000fc800078e0210 */
[----:B0-----:R-:W-:Y:S02]  /*4a10*/  IMAD R35, R13, 0x6, RZ ;  /* 0x000000060d237824 */ /* 0x001fe400078e02ff */
[----:B------:R-:W3:Y:S01]  /*4a20*/  LDG.E R10, desc[UR8][R10.64+0x10] ;  /* 0x000010080a0a7981 */ /* 0x000ee2000c1e1900 */
        /* <DEDUP_REMOVED lines=15> */
[----:B------:R-:W-:Y:S02]  /*4b20*/  SEL R12, R30, R12, !P3 ;  /* 0x0000000c1e0c7207 */ /* 0x000fe40005800000 */
[----:B--2---:R-:W-:Y:S01]  /*4b30*/  FSETP.GT.AND P1, PT, R19, R27, PT ;  /* 0x0000001b1300720b */ /* 0x004fe20003f24000 */
[----:B------:R-:W-:Y:S01]  /*4b40*/  IMAD R19, R20, 0x6, RZ ;  /* 0x0000000614137824 */ /* 0x000fe200078e02ff */
[----:B------:R-:W-:-:S03]  /*4b50*/  SEL R27, R25, R24, !P6 ;  /* 0x00000018191b7207 */ /* 0x000fc60007000000 */
[--C-:B0-----:R-:W-:Y:S01]  /*4b60*/  IMAD.WIDE R4, R19, 0x4, R16.reuse ;  /* 0x0000000413047825 */ /* 0x101fe200078e0210 */
[----:B------:R-:W-:Y:S02]  /*4b70*/  SEL R19, R18, R33, !P2 ;  /* 0x0000002112137207 */ /* 0x000fe40005000000 */
[----:B------:R-:W-:Y:S01]  /*4b80*/  SEL R18, R33, R18, !P2 ;  /* 0x0000001221127207 */ /* 0x000fe20005000000 */
[----:B------:R-:W-:Y:S01]  /*4b90*/  IMAD R31, R27, 0x6, RZ ;  /* 0x000000061b1f7824 */ /* 0x000fe200078e02ff */
[----:B------:R0:W2:Y:S01]  /*4ba0*/  LDG.E R30, desc[UR8][R4.64+0x10] ;  /* 0x00001008041e7981 */ /* 0x0000a2000c1e1900 */
[----:B------:R-:W-:Y:S02]  /*4bb0*/  IMAD R33, R6, 0x6, RZ ;  /* 0x0000000606217824 */ /* 0x000fe400078e02ff */
[----:B0-----:R-:W-:-:S05]  /*4bc0*/  IMAD.WIDE R4, R31, 0x4, R16 ;  /* 0x000000041f047825 */ /* 0x001fca00078e0210 */
[----:B------:R0:W2:Y:S02]  /*4bd0*/  LDG.E R31, desc[UR8][R4.64+0x10] ;  /* 0x00001008041f7981 */ /* 0x0000a4000c1e1900 */
[----:B0-----:R-:W-:-:S04]  /*4be0*/  IMAD.WIDE R4, R33, 0x4, R16 ;  /* 0x0000000421047825 */ /* 0x001fc800078e0210 */
[----:B------:R-:W-:Y:S01]  /*4bf0*/  IMAD R33, R18, 0x6, RZ ;  /* 0x0000000612217824 */ /* 0x000fe200078e02ff */
[----:B---3--:R-:W-:Y:S02]  /*4c00*/  FSETP.GT.AND P3, PT, R10, R34, PT ;  /* 0x000000220a00720b */ /* 0x008fe40003f64000 */
[----:B----4-:R-:W-:Y:S01]  /*4c10*/  FSETP.GT.AND P4, PT, R8, R11, PT ;  /* 0x0000000b0800720b */ /* 0x010fe20003f84000 */
[----:B------:R-:W-:-:S04]  /*4c20*/  IMAD R11, R14, 0x6, RZ ;  /* 0x000000060e0b7824 */ /* 0x000fc800078e02ff */
[----:B------:R-:W-:-:S06]  /*4c30*/  IMAD.WIDE R10, R11, 0x4, R16 ;  /* 0x000000040b0a7825 */ /* 0x000fcc00078e0210 */
[----:B------:R-:W2:Y:S01]  /*4c40*/  LDG.E R10, desc[UR8][R10.64+0x10] ;  /* 0x000010080a0a7981 */ /* 0x000ea2000c1e1900 */
[----:B------:R-:W-:Y:S01]  /*4c50*/  FSETP.GT.AND P2, PT, R9, R35, PT ;  /* 0x000000230900720b */ /* 0x000fe20003f44000 */
[----:B------:R-:W-:-:S04]  /*4c60*/  IMAD R9, R12, 0x6, RZ ;  /* 0x000000060c097824 */ /* 0x000fc800078e02ff */
[----:B------:R-:W-:-:S05]  /*4c70*/  IMAD.WIDE R8, R9, 0x4, R16 ;  /* 0x0000000409087825 */ /* 0x000fca00078e0210 */
[----:B------:R0:W3:Y:S02]  /*4c80*/  LDG.E R11, desc[UR8][R8.64+0x10] ;  /* 0x00001008080b7981 */ /* 0x0000e4000c1e1900 */
[----:B0-----:R-:W-:Y:S02]  /*4c90*/  SEL R8, R22, R15, !P1 ;  /* 0x0000000f16087207 */ /* 0x001fe40004800000 */
[----:B------:R0:W4:Y:S03]  /*4ca0*/  LDG.E R9, desc[UR8][R4.64+0x10] ;  /* 0x0000100804097981 */ /* 0x000126000c1e1900 */
[----:B------:R-:W-:Y:S02]  /*4cb0*/  IMAD R35, R8, 0x6, RZ ;  /* 0x0000000608237824 */ /* 0x000fe400078e02ff */
[----:B0-----:R-:W-:-:S05]  /*4cc0*/  IMAD.WIDE R4, R33, 0x4, R16 ;  /* 0x0000000421047825 */ /* 0x001fca00078e0210 */
[----:B------:R0:W4:Y:S02]  /*4cd0*/  LDG.E R33, desc[UR8][R4.64+0x10] ;  /* 0x0000100804217981 */ /* 0x000124000c1e1900 */
[----:B0-----:R-:W-:-:S04]  /*4ce0*/  IMAD.WIDE R4, R35, 0x4, R16 ;  /* 0x0000000423047825 */ /* 0x001fc800078e0210 */
[----:B------:R-:W-:Y:S01]  /*4cf0*/  IMAD R35, R19, 0x6, RZ ;  /* 0x0000000613237824 */ /* 0x000fe200078e02ff */
[----:B------:R0:W4:Y:S03]  /*4d00*/  LDG.E R34, desc[UR8][R4.64+0x10] ;  /* 0x0000100804227981 */ /* 0x000126000c1e1900 */
[----:B0-----:R-:W-:-:S05]  /*4d10*/  IMAD.WIDE R4, R35, 0x4, R16 ;  /* 0x0000000423047825 */ /* 0x001fca00078e0210 */
[----:B------:R0:W4:Y:S01]  /*4d20*/  LDG.E R35, desc[UR8][R4.64+0x10] ;  /* 0x0000100804237981 */ /* 0x000122000c1e1900 */
[----:B------:R-:W-:Y:S02]  /*4d30*/  SEL R15, R15, R22, !P1 ;  /* 0x000000160f0f7207 */ /* 0x000fe40004800000 */
[----:B------:R-:W-:Y:S02]  /*4d40*/  SEL R7, R21, R7, !P0 ;  /* 0x0000000715077207 */ /* 0x000fe40004000000 */
[----:B------:R-:W-:Y:S02]  /*4d50*/  SEL R21, R29, R26, !P3 ;  /* 0x0000001a1d157207 */ /* 0x000fe40005800000 */
[----:B------:R-:W-:Y:S01]  /*4d60*/  SEL R24, R24, R25, !P6 ;  /* 0x0000001918187207 */ /* 0x000fe20007000000 */
[----:B------:R-:W-:Y:S01]  /*4d70*/  IMAD R25, R15, 0x6, RZ ;  /* 0x000000060f197824 */ /* 0x000fe200078e02ff */
[----:B------:R-:W-:Y:S02]  /*4d80*/  SEL R26, R26, R29, !P3 ;  /* 0x0000001d1a1a7207 */ /* 0x000fe40005800000 */
[----:B------:R-:W-:Y:S01]  /*4d90*/  SEL R22, R13, R23, !P4 ;  /* 0x000000170d167207 */ /* 0x000fe20006000000 */
[----:B0-----:R-:W-:Y:S01]  /*4da0*/  IMAD.WIDE R4, R25, 0x4, R16 ;  /* 0x0000000419047825 */ /* 0x001fe200078e0210 */
[----:B------:R-:W-:-:S03]  /*4db0*/  SEL R13, R23, R13, !P4 ;  /* 0x0000000d170d7207 */ /* 0x000fc60006000000 */
[----:B------:R-:W-:Y:S01]  /*4dc0*/  IMAD R25, R21, 0x6, RZ ;  /* 0x0000000615197824 */ /* 0x000fe200078e02ff */
[----:B------:R0:W4:Y:S03]  /*4dd0*/  LDG.E R23, desc[UR8][R4.64+0x10] ;  /* 0x0000100804177981 */ /* 0x000126000c1e1900 */
[----:B0-----:R-:W-:-:S04]  /*4de0*/  IMAD.WIDE R4, R25, 0x4, R16 ;  /* 0x0000000419047825 */ /* 0x001fc800078e0210 */
[----:B------:R-:W-:Y:S02]  /*4df0*/  IMAD R25, R22, 0x6, RZ ;  /* 0x0000000616197824 */ /* 0x000fe400078e02ff */
[----:B------:R-:W-:Y:S01]  /*4e00*/  IMAD R37, R7, 0x6, RZ ;  /* 0x0000000607257824 */ /* 0x000fe200078e02ff */
[----:B--2---:R-:W-:Y:S01]  /*4e10*/  FSETP.GT.AND P0, PT, R31, R10, PT ;  /* 0x0000000a1f00720b */ /* 0x004fe20003f04000 */
[----:B------:R-:W-:Y:S01]  /*4e20*/  IMAD R31, R13, 0x6, RZ ;  /* 0x000000060d1f7824 */ /* 0x000fe200078e02ff */
[----:B---3--:R-:W-:Y:S01]  /*4e30*/  FSETP.GT.AND P1, PT, R11, R30, PT ;  /* 0x0000001e0b00720b */ /* 0x008fe20003f24000 */
[----:B------:R-:W-:-:S04]  /*4e40*/  IMAD R11, R26, 0x6, RZ ;  /* 0x000000061a0b7824 */ /* 0x000fc800078e02ff */
[----:B------:R-:W-:-:S04]  /*4e50*/  IMAD.WIDE R10, R11, 0x4, R16 ;  /* 0x000000040b0a7825 */ /* 0x000fc800078e0210 */
[--C-:B------:R-:W-:Y:S02]  /*4e60*/  IMAD.WIDE R30, R31, 0x4, R16.reuse ;  /* 0x000000041f1e7825 */ /* 0x100fe400078e0210 */
[----:B------:R0:W2:Y:S02]  /*4e70*/  LDG.E R11, desc[UR8][R10.64+0x10] ;  /* 0x000010080a0b7981 */ /* 0x0000a4000c1e1900 */
[----:B0-----:R-:W-:Y:S02]  /*4e80*/  SEL R10, R32, R28, !P2 ;  /* 0x0000001c200a7207 */ /* 0x001fe40005000000 */
[----:B------:R-:W-:Y:S02]  /*4e90*/  SEL R32, R28, R32, !P2 ;  /* 0x000000201c207207 */ /* 0x000fe40005000000 */
[----:B----4-:R-:W-:Y:S02]  /*4ea0*/  FSETP.GT.AND P3, PT, R33, R9, PT ;  /* 0x000000092100720b */ /* 0x010fe40003f64000 */
[----:B------:R0:W3:Y:S02]  /*4eb0*/  LDG.E R9, desc[UR8][R4.64+0x10] ;  /* 0x0000100804097981 */ /* 0x0000e4000c1e1900 */
[----:B0-----:R-:W-:-:S02]  /*4ec0*/  IMAD.WIDE R4, R25, 0x4, R16 ;  /* 0x0000000419047825 */ /* 0x001fc400078e0210 */
[----:B------:R0:W3:Y:S02]  /*4ed0*/  LDG.E R25, desc[UR8][R30.64+0x10] ;  /* 0x000010081e197981 */ /* 0x0000e4000c1e1900 */
[----:B0-----:R-:W-:Y:S02]  /*4ee0*/  SEL R30, R14, R27, !P0 ;  /* 0x0000001b0e1e7207 */ /* 0x001fe40004000000 */
[----:B------:R0:W4:Y:S01]  /*4ef0*/  LDG.E R31, desc[UR8][R4.64+0x10] ;  /* 0x00001008041f7981 */ /* 0x000122000c1e1900 */
[----:B------:R-:W-:Y:S01]  /*4f00*/  FSETP.GT.AND P2, PT, R34, R35, PT ;  /* 0x000000232200720b */ /* 0x000fe20003f44000 */
[----:B------:R-:W-:Y:S02]  /*4f10*/  IMAD R35, R32, 0x6, RZ ;  /* 0x0000000620237824 */ /* 0x000fe400078e02ff */
[----:B------:R-:W-:Y:S02]  /*4f20*/  IMAD R33, R30, 0x6, RZ ;  /* 0x000000061e217824 */ /* 0x000fe400078e02ff */
[----:B------:R-:W-:Y:S01]  /*4f30*/  IMAD.WIDE R34, R35, 0x4, R16 ;  /* 0x0000000423227825 */ /* 0x000fe200078e0210 */
[----:B------:R-:W-:-:S02]  /*4f40*/  SEL R27, R27, R14, !P0 ;  /* 0x0000000e1b1b7207 */ /* 0x000fc40004000000 */
[----:B------:R-:W-:Y:S01]  /*4f50*/  SEL R14, R12, R20, !P1 ;  /* 0x000000140c0e7207 */ /* 0x000fe20004800000 */
[----:B------:R-:W-:Y:S02]  /*4f60*/  IMAD R29, R10, 0x6, RZ ;  /* 0x000000060a1d7824 */ /* 0x000fe400078e02ff */
[--C-:B0-----:R-:W-:Y:S01]  /*4f70*/  IMAD.WIDE R4, R33, 0x4, R16.reuse ;  /* 0x0000000421047825 */ /* 0x101fe200078e0210 */
[----:B------:R-:W-:Y:S01]  /*4f80*/  SEL R20, R20, R12, !P1 ;  /* 0x0000000c14147207 */ /* 0x000fe20004800000 */
[----:B------:R-:W4:Y:S01]  /*4f90*/  LDG.E R34, desc[UR8][R34.64+0x10] ;  /* 0x0000100822227981 */ /* 0x000f22000c1e1900 */
[----:B------:R-:W-:Y:S01]  /*4fa0*/  SEL R12, R18, R6, !P3 ;  /* 0x00000006120c7207 */ /* 0x000fe20005800000 */
[----:B------:R-:W-:Y:S01]  /*4fb0*/  IMAD.WIDE R28, R29, 0x4, R16 ;  /* 0x000000041d1c7825 */ /* 0x000fe200078e0210 */
[----:B------:R-:W-:-:S03]  /*4fc0*/  SEL R6, R6, R18, !P3 ;  /* 0x0000001206067207 */ /* 0x000fc60005800000 */
[----:B------:R-:W-:Y:S01]  /*4fd0*/  IMAD R18, R27, 0x6, RZ ;  /* 0x000000061b127824 */ /* 0x000fe200078e02ff */
[----:B------:R0:W4:Y:S04]  /*4fe0*/  LDG.E R33, desc[UR8][R28.64+0x10] ;  /* 0x000010081c217981 */ /* 0x000128000c1e1900 */
[----:B------:R1:W4:Y:S01]  /*4ff0*/  LDG.E R35, desc[UR8][R4.64+0x10] ;  /* 0x0000100804237981 */ /* 0x000322000c1e1900 */
[----:B0-----:R-:W-:-:S04]  /*5000*/  IMAD.WIDE R28, R18, 0x4, R16 ;  /* 0x00000004121c7825 */ /* 0x001fc800078e0210 */
[--C-:B-1----:R-:W-:Y:S02]  /*5010*/  IMAD.WIDE R4, R37, 0x4, R16.reuse ;  /* 0x0000000425047825 */ /* 0x102fe400078e0210 */
[----:B------:R-:W4:Y:S02]  /*5020*/  LDG.E R28, desc[UR8][R28.64+0x10] ;  /* 0x000010081c1c7981 */ /* 0x000f24000c1e1900 */
[----:B------:R-:W-:Y:S02]  /*5030*/  IMAD R37, R24, 0x6, RZ ;  /* 0x0000000618257824 */ /* 0x000fe400078e02ff */
[----:B------:R0:W2:Y:S02]  /*5040*/  LDG.E R18, desc[UR8][R4.64+0x10] ;  /* 0x0000100804127981 */ /* 0x0000a4000c1e1900 */
[----:B0-----:R-:W-:-:S05]  /*5050*/  IMAD.WIDE R4, R37, 0x4, R16 ;  /* 0x0000000425047825 */ /* 0x001fca00078e0210 */
[----:B------:R-:W2:Y:S02]  /*5060*/  LDG.E R37, desc[UR8][R4.64+0x10] ;  /* 0x0000100804257981 */ /* 0x000ea4000c1e1900 */
[----:B--2---:R-:W-:-:S04]  /*5070*/  FSETP.GT.AND P0, PT, R18, R37, PT ;  /* 0x000000251200720b */ /* 0x004fc80003f04000 */
[----:B------:R-:W-:-:S05]  /*5080*/  SEL R4, R24, R7, !P0 ;  /* 0x0000000718047207 */ /* 0x000fca0004000000 */
[----:B------:R-:W-:-:S04]  /*5090*/  IMAD R37, R4, 0x6, RZ ;  /* 0x0000000604257824 */ /* 0x000fc800078e02ff */
[----:B------:R-:W-:-:S06]  /*50a0*/  IMAD.WIDE R16, R37, 0x4, R16 ;  /* 0x0000000425107825 */ /* 0x000fcc00078e0210 */
[----:B------:R0:W2:Y:S01]  /*50b0*/  LDG.E R16, desc[UR8][R16.64+0x10] ;  /* 0x0000100810107981 */ /* 0x0000a2000c1e1900 */
[----:B------:R-:W-:Y:S02]  /*50c0*/  FSETP.GT.AND P1, PT, R11, R23, PT ;  /* 0x000000170b00720b */ /* 0x000fe40003f24000 */
[----:B------:R-:W-:Y:S02]  /*50d0*/  SEL R5, R8, R19, !P2 ;  /* 0x0000001308057207 */ /* 0x000fe40005000000 */
[----:B------:R-:W-:Y:S02]  /*50e0*/  SEL R8, R19, R8, !P2 ;  /* 0x0000000813087207 */ /* 0x000fe40005000000 */
[----:B---3--:R-:W-:Y:S02]  /*50f0*/  FSETP.GT.AND P2, PT, R25, R9, PT ;  /* 0x000000091900720b */ /* 0x008fe40003f44000 */
[----:B------:R-:W-:Y:S02]  /*5100*/  SEL R9, R26, R15, !P1 ;  /* 0x0000000f1a097207 */ /* 0x000fe40004800000 */
[----:B------:R-:W-:-:S02]  /*5110*/  SEL R15, R15, R26, !P1 ;  /* 0x0000001a0f0f7207 */ /* 0x000fc40004800000 */
[----:B----4-:R-:W-:Y:S02]  /*5120*/  FSETP.GT.AND P1, PT, R33, R31, PT ;  /* 0x0000001f2100720b */ /* 0x010fe40003f24000 */
[----:B------:R-:W-:Y:S02]  /*5130*/  SEL R11, R13, R21, !P2 ;  /* 0x000000150d0b7207 */ /* 0x000fe40005000000 */
[----:B0-----:R-:W-:Y:S02]  /*5140*/  SEL R17, R10, R22, !P1 ;  /* 0x000000160a117207 */ /* 0x001fe40004800000 */
[----:B------:R-:W-:Y:S02]  /*5150*/  SEL R10, R22, R10, !P1 ;  /* 0x0000000a160a7207 */ /* 0x000fe40004800000 */
[----:B------:R-:W-:Y:S02]  /*5160*/  SEL R13, R21, R13, !P2 ;  /* 0x0000000d150d7207 */ /* 0x000fe40005000000 */
[----:B------:R-:W-:-:S02]  /*5170*/  FSETP.GT.AND P2, PT, R35, R34, PT ;  /* 0x000000222300720b */ /* 0x000fc40003f44000 */
[----:B------:R-:W-:Y:S02]  /*5180*/  SEL R29, R7, R24, !P0 ;  /* 0x00000018071d7207 */ /* 0x000fe40004000000 */
[----:B--2---:R-:W-:Y:S02]  /*5190*/  FSETP.GT.AND P1, PT, R16, R28, PT ;  /* 0x0000001c1000720b */ /* 0x004fe40003f24000 */
[----:B------:R-:W-:Y:S02]  /*51a0*/  SEL R16, R30, R32, !P2 ;  /* 0x000000201e107207 */ /* 0x000fe40005000000 */
[----:B------:R-:W-:Y:S02]  /*51b0*/  SEL R26, R4, R27, !P1 ;  /* 0x0000001b041a7207 */ /* 0x000fe40004800000 */
[----:B------:R-:W-:Y:S01]  /*51c0*/  SEL R28, R27, R4, !P1 ;  /* 0x000000041b1c7207 */ /* 0x000fe20004800000 */
[----:B------:R-:W-:Y:S01]  /*51d0*/  HFMA2 R4, -RZ, RZ, 0, 1.1920928955078125e-07 ;  /* 0x00000002ff047431 */ /* 0x000fe200000001ff */
[----:B------:R-:W-:-:S07]  /*51e0*/  SEL R30, R32, R30, !P2 ;  /* 0x0000001e201e7207 */ /* 0x000fce0005000000 */
.L_x_396:
[----:B------:R-:W0:Y:S01]  /*51f0*/  S2R R22, SR_TID.X ;  /* 0x0000000000167919 */ /* 0x000e220000002100 */
[--C-:B------:R-:W-:Y:S01]  /*5200*/  IMAD.MOV R7, RZ, RZ, -R4.reuse ;  /* 0x000000ffff077224 */ /* 0x100fe200078e0a04 */
[----:B------:R-:W-:Y:S01]  /*5210*/  SHF.R.U32.HI R21, RZ, 0x1, R4 ;  /* 0x00000001ff157819 */ /* 0x000fe20000011604 */
[----:B------:R-:W-:Y:S01]  /*5220*/  BSSY.RECONVERGENT B0, `(.L_x_359) ;  /* 0x0000044000007945 */ /* 0x000fe20003800200 */
[----:B------:R-:W1:Y:S01]  /*5230*/  S2R R24, SR_CgaCtaId ;  /* 0x0000000000187919 */ /* 0x000e620000008800 */
[----:B------:R-:W-:Y:S02]  /*5240*/  IADD3 R19, PT, PT, R4, -0x1, RZ ;  /* 0xffffffff04137810 */ /* 0x000fe40007ffe0ff */
[----:B------:R-:W-:Y:S01]  /*5250*/  MOV R23, 0x400 ;  /* 0x0000040000177802 */ /* 0x000fe20000000f00 */
[----:B------:R-:W-:Y:S01]  /*5260*/  BAR.SYNC.DEFER_BLOCKING 0x0 ;  /* 0x0000000000007b1d */ /* 0x000fe20000010000 */
[----:B0-----:R-:W-:Y:S02]  /*5270*/  LOP3.LUT R7, R22, R7, RZ, 0xc0, !PT ;  /* 0x0000000716077212 */ /* 0x001fe400078ec0ff */
[----:B------:R-:W-:-:S02]  /*5280*/  LOP3.LUT R19, R19, R22, RZ, 0xc0, !PT ;  /* 0x0000001613137212 */ /* 0x000fc400078ec0ff */
[----:B-1----:R-:W-:Y:S01]  /*5290*/  LEA R23, R24, R23, 0x18 ;  /* 0x0000001718177211 */ /* 0x002fe200078ec0ff */
[----:B------:R-:W-:Y:S02]  /*52a0*/  IMAD R7, R7, 0x11, RZ ;  /* 0x0000001107077824 */ /* 0x000fe400078e02ff */
[----:B------:R-:W-:Y:S02]  /*52b0*/  IMAD R19, R19, 0x11, RZ ;  /* 0x0000001113137824 */ /* 0x000fe400078e02ff */
[----:B------:R-:W-:Y:S01]  /*52c0*/  IMAD R23, R22, 0x44, R23 ;  /* 0x0000004416177824 */ /* 0x000fe200078e0217 */
[----:B------:R-:W-:Y:S02]  /*52d0*/  VIMNMX.U32 R18, PT, PT, R7, 0x1100, PT ;  /* 0x0000110007127848 */ /* 0x000fe40003fe0000 */
[----:B------:R-:W-:Y:S02]  /*52e0*/  VIMNMX.U32 R22, PT, PT, R19, 0x1100, PT ;  /* 0x0000110013167848 */ /* 0x000fe40003fe0000 */
[----:B------:R0:W-:Y:S01]  /*52f0*/  STS [R23], R20 ;  /* 0x0000001417007388 */ /* 0x0001e20000000800 */
[----:B------:R-:W-:-:S03]  /*5300*/  IMAD R7, R21, 0x11, R18 ;  /* 0x0000001115077824 */ /* 0x000fc600078e0212 */
[----:B------:R1:W-:Y:S02]  /*5310*/  STS [R23+0x4], R14 ;  /* 0x0000040e17007388 */ /* 0x0003e40000000800 */
[----:B------:R-:W-:Y:S02]  /*5320*/  VIMNMX.U32 R7, PT, PT, R7, 0x1100, PT ;  /* 0x0000110007077848 */ /* 0x000fe40003fe0000 */
[----:B------:R1:W-:Y:S02]  /*5330*/  STS [R23+0x8], R6 ;  /* 0x0000080617007388 */ /* 0x0003e40000000800 */
[----:B0-----:R-:W-:Y:S01]  /*5340*/  VIADDMNMX R20, R7, -R18, R22, PT ;  /* 0x8000001207147246 */ /* 0x001fe20003800116 */
[--C-:B------:R-:W-:Y:S01]  /*5350*/  IMAD R21, R21, 0x11, R7.reuse ;  /* 0x0000001115157824 */ /* 0x100fe200078e0207 */
[----:B------:R1:W-:Y:S04]  /*5360*/  STS [R23+0xc], R12 ;  /* 0x00000c0c17007388 */ /* 0x0003e80000000800 */
[----:B------:R-:W-:Y:S01]  /*5370*/  VIMNMX.U32 R21, PT, PT, R21, 0x1100, PT ;  /* 0x0000110015157848 */ /* 0x000fe20003fe0000 */
[----:B------:R1:W-:Y:S04]  /*5380*/  STS [R23+0x10], R8 ;  /* 0x0000100817007388 */ /* 0x0003e80000000800 */
[----:B------:R-:W-:Y:S01]  /*5390*/  IMAD.IADD R19, R21, 0x1, -R7 ;  /* 0x0000000115137824 */ /* 0x000fe200078e0a07 */
[----:B------:R1:W-:Y:S04]  /*53a0*/  STS [R23+0x14], R5 ;  /* 0x0000140517007388 */ /* 0x0003e80000000800 */
[CC--:B------:R-:W-:Y:S01]  /*53b0*/  ISETP.GE.AND P0, PT, R22.reuse, R19.reuse, PT ;  /* 0x000000131600720c */ /* 0x0c0fe20003f06270 */
[----:B------:R1:W-:Y:S01]  /*53c0*/  STS [R23+0x18], R15 ;  /* 0x0000180f17007388 */ /* 0x0003e20000000800 */
[----:B------:R-:W-:-:S03]  /*53d0*/  IADD3 R19, PT, PT, R22, -R19, RZ ;  /* 0x8000001316137210 */ /* 0x000fc60007ffe0ff */
[----:B------:R1:W-:Y:S01]  /*53e0*/  STS [R23+0x1c], R9 ;  /* 0x00001c0917007388 */ /* 0x0003e20000000800 */
[----:B------:R-:W-:-:S03]  /*53f0*/  SEL R19, R19, RZ, P0 ;  /* 0x000000ff13137207 */ /* 0x000fc60000000000 */
        /* <DEDUP_REMOVED lines=12> */
[----:B-1----:R-:W0:Y:S01]  /*54c0*/  S2R R6, SR_CgaCtaId ;  /* 0x0000000000067919 */ /* 0x002e220000008800 */
[----:B------:R-:W1:Y:S01]  /*54d0*/  LDC.64 R8, c[0x0][0x3c0] ;  /* 0x0000f000ff087b82 */ /* 0x000e620000000a00 */
[----:B------:R-:W-:Y:S01]  /*54e0*/  MOV R5, 0x400 ;  /* 0x0000040000057802 */ /* 0x000fe20000000f00 */
[----:B------:R-:W-:-:S03]  /*54f0*/  IMAD.IADD R15, R22, 0x1, R7 ;  /* 0x00000001160f7824 */ /* 0x000fc600078e0207 */
[----:B0-----:R-:W-:-:S07]  /*5500*/  LEA R17, R6, R5, 0x18 ;  /* 0x0000000506117211 */ /* 0x001fce00078ec0ff */
.L_x_361:
        /* <DEDUP_REMOVED lines=21> */
.L_x_360:
[----:B------:R-:W-:Y:S05]  /*5660*/  BSYNC.RECONVERGENT B0 ;  /* 0x0000000000007941 */ /* 0x000fea0003800200 */
.L_x_359:
[----:B------:R-:W0:Y:S01]  /*5670*/  S2UR UR5, SR_CgaCtaId ;  /* 0x00000000000579c3 */ /* 0x000e220000008800 */
[----:B------:R-:W-:Y:S01]  /*5680*/  UMOV UR4, 0x400 ;  /* 0x0000040000047882 */ /* 0x000fe20000000000 */
[----:B------:R-:W-:Y:S01]  /*5690*/  IADD3 R18, PT, PT, R18, R19, RZ ;  /* 0x0000001312127210 */ /* 0x000fe20007ffe0ff */
[----:B------:R-:W-:Y:S01]  /*56a0*/  BSSY.RECONVERGENT B0, `(.L_x_362) ;  /* 0x0000017000007945 */ /* 0x000fe20003800200 */
[----:B------:R-:W-:Y:S02]  /*56b0*/  IADD3 R22, PT, PT, -R19, R7, R22 ;  /* 0x0000000713167210 */ /* 0x000fe40007ffe116 */
[----:B-1----:R-:W-:Y:S02]  /*56c0*/  IADD3 R16, PT, PT, R18, 0x1, RZ ;  /* 0x0000000112107810 */ /* 0x002fe40007ffe0ff */
[C---:B------:R-:W-:Y:S01]  /*56d0*/  ISETP.GE.AND P1, PT, R22.reuse, R21, PT ;  /* 0x000000151600720c */ /* 0x040fe20003f26270 */
[----:B------:R-:W-:Y:S01]  /*56e0*/  VIADD R14, R22, 0x1 ;  /* 0x00000001160e7836 */ /* 0x000fe20000000000 */
[----:B------:R-:W-:Y:S01]  /*56f0*/  PLOP3.LUT P0, PT, PT, PT, PT, 0x8, 0x80 ;  /* 0x000000000080781c */ /* 0x000fe20003f0e170 */
[----:B0-----:R-:W-:-:S06]  /*5700*/  ULEA UR4, UR5, UR4, 0x18 ;  /* 0x0000000405047291 */ /* 0x001fcc000f8ec0ff */
        /* <DEDUP_REMOVED lines=16> */
.L_x_363:
[----:B------:R-:W-:Y:S05]  /*5810*/  BSYNC.RECONVERGENT B0 ;  /* 0x0000000000007941 */ /* 0x000fea0003800200 */
.L_x_362:
[----:B------:R-:W-:Y:S01]  /*5820*/  @!P0 IMAD.MOV R14, RZ, RZ, R22 ;  /* 0x000000ffff0e8224 */ /* 0x000fe200078e0216 */
[----:B------:R-:W-:Y:S01]  /*5830*/  @P0 IADD3 R16, PT, PT, R18, RZ, RZ ;  /* 0x000000ff12100210 */ /* 0x000fe20007ffe0ff */
[----:B------:R-:W-:Y:S01]  /*5840*/  BSSY.RECONVERGENT B0, `(.L_x_364) ;  /* 0x0000016000007945 */ /* 0x000fe20003800200 */
[----:B01----:R-:W-:Y:S01]  /*5850*/  SEL R20, R25, R24, P0 ;  /* 0x0000001819147207 */ /* 0x003fe20000000000 */
[C---:B------:R-:W-:Y:S01]  /*5860*/  VIADD R6, R14.reuse, 0x1 ;  /* 0x000000010e067836 */ /* 0x040fe20000000000 */
[C---:B------:R-:W-:Y:S02]  /*5870*/  ISETP.GE.AND P1, PT, R14.reuse, R21, PT ;  /* 0x000000150e00720c */ /* 0x040fe40003f26270 */
[----:B------:R-:W-:Y:S02]  /*5880*/  @P0 LEA R5, R14, UR4, 0x2 ;  /* 0x000000040e050c11 */ /* 0x000fe4000f8e10ff */
[C---:B------:R-:W-:Y:S02]  /*5890*/  @!P0 LEA R9, R16.reuse, UR4, 0x2 ;  /* 0x0000000410098c11 */ /* 0x040fe4000f8e10ff */
        /* <DEDUP_REMOVED lines=16> */
.L_x_365:
[----:B------:R-:W-:Y:S05]  /*59a0*/  BSYNC.RECONVERGENT B0 ;  /* 0x0000000000007941 */ /* 0x000fea0003800200 */
.L_x_364:
[----:B------:R-:W-:Y:S01]  /*59b0*/  @!P0 IADD3 R6, PT, PT, R14, RZ, RZ ;  /* 0x000000ff0e068210 */ /* 0x000fe20007ffe0ff */
[----:B------:R-:W-:Y:S01]  /*59c0*/  @P0 IMAD.MOV R8, RZ, RZ, R16 ;  /* 0x000000ffff080224 */ /* 0x000fe200078e0210 */
[----:B------:R-:W-:Y:S01]  /*59d0*/  BSSY.RECONVERGENT B0, `(.L_x_366) ;  /* 0x0000016000007945 */ /* 0x000fe20003800200 */
[----:B-12---:R-:W-:Y:S02]  /*59e0*/  SEL R14, R25, R24, P0 ;  /* 0x00000018190e7207 */ /* 0x006fe40000000000 */
[C---:B------:R-:W-:Y:S01]  /*59f0*/  ISETP.GE.AND P1, PT, R6.reuse, R21, PT ;  /* 0x000000150600720c */ /* 0x040fe20003f26270 */
[----:B------:R-:W-:Y:S01]  /*5a00*/  VIADD R10, R6, 0x1 ;  /* 0x00000001060a7836 */ /* 0x000fe20000000000 */
[----:B0-----:R-:W-:Y:S02]  /*5a10*/  @!P0 LEA R5, R8, UR4, 0x2 ;  /* 0x0000000408058c11 */ /* 0x001fe4000f8e10ff */
        /* <DEDUP_REMOVED lines=17> */
.L_x_367:
[----:B------:R-:W-:Y:S05]  /*5b30*/  BSYNC.RECONVERGENT B0 ;  /* 0x0000000000007941 */ /* 0x000fea0003800200 */
.L_x_366:
        /* <DEDUP_REMOVED lines=24> */
.L_x_369:
[----:B------:R-:W-:Y:S05]  /*5cc0*/  BSYNC.RECONVERGENT B0 ;  /* 0x0000000000007941 */ /* 0x000fea0003800200 */
.L_x_368:
        /* <DEDUP_REMOVED lines=24> */
.L_x_371:
[----:B------:R-:W-:Y:S05]  /*5e50*/  BSYNC.RECONVERGENT B0 ;  /* 0x0000000000007941 */ /* 0x000fea0003800200 */
.L_x_370:
[----:B------:R-:W-:Y:S01]  /*5e60*/  @!P0 IADD3 R26, PT, PT, R18, RZ, RZ ;  /* 0x000000ff121a8210 */ /* 0x000fe20007ffe0ff */
[----:B------:R-:W-:Y:S01]  /*5e70*/  @P0 IMAD.MOV R28, RZ, RZ, R22 ;  /* 0x000000ffff1c0224 */ /* 0x000fe200078e0216 */
[----:B------:R-:W-:Y:S01]  /*5e80*/  BSSY.RECONVERGENT B0, `(.L_x_372) ;  /* 0x0000016000007945 */ /* 0x000fe20003800200 */
[----:B012---:R-:W-:Y:S02]  /*5e90*/  SEL R8, R25, R24, P0 ;  /* 0x0000001819087207 */ /* 0x007fe40000000000 */
[C---:B------:R-:W-:Y:S01]  /*5ea0*/  ISETP.GE.AND P1, PT, R26.reuse, R21, PT ;  /* 0x000000151a00720c */ /* 0x040fe20003f26270 */
[----:B------:R-:W-:Y:S01]  /*5eb0*/  VIADD R18, R26, 0x1 ;  /* 0x000000011a127836 */ /* 0x000fe20000000000 */
[----:B------:R-:W-:Y:S02]  /*5ec0*/  @!P0 LEA R5, R28, UR4, 0x2 ;  /* 0x000000041c058c11 */ /* 0x000fe4000f8e10ff */
        /* <DEDUP_REMOVED lines=17> */
.L_x_373:
[----:B------:R-:W-:Y:S05]  /*5fe0*/  BSYNC.RECONVERGENT B0 ;  /* 0x0000000000007941 */ /* 0x000fea0003800200 */
.L_x_372:
        /* <DEDUP_REMOVED lines=24> */
.L_x_375:
[----:B------:R-:W-:Y:S05]  /*6170*/  BSYNC.RECONVERGENT B0 ;  /* 0x0000000000007941 */ /* 0x000fea0003800200 */
.L_x_374:
        /* <DEDUP_REMOVED lines=24> */
.L_x_377:
[----:B------:R-:W-:Y:S05]  /*6300*/  BSYNC.RECONVERGENT B0 ;  /* 0x0000000000007941 */ /* 0x000fea0003800200 */
.L_x_376:
        /* <DEDUP_REMOVED lines=24> */
.L_x_379:
[----:B------:R-:W-:Y:S05]  /*6490*/  BSYNC.RECONVERGENT B0 ;  /* 0x0000000000007941 */ /* 0x000fea0003800200 */
.L_x_378:
        /* <DEDUP_REMOVED lines=24> */
.L_x_381:
[----:B------:R-:W-:Y:S05]  /*6620*/  BSYNC.RECONVERGENT B0 ;  /* 0x0000000000007941 */ /* 0x000fea0003800200 */
.L_x_380:
        /* <DEDUP_REMOVED lines=24> */
.L_x_383:
[----:B------:R-:W-:Y:S05]  /*67b0*/  BSYNC.RECONVERGENT B0 ;  /* 0x0000000000007941 */ /* 0x000fea0003800200 */
.L_x_382:
        /* <DEDUP_REMOVED lines=24> */
.L_x_385:
[----:B------:R-:W-:Y:S05]  /*6940*/  BSYNC.RECONVERGENT B0 ;  /* 0x0000000000007941 */ /* 0x000fea0003800200 */
.L_x_384:
        /* <DEDUP_REMOVED lines=24> */
.L_x_387:
[----:B------:R-:W-:Y:S05]  /*6ad0*/  BSYNC.RECONVERGENT B0 ;  /* 0x0000000000007941 */ /* 0x000fea0003800200 */
.L_x_386:
        /* <DEDUP_REMOVED lines=24> */
.L_x_389:
[----:B------:R-:W-:Y:S05]  /*6c60*/  BSYNC.RECONVERGENT B0 ;  /* 0x0000000000007941 */ /* 0x000fea0003800200 */
.L_x_388:
[----:B------:R-:W-:Y:S01]  /*6c70*/  @!P0 IADD3 R28, PT, PT, R16, RZ, RZ ;  /* 0x000000ff101c8210 */ /* 0x000fe20007ffe0ff */
[----:B------:R-:W-:Y:S01]  /*6c80*/  @P0 IMAD.MOV R29, RZ, RZ, R26 ;  /* 0x000000ffff1d0224 */ /* 0x000fe200078e021a */
[----:B------:R-:W-:Y:S01]  /*6c90*/  BSSY.RECONVERGENT B0, `(.L_x_390) ;  /* 0x0000016000007945 */ /* 0x000fe20003800200 */
[----:B-12---:R-:W-:Y:S02]  /*6ca0*/  SEL R16, R25, R24, P0 ;  /* 0x0000001819107207 */ /* 0x006fe40000000000 */
[C---:B------:R-:W-:Y:S01]  /*6cb0*/  ISETP.GE.AND P1, PT, R28.reuse, R21, PT ;  /* 0x000000151c00720c */ /* 0x040fe20003f26270 */
[C---:B------:R-:W-:Y:S01]  /*6cc0*/  VIADD R26, R28.reuse, 0x1 ;  /* 0x000000011c1a7836 */ /* 0x040fe20000000000 */
        /* <DEDUP_REMOVED lines=18> */
.L_x_391:
[----:B------:R-:W-:Y:S05]  /*6df0*/  BSYNC.RECONVERGENT B0 ;  /* 0x0000000000007941 */ /* 0x000fea0003800200 */
.L_x_390:
[----:B------:R-:W-:Y:S01]  /*6e00*/  @!P0 IADD3 R26, PT, PT, R28, RZ, RZ ;  /* 0x000000ff1c1a8210 */ /* 0x000fe20007ffe0ff */
[----:B------:R-:W-:Y:S01]  /*6e10*/  @P0 IMAD.MOV R27, RZ, RZ, R29 ;  /* 0x000000ffff1b0224 */ /* 0x000fe200078e021d */
[----:B------:R-:W-:Y:S01]  /*6e20*/  BSSY.RECONVERGENT B0, `(.L_x_392) ;  /* 0x0000015000007945 */ /* 0x000fe20003800200 */
        /* <DEDUP_REMOVED lines=20> */
.L_x_393:
[----:B------:R-:W-:Y:S05]  /*6f70*/  BSYNC.RECONVERGENT B0 ;  /* 0x0000000000007941 */ /* 0x000fea0003800200 */
.L_x_392:
[----:B------:R-:W-:Y:S01]  /*6f80*/  @P0 IADD3 R32, PT, PT, R27, RZ, RZ ;  /* 0x000000ff1b200210 */ /* 0x000fe20007ffe0ff */
[C---:B0-----:R-:W-:Y:S01]  /*6f90*/  VIADD R18, R26.reuse, 0x1 ;  /* 0x000000011a127836 */ /* 0x041fe20000000000 */
[----:B------:R-:W-:Y:S01]  /*6fa0*/  @!P0 IADD3 R18, PT, PT, R26, RZ, RZ ;  /* 0x000000ff1a128210 */ /* 0x000fe20007ffe0ff */
[----:B------:R-:W-:Y:S01]  /*6fb0*/  BSSY.RECONVERGENT B0, `(.L_x_394) ;  /* 0x0000015000007945 */ /* 0x000fe20003800200 */
[----:B------:R-:W-:Y:S02]  /*6fc0*/  @!P0 LEA R19, R32, UR4, 0x2 ;  /* 0x0000000420138c11 */ /* 0x000fe4000f8e10ff */
[----:B-12---:R-:W-:Y:S02]  /*6fd0*/  SEL R26, R25, R24, P0 ;  /* 0x00000018191a7207 */ /* 0x006fe40000000000 */
[C---:B------:R-:W-:Y:S01]  /*6fe0*/  @P0 LEA R22, R18.reuse, UR4, 0x2 ;  /* 0x0000000412160c11 */ /* 0x040fe2000f8e10ff */
        /* <DEDUP_REMOVED lines=17> */
.L_x_395:
[----:B------:R-:W-:Y:S05]  /*7100*/  BSYNC.RECONVERGENT B0 ;  /* 0x0000000000007941 */ /* 0x000fea0003800200 */
.L_x_394:
[C---:B------:R-:W-:Y:S01]  /*7110*/  ISETP.GE.U32.AND P0, PT, R4.reuse, 0x81, PT ;  /* 0x000000810400780c */ /* 0x040fe20003f06070 */
[----:B------:R-:W-:-:S12]  /*7120*/  IMAD.SHL.U32 R4, R4, 0x2, RZ ;  /* 0x0000000204047824 */ /* 0x000fd800078e00ff */
        /* <DEDUP_REMOVED lines=12> */
[----:B------:R-:W-:-:S04]  /*71f0*/  LEA R7, R7, UR5, 0x2 ;  /* 0x0000000507077c11 */ /* 0x000fc8000f8e10ff */
[----:B------:R-:W-:Y:S01]  /*7200*/  LEA R23, R18, R7, 0x6 ;  /* 0x0000000712177211 */ /* 0x000fe200078e30ff */
[----:B------:R-:W-:Y:S06]  /*7210*/  BAR.SYNC.DEFER_BLOCKING 0x0 ;  /* 0x0000000000007b1d */ /* 0x000fec0000010000 */
[----:B------:R-:W-:Y:S05]  /*7220*/  BRA.U !UP0, `(.L_x_397) ;  /* 0x0000000108f87547 */ /* 0x000fea000b800000 */
[----:B------:R-:W-:Y:S01]  /*7230*/  STS [R23], R20 ;  /* 0x0000001417007388 */ /* 0x000fe20000000800 */
[----:B------:R-:W0:Y:S01]  /*7240*/  LDCU.64 UR4, c[0x0][0x398] ;  /* 0x00007300ff0477ac */ /* 0x000e220008000a00 */
[C---:B-----5:R-:W-:Y:S02]  /*7250*/  LOP3.LUT R3, R4.reuse, 0x3e0, RZ, 0xc0, !PT ;  /* 0x000003e004037812 */ /* 0x060fe400078ec0ff */
[----:B------:R-:W-:Y:S01]  /*7260*/  STS [R23+0x4], R14 ;  /* 0x0000040e17007388 */ /* 0x000fe20000000800 */
[----:B------:R-:W-:Y:S02]  /*7270*/  LOP3.LUT R4, R4, 0x1f, RZ, 0xc0, !PT ;  /* 0x0000001f04047812 */ /* 0x000fe400078ec0ff */
[----:B------:R-:W-:Y:S01]  /*7280*/  IMAD R3, R3, 0x11, RZ ;  /* 0x0000001103037824 */ /* 0x000fe200078e02ff */
[----:B------:R-:W-:Y:S02]  /*7290*/  STS [R23+0x8], R6 ;  /* 0x0000080617007388 */ /* 0x000fe40000000800 */
[----:B------:R-:W-:-:S02]  /*72a0*/  IMAD.IADD R2, R2, 0x1, R4 ;  /* 0x0000000102027824 */ /* 0x000fc400078e0204 */
[----:B------:R-:W-:Y:S03]  /*72b0*/  STS [R23+0xc], R12 ;  /* 0x00000c0c17007388 */ /* 0x000fe60000000800 */
[----:B------:R-:W-:Y:S01]  /*72c0*/  IADD3 R3, P0, PT, R3, R2, RZ ;  /* 0x0000000203037210 */ /* 0x000fe20007f1e0ff */
[----:B------:R-:W-:Y:S03]  /*72d0*/  STS [R23+0x10], R8 ;  /* 0x0000100817007388 */ /* 0x000fe60000000800 */
[----:B------:R-:W-:Y:S01]  /*72e0*/  IADD3.X R4, PT, PT, RZ, RZ, RZ, P0, !PT ;  /* 0x000000ffff047210 */ /* 0x000fe200007fe4ff */
[----:B------:R-:W-:Y:S01]  /*72f0*/  STS [R23+0x14], R5 ;  /* 0x0000140517007388 */ /* 0x000fe20000000800 */
[----:B0-----:R-:W-:-:S03]  /*7300*/  LEA R2, P0, R3, UR4, 0x2 ;  /* 0x0000000403027c11 */ /* 0x001fc6000f8010ff */
[----:B------:R-:W-:Y:S01]  /*7310*/  STS [R23+0x18], R15 ;  /* 0x0000180f17007388 */ /* 0x000fe20000000800 */
[----:B------:R-:W-:-:S03]  /*7320*/  LEA.HI.X R3, R3, UR5, R4, 0x2, P0 ;  /* 0x0000000503037c11 */ /* 0x000fc600080f1404 */
        /* <DEDUP_REMOVED lines=15> */
[----:B------:R-:W4:Y:S04]  /*7420*/  LDS R15, [R7+0x200] ;  /* 0x00020000070f7984 */ /* 0x000f280000000800 */
[----:B------:R-:W4:Y:S04]  /*7430*/  LDS R17, [R7+0x280] ;  /* 0x0002800007117984 */ /* 0x000f280000000800 */
[----:B------:R-:W4:Y:S04]  /*7440*/  LDS R19, [R7+0x300] ;  /* 0x0003000007137984 */ /* 0x000f280000000800 */
[----:B------:R-:W4:Y:S04]  /*7450*/  LDS R21, [R7+0x380] ;  /* 0x0003800007157984 */ /* 0x000f280000000800 */
[----:B------:R-:W4:Y:S04]  /*7460*/  LDS R23, [R7+0x400] ;  /* 0x0004000007177984 */ /* 0x000f280000000800 */
[----:B--2---:R-:W2:Y:S04]  /*7470*/  LDS R25, [R7+0x480] ;  /* 0x0004800007197984 */ /* 0x004ea80000000800 */
        /* <DEDUP_REMOVED lines=11> */
[----:B------:R-:W-:Y:S04]  /*7530*/  STG.E desc[UR8][R2.64+0x200], R15 ;  /* 0x0002000f02007986 */ /* 0x000fe8000c101908 */
[----:B------:R-:W-:Y:S04]  /*7540*/  STG.E desc[UR8][R2.64+0x280], R17 ;  /* 0x0002801102007986 */ /* 0x000fe8000c101908 */
[----:B------:R-:W-:Y:S04]  /*7550*/  STG.E desc[UR8][R2.64+0x300], R19 ;  /* 0x0003001302007986 */ /* 0x000fe8000c101908 */
[----:B------:R-:W-:Y:S04]  /*7560*/  STG.E desc[UR8][R2.64+0x380], R21 ;  /* 0x0003801502007986 */ /* 0x000fe8000c101908 */
[----:B------:R-:W-:Y:S04]  /*7570*/  STG.E desc[UR8][R2.64+0x400], R23 ;  /* 0x0004001702007986 */ /* 0x000fe8000c101908 */
[----:B--2---:R-:W-:Y:S04]  /*7580*/  STG.E desc[UR8][R2.64+0x480], R25 ;  /* 0x0004801902007986 */ /* 0x004fe8000c101908 */
        /* <DEDUP_REMOVED lines=8> */
.L_x_397:
[----:B------:R-:W-:Y:S01]  /*7610*/  STS [R23], R20 ;  /* 0x0000001417007388 */ /* 0x000fe20000000800 */
[----:B------:R-:W0:Y:S03]  /*7620*/  LDCU.64 UR4, c[0x0][0x3b0] ;  /* 0x00007600ff0477ac */ /* 0x000e260008000a00 */
[----:B------:R-:W-:Y:S04]  /*7630*/  STS [R23+0x4], R14 ;  /* 0x0000040e17007388 */ /* 0x000fe80000000800 */
[----:B------:R-:W-:Y:S04]  /*7640*/  STS [R23+0x8], R6 ;  /* 0x0000080617007388 */ /* 0x000fe80000000800 */
[----:B------:R-:W-:Y:S04]  /*7650*/  STS [R23+0xc], R12 ;  /* 0x00000c0c17007388 */ /* 0x000fe80000000800 */
[----:B------:R-:W-:Y:S01]  /*7660*/  STS [R23+0x10], R8 ;  /* 0x0000100817007388 */ /* 0x000fe20000000800 */
[----:B0----5:R-:W-:-:S03]  /*7670*/  IADD3 R2, P0, PT, R0, UR4, RZ ;  /* 0x0000000400027c10 */ /* 0x021fc6000ff1e0ff */
        /* <DEDUP_REMOVED lines=49> */
.L_x_358:
[----:B------:R-:W0:Y:S01]  /*7990*/  LDC.64 R4, c[0x0][0x388] ;  /* 0x0000e200ff047b82 */ /* 0x000e220000000a00 */
[----:B------:R-:W-:Y:S01]  /*79a0*/  ACQBULK ;  /* 0x000000000000782e */ /* 0x000fe20000000000 */
[----:B------:R-:W1:Y:S06]  /*79b0*/  S2R R9, SR_TID.X ;  /* 0x0000000000097919 */ /* 0x000e6c0000002100 */
[----:B------:R-:W2:Y:S01]  /*79c0*/  LDC R7, c[0x0][0x3a8] ;  /* 0x0000ea00ff077b82 */ /* 0x000ea20000000800 */
[----:B0-----:R-:W-:-:S06]  /*79d0*/  IMAD.WIDE.U32 R4, R2, 0x4, R4 ;  /* 0x0000000402047825 */ /* 0x001fcc00078e0004 */
[----:B------:R0:W3:Y:S01]  /*79e0*/  LDG.E R5, desc[UR8][R4.64] ;  /* 0x0000000804057981 */ /* 0x0000e2000c1e1900 */
[----:B------:R-:W-:Y:S01]  /*79f0*/  IMAD.MOV R14, RZ, RZ, -R2 ;  /* 0x000000ffff0e7224 */ /* 0x000fe200078e0a02 */
[C---:B-1----:R-:W-:Y:S02]  /*7a00*/  LOP3.LUT R3, R9.reuse, 0x1f, RZ, 0xc0, !PT ;  /* 0x0000001f09037812 */ /* 0x042fe400078ec0ff */
[----:B------:R-:W-:Y:S02]  /*7a10*/  LOP3.LUT R0, R9, 0x3e0, RZ, 0xc0, !PT ;  /* 0x000003e009007812 */ /* 0x000fe400078ec0ff */
[----:B--2---:R-:W-:-:S03]  /*7a20*/  VIADDMNMX R14, R14, R7, 0x1100, PT ;  /* 0x000011000e0e7446 */ /* 0x004fc60003800107 */
[----:B------:R-:W-:-:S04]  /*7a30*/  IMAD R3, R0, 0x11, R3 ;  /* 0x0000001100037824 */ /* 0x000fc800078e0203 */
[C---:B------:R-:W-:Y:S01]  /*7a40*/  VIADD R11, R3.reuse, 0x80 ;  /* 0x00000080030b7836 */ /* 0x040fe20000000000 */
[C---:B------:R-:W-:Y:S01]  /*7a50*/  ISETP.GE.AND P1, PT, R3.reuse, R14, PT ;  /* 0x0000000e0300720c */ /* 0x040fe20003f26270 */
[C---:B------:R-:W-:Y:S01]  /*7a60*/  VIADD R15, R3.reuse, 0xa0 ;  /* 0x000000a0030f7836 */ /* 0x040fe20000000000 */
[----:B------:R-:W-:-:S04]  /*7a70*/  IADD3 R7, PT, PT, R3, 0x20, RZ ;  /* 0x0000002003077810 */ /* 0x000fc80007ffe0ff */
[----:B------:R-:W-:Y:S01]  /*7a80*/  ISETP.GE.AND P2, PT, R7, R14, PT ;  /* 0x0000000e0700720c */ /* 0x000fe20003f46270 */
[----:B------:R-:W-:-:S05]  /*7a90*/  VIADD R7, R3, 0x40 ;  /* 0x0000004003077836 */ /* 0x000fca0000000000 */
[-C--:B------:R-:W-:Y:S01]  /*7aa0*/  ISETP.GE.AND P3, PT, R7, R14.reuse, PT ;  /* 0x0000000e0700720c */ /* 0x080fe20003f66270 */
[----:B------:R-:W1:Y:S01]  /*7ab0*/  @!P1 LDC.64 R20, c[0x0][0x388] ;  /* 0x0000e200ff149b82 */ /* 0x000e620000000a00 */
[----:B------:R-:W-:Y:S02]  /*7ac0*/  IADD3 R7, PT, PT, R3, 0x60, RZ ;  /* 0x0000006003077810 */ /* 0x000fe40007ffe0ff */
[----:B------:R-:W-:Y:S02]  /*7ad0*/  @!P1 IADD3 R0, P0, PT, R2, R3, RZ ;  /* 0x0000000302009210 */ /* 0x000fe40007f1e0ff */
[-C--:B------:R-:W-:Y:S02]  /*7ae0*/  ISETP.GE.AND P4, PT, R7, R14.reuse, PT ;  /* 0x0000000e0700720c */ /* 0x080fe40003f86270 */
[----:B0-----:R-:W-:Y:S01]  /*7af0*/  @!P1 IADD3.X R4, PT, PT, RZ, RZ, RZ, P0, !PT ;  /* 0x000000ffff049210 */ /* 0x001fe200007fe4ff */
[----:B------:R-:W0:Y:S01]  /*7b00*/  @!P2 LDC.64 R12, c[0x0][0x388] ;  /* 0x0000e200ff0cab82 */ /* 0x000e220000000a00 */
[----:B------:R-:W-:-:S07]  /*7b10*/  ISETP.GE.AND P0, PT, R11, R14, PT ;  /* 0x0000000e0b00720c */ /* 0x000fce0003f06270 */
[----:B------:R-:W2:Y:S01]  /*7b20*/  @!P3 LDC.64 R6, c[0x0][0x388] ;  /* 0x0000e200ff06bb82 */ /* 0x000ea20000000a00 */
[----:B-1----:R-:W-:-:S07]  /*7b30*/  @!P1 LEA R20, P5, R0, R20, 0x2 ;  /* 0x0000001400149211 */ /* 0x002fce00078a10ff */
[----:B------:R-:W1:Y:S01]  /*7b40*/  @!P4 LDC.64 R10, c[0x0][0x388] ;  /* 0x0000e200ff0acb82 */ /* 0x000e620000000a00 */
[----:B------:R-:W-:Y:S02]  /*7b50*/  @!P1 LEA.HI.X R21, R0, R21, R4, 0x2, P5 ;  /* 0x0000001500159211 */ /* 0x000fe400028f1404 */
[----:B------:R-:W-:-:S05]  /*7b60*/  @!P2 IADD3 R4, P5, PT, R2, R3, RZ ;  /* 0x000000030204a210 */ /* 0x000fca0007fbe0ff */
[----:B------:R-:W-:Y:S01]  /*7b70*/  @!P2 IMAD.X R8, RZ, RZ, RZ, P5 ;  /* 0x000000ffff08a224 */ /* 0x000fe200028e06ff */
[----:B0-----:R-:W-:-:S04]  /*7b80*/  @!P2 LEA R16, P5, R4, R12, 0x2 ;  /* 0x0000000c0410a211 */ /* 0x001fc800078a10ff */
[----:B------:R-:W-:Y:S02]  /*7b90*/  @!P2 LEA.HI.X R17, R4, R13, R8, 0x2, P5 ;  /* 0x0000000d0411a211 */ /* 0x000fe400028f1408 */
[----:B------:R-:W-:Y:S01]  /*7ba0*/  @!P3 IADD3 R8, P5, PT, R2, R3, RZ ;  /* 0x000000030208b210 */ /* 0x000fe20007fbe0ff */
[----:B------:R-:W0:Y:S03]  /*7bb0*/  @!P0 LDC.64 R12, c[0x0][0x388] ;  /* 0x0000e200ff0c8b82 */ /* 0x000e260000000a00 */
[----:B------:R-:W-:Y:S02]  /*7bc0*/  @!P3 IADD3.X R19, PT, PT, RZ, RZ, RZ, P5, !PT ;  /* 0x000000ffff13b210 */ /* 0x000fe40002ffe4ff */
[----:B--2---:R-:W-:-:S04]  /*7bd0*/  @!P3 LEA R18, P5, R8, R6, 0x2 ;  /* 0x000000060812b211 */ /* 0x004fc800078a10ff */
[----:B------:R-:W-:Y:S02]  /*7be0*/  @!P3 LEA.HI.X R19, R8, R7, R19, 0x2, P5 ;  /* 0x000000070813b211 */ /* 0x000fe400028f1413 */
[----:B------:R-:W-:Y:S02]  /*7bf0*/  @!P4 IADD3 R8, P5, PT, R2, R3, RZ ;  /* 0x000000030208c210 */ /* 0x000fe40007fbe0ff */
[----:B---3--:R-:W-:Y:S02]  /*7c00*/  MOV R0, R5 ;  /* 0x0000000500007202 */ /* 0x008fe40000000f00 */
[----:B------:R2:W3:Y:S01]  /*7c10*/  @!P1 LDG.E R5, desc[UR8][R20.64] ;  /* 0x0000000814059981 */ /* 0x0004e2000c1e1900 */
[----:B------:R-:W-:Y:S01]  /*7c20*/  ISETP.GE.AND P1, PT, R15, R14, PT ;  /* 0x0000000e0f00720c */ /* 0x000fe20003f26270 */
[----:B------:R-:W-:Y:S01]  /*7c30*/  VIADD R15, R3, 0xc0 ;  /* 0x000000c0030f7836 */ /* 0x000fe20000000000 */
[----:B------:R-:W-:-:S06]  /*7c40*/  MOV R4, R0 ;  /* 0x0000000000047202 */ /* 0x000fcc0000000f00 */
[----:B------:R4:W5:Y:S01]  /*7c50*/  @!P2 LDG.E R4, desc[UR8][R16.64+0x80] ;  /* 0x000080081004a981 */ /* 0x000962000c1e1900 */
[----:B------:R-:W-:Y:S01]  /*7c60*/  ISETP.GE.AND P2, PT, R15, R14, PT ;  /* 0x0000000e0f00720c */ /* 0x000fe20003f46270 */
[----:B--2---:R-:W-:Y:S01]  /*7c70*/  @!P4 IMAD.X R20, RZ, RZ, RZ, P5 ;  /* 0x000000ffff14c224 */ /* 0x004fe200028e06ff */
[C---:B-1----:R-:W-:Y:S01]  /*7c80*/  @!P4 LEA R22, P5, R8.reuse, R10, 0x2 ;  /* 0x0000000a0816c211 */ /* 0x042fe200078a10ff */
[----:B------:R-:W-:Y:S01]  /*7c90*/  IMAD.MOV.U32 R26, RZ, RZ, R0 ;  /* 0x000000ffff1a7224 */ /* 0x000fe200078e0000 */
[----:B------:R-:W1:Y:S01]  /*7ca0*/  @!P1 LDC.64 R6, c[0x0][0x388] ;  /* 0x0000e200ff069b82 */ /* 0x000e620000000a00 */
[----:B------:R-:W-:Y:S02]  /*7cb0*/  IADD3 R15, PT, PT, R3, 0xe0, RZ ;  /* 0x000000e0030f7810 */ /* 0x000fe40007ffe0ff */
[----:B------:R-:W-:Y:S02]  /*7cc0*/  @!P4 LEA.HI.X R23, R8, R11, R20, 0x2, P5 ;  /* 0x0000000b0817c211 */ /* 0x000fe400028f1414 */
[----:B------:R-:W-:Y:S01]  /*7cd0*/  @!P0 IADD3 R8, P5, PT, R2, R3, RZ ;  /* 0x0000000302088210 */ /* 0x000fe20007fbe0ff */
[----:B------:R2:W5:Y:S01]  /*7ce0*/  @!P3 LDG.E R26, desc[UR8][R18.64+0x100] ;  /* 0x00010008121ab981 */ /* 0x000562000c1e1900 */
[----:B------:R-:W-:-:S02]  /*7cf0*/  MOV R25, R0 ;  /* 0x0000000000197202 */ /* 0x000fc40000000f00 */
[----:B------:R-:W-:Y:S01]  /*7d00*/  ISETP.GE.AND P3, PT, R15, R14, PT ;  /* 0x0000000e0f00720c */ /* 0x000fe20003f66270 */
[----:B------:R-:W2:Y:S01]  /*7d10*/  @!P2 LDC.64 R10, c[0x0][0x388] ;  /* 0x0000e200ff0aab82 */ /* 0x000ea20000000a00 */
[----:B------:R-:W-:Y:S01]  /*7d20*/  VIADD R15, R3, 0x100 ;  /* 0x00000100030f7836 */ /* 0x000fe20000000000 */
[----:B----4-:R-:W-:Y:S01]  /*7d30*/  @!P0 IADD3.X R16, PT, PT, RZ, RZ, RZ, P5, !PT ;  /* 0x000000ffff108210 */ /* 0x010fe20002ffe4ff */
[----:B------:R4:W5:Y:S01]  /*7d40*/  @!P4 LDG.E R25, desc[UR8][R22.64+0x180] ;  /* 0x000180081619c981 */ /* 0x000962000c1e1900 */
[C---:B0-----:R-:W-:Y:S02]  /*7d50*/  @!P0 LEA R12, P5, R8.reuse, R12, 0x2 ;  /* 0x0000000c080c8211 */ /* 0x041fe400078a10ff */
[----:B------:R-:W-:Y:S02]  /*7d60*/  ISETP.GE.AND P4, PT, R15, R14, PT ;  /* 0x0000000e0f00720c */ /* 0x000fe40003f86270 */
[----:B------:R-:W-:Y:S02]  /*7d70*/  @!P0 LEA.HI.X R13, R8, R13, R16, 0x2, P5 ;  /* 0x0000000d080d8211 */ /* 0x000fe400028f1410 */
[----:B------:R-:W-:-:S02]  /*7d80*/  @!P1 IADD3 R8, P5, PT, R2, R3, RZ ;  /* 0x0000000302089210 */ /* 0x000fc40007fbe0ff */
[----:B------:R-:W-:Y:S01]  /*7d90*/  MOV R24, R0 ;  /* 0x0000000000187202 */ /* 0x000fe20000000f00 */
[----:B------:R-:W-:Y:S01]  /*7da0*/  VIADD R15, R3, 0x120 ;  /* 0x00000120030f7836 */ /* 0x000fe20000000000 */
[----:B------:R-:W0:Y:S01]  /*7db0*/  @!P3 LDC.64 R20, c[0x0][0x388] ;  /* 0x0000e200ff14bb82 */ /* 0x000e220000000a00 */
[----:B------:R-:W-:Y:S01]  /*7dc0*/  @!P1 IMAD.X R17, RZ, RZ, RZ, P5 ;  /* 0x000000ffff119224 */ /* 0x000fe200028e06ff */
[C---:B-1----:R-:W-:Y:S02]  /*7dd0*/  @!P1 LEA R16, P5, R8.reuse, R6, 0x2 ;  /* 0x0000000608109211 */ /* 0x042fe400078a10ff */
[----:B------:R1:W5:Y:S01]  /*7de0*/  @!P0 LDG.E R24, desc[UR8][R12.64+0x200] ;  /* 0x000200080c188981 */ /* 0x000362000c1e1900 */
[----:B------:R-:W-:Y:S02]  /*7df0*/  ISETP.GE.AND P0, PT, R15, R14, PT ;  /* 0x0000000e0f00720c */ /* 0x000fe40003f06270 */
[----:B------:R-:W-:Y:S01]  /*7e00*/  MOV R15, R0 ;  /* 0x00000000000f7202 */ /* 0x000fe20000000f00 */
[----:B--2---:R-:W-:Y:S01]  /*7e10*/  VIADD R19, R3, 0x140 ;  /* 0x0000014003137836 */ /* 0x004fe20000000000 */
[----:B------:R-:W-:-:S02]  /*7e20*/  @!P1 LEA.HI.X R17, R8, R7, R17, 0x2, P5 ;  /* 0x0000000708119211 */ /* 0x000fc400028f1411 */
[----:B------:R-:W2:Y:S01]  /*7e30*/  @!P4 LDC.64 R6, c[0x0][0x388] ;  /* 0x0000e200ff06cb82 */ /* 0x000ea20000000a00 */
[----:B------:R-:W-:Y:S02]  /*7e40*/  @!P2 IADD3 R8, P5, PT, R2, R3, RZ ;  /* 0x000000030208a210 */ /* 0x000fe40007fbe0ff */
[----:B------:R0:W5:Y:S01]  /*7e50*/  @!P1 LDG.E R15, desc[UR8][R16.64+0x280] ;  /* 0x00028008100f9981 */ /* 0x000162000c1e1900 */
[----:B------:R-:W-:Y:S02]  /*7e60*/  ISETP.GE.AND P1, PT, R19, R14, PT ;  /* 0x0000000e1300720c */ /* 0x000fe40003f26270 */
[----:B------:R-:W-:Y:S02]  /*7e70*/  @!P2 IADD3.X R18, PT, PT, RZ, RZ, RZ, P5, !PT ;  /* 0x000000ffff12a210 */ /* 0x000fe40002ffe4ff */
[----:B----4-:R-:W-:-:S04]  /*7e80*/  @!P2 LEA R22, P5, R8, R10, 0x2 ;  /* 0x0000000a0816a211 */ /* 0x010fc800078a10ff */
[----:B------:R-:W-:Y:S02]  /*7e90*/  @!P2 LEA.HI.X R23, R8, R11, R18, 0x2, P5 ;  /* 0x0000000b0817a211 */ /* 0x000fe400028f1412 */
[----:B------:R-:W4:Y:S01]  /*7ea0*/  @!P0 LDC.64 R18, c[0x0][0x388] ;  /* 0x0000e200ff128b82 */ /* 0x000f220000000a00 */
[----:B------:R-:W-:Y:S01]  /*7eb0*/  IMAD.MOV.U32 R11, RZ, RZ, R0 ;  /* 0x000000ffff0b7224 */ /* 0x000fe200078e0000 */
[----:B------:R-:W-:Y:S02]  /*7ec0*/  @!P3 IADD3 R8, P5, PT, R2, R3, RZ ;  /* 0x000000030208b210 */ /* 0x000fe40007fbe0ff */
[----:B-1----:R-:W-:-:S03]  /*7ed0*/  IADD3 R13, PT, PT, R3, 0x160, RZ ;  /* 0x00000160030d7810 */ /* 0x002fc60007ffe0ff */
[----:B------:R-:W-:Y:S01]  /*7ee0*/  @!P3 IMAD.X R10, RZ, RZ, RZ, P5 ;  /* 0x000000ffff0ab224 */ /* 0x000fe200028e06ff */
[----:B0-----:R-:W0:Y:S01]  /*7ef0*/  @!P1 LDC.64 R16, c[0x0][0x388] ;  /* 0x0000e200ff109b82 */ /* 0x001e220000000a00 */
[----:B------:R1:W5:Y:S01]  /*7f00*/  @!P2 LDG.E R11, desc[UR8][R22.64+0x300] ;  /* 0x00030008160ba981 */ /* 0x000362000c1e1900 */
[----:B------:R-:W-:Y:S02]  /*7f10*/  @!P3 LEA R20, P5, R8, R20, 0x2 ;  /* 0x000000140814b211 */ /* 0x000fe400078a10ff */
[----:B------:R-:W-:Y:S02]  /*7f20*/  ISETP.GE.AND P2, PT, R13, R14, PT ;  /* 0x0000000e0d00720c */ /* 0x000fe40003f46270 */
[----:B------:R-:W-:Y:S02]  /*7f30*/  @!P4 IADD3 R12, P6, PT, R2, R3, RZ ;  /* 0x00000003020cc210 */ /* 0x000fe40007fde0ff */
[----:B------:R-:W-:Y:S02]  /*7f40*/  @!P3 LEA.HI.X R21, R8, R21, R10, 0x2, P5 ;  /* 0x000000150815b211 */ /* 0x000fe400028f140a */
[----:B------:R-:W-:-:S02]  /*7f50*/  @!P4 IADD3.X R8, PT, PT, RZ, RZ, RZ, P6, !PT ;  /* 0x000000ffff08c210 */ /* 0x000fc400037fe4ff */
[C---:B--2---:R-:W-:Y:S02]  /*7f60*/  @!P4 LEA R6, P5, R12.reuse, R6, 0x2 ;  /* 0x000000060c06c211 */ /* 0x044fe400078a10ff */
[----:B------:R-:W-:Y:S01]  /*7f70*/  MOV R10, R0 ;  /* 0x00000000000a7202 */ /* 0x000fe20000000f00 */
[----:B------:R-:W-:Y:S01]  /*7f80*/  VIADD R13, R3, 0x180 ;  /* 0x00000180030d7836 */ /* 0x000fe20000000000 */
[----:B------:R-:W-:Y:S02]  /*7f90*/  @!P4 LEA.HI.X R7, R12, R7, R8, 0x2, P5 ;  /* 0x000000070c07c211 */ /* 0x000fe400028f1408 */
[-C--:B-1----:R-:W-:Y:S02]  /*7fa0*/  @!P0 IADD3 R22, P5, PT, R2, R3.reuse, RZ ;  /* 0x0000000302168210 */ /* 0x082fe40007fbe0ff */
[----:B------:R1:W2:Y:S01]  /*7fb0*/  @!P3 LDG.E R10, desc[UR8][R20.64+0x380] ;  /* 0x00038008140ab981 */ /* 0x0002a2000c1e1900 */
[----:B------:R-:W-:Y:S02]  /*7fc0*/  ISETP.GE.AND P3, PT, R13, R14, PT ;  /* 0x0000000e0d00720c */ /* 0x000fe40003f66270 */
[----:B------:R-:W0:Y:S01]  /*7fd0*/  @!P2 LDC.64 R12, c[0x0][0x388] ;  /* 0x0000e200ff0cab82 */ /* 0x000e220000000a00 */
[----:B------:R-:W-:Y:S01]  /*7fe0*/  MOV R8, R0 ;  /* 0x0000000000087202 */ /* 0x000fe20000000f00 */
[----:B------:R-:W-:Y:S01]  /*7ff0*/  @!P0 IMAD.X R27, RZ, RZ, RZ, P5 ;  /* 0x000000ffff1b8224 */ /* 0x000fe200028e06ff */
[----:B----4-:R-:W-:Y:S01]  /*8000*/  @!P0 LEA R18, P5, R22, R18, 0x2 ;  /* 0x0000001216128211 */ /* 0x010fe200078a10ff */
[C---:B------:R-:W-:Y:S01]  /*8010*/  VIADD R23, R3.reuse, 0x1a0 ;  /* 0x000001a003177836 */ /* 0x040fe20000000000 */
[----:B-1----:R-:W-:Y:S01]  /*8020*/  @!P1 IADD3 R20, P6, PT, R2, R3, RZ ;  /* 0x0000000302149210 */ /* 0x002fe20007fde0ff */
[----:B------:R-:W-:Y:S01]  /*8030*/  VIADD R21, R3, 0x1c0 ;  /* 0x000001c003157836 */ /* 0x000fe20000000000 */
[----:B------:R-:W-:Y:S01]  /*8040*/  @!P0 LEA.HI.X R19, R22, R19, R27, 0x2, P5 ;  /* 0x0000001316138211 */ /* 0x000fe200028f141b */
[----:B------:R1:W4:Y:S01]  /*8050*/  @!P4 LDG.E R8, desc[UR8][R6.64+0x400] ;  /* 0x000400080608c981 */ /* 0x000322000c1e1900 */
[----:B------:R-:W-:-:S02]  /*8060*/  @!P1 IADD3.X R22, PT, PT, RZ, RZ, RZ, P6, !PT ;  /* 0x000000ffff169210 */ /* 0x000fc400037fe4ff */
[C---:B0-----:R-:W-:Y:S02]  /*8070*/  @!P1 LEA R16, P6, R20.reuse, R16, 0x2 ;  /* 0x0000001014109211 */ /* 0x041fe400078c10ff */
[-C--:B------:R-:W-:Y:S02]  /*8080*/  ISETP.GE.AND P4, PT, R23, R14.reuse, PT ;  /* 0x0000000e1700720c */ /* 0x080fe40003f86270 */
[----:B------:R-:W-:Y:S01]  /*8090*/  ISETP.GE.AND P5, PT, R21, R14, PT ;  /* 0x0000000e1500720c */ /* 0x000fe20003fa6270 */
[----:B------:R-:W-:Y:S01]  /*80a0*/  VIADD R21, R3, 0x1e0 ;  /* 0x000001e003157836 */ /* 0x000fe20000000000 */
[-C--:B-1----:R-:W-:Y:S02]  /*80b0*/  MOV R7, R0.reuse ;  /* 0x0000000000077202 */ /* 0x082fe40000000f00 */
[----:B------:R-:W-:Y:S02]  /*80c0*/  @!P1 LEA.HI.X R17, R20, R17, R22, 0x2, P6 ;  /* 0x0000001114119211 */ /* 0x000fe400030f1416 */
[----:B------:R-:W0:Y:S01]  /*80d0*/  @!P3 LDC.64 R22, c[0x0][0x388] ;  /* 0x0000e200ff16bb82 */ /* 0x000e220000000a00 */
[----:B------:R-:W-:Y:S01]  /*80e0*/  MOV R6, R0 ;  /* 0x0000000000067202 */ /* 0x000fe20000000f00 */
[----:B------:R1:W4:Y:S01]  /*80f0*/  @!P0 LDG.E R7, desc[UR8][R18.64+0x480] ;  /* 0x0004800812078981 */ /* 0x000322000c1e1900 */
[----:B------:R-:W-:Y:S01]  /*8100*/  ISETP.GE.AND P0, PT, R21, R14, PT ;  /* 0x0000000e1500720c */ /* 0x000fe20003f06270 */
[----:B------:R-:W-:Y:S01]  /*8110*/  VIADD R21, R3, 0x200 ;  /* 0x0000020003157836 */ /* 0x000fe20000000000 */
[----:B------:R-:W-:-:S02]  /*8120*/  @!P2 IADD3 R27, P6, PT, R2, R3, RZ ;  /* 0x00000003021ba210 */ /* 0x000fc40007fde0ff */
[----:B------:R1:W4:Y:S02]  /*8130*/  @!P1 LDG.E R6, desc[UR8][R16.64+0x500] ;  /* 0x0005000810069981 */ /* 0x000324000c1e1900 */
[----:B------:R-:W-:Y:S02]  /*8140*/  ISETP.GE.AND P1, PT, R21, R14, PT ;  /* 0x0000000e1500720c */ /* 0x000fe40003f26270 */
[----:B------:R-:W0:Y:S01]  /*8150*/  @!P4 LDC.64 R20, c[0x0][0x388] ;  /* 0x0000e200ff14cb82 */ /* 0x000e220000000a00 */
[----:B-1----:R-:W-:Y:S02]  /*8160*/  @!P2 IADD3.X R18, PT, PT, RZ, RZ, RZ, P6, !PT ;  /* 0x000000ffff12a210 */ /* 0x002fe400037fe4ff */
[----:B------:R-:W-:-:S04]  /*8170*/  @!P2 LEA R12, P6, R27, R12, 0x2 ;  /* 0x0000000c1b0ca211 */ /* 0x000fc800078c10ff */
[----:B------:R-:W-:Y:S01]  /*8180*/  @!P2 LEA.HI.X R13, R27, R13, R18, 0x2, P6 ;  /* 0x0000000d1b0da211 */ /* 0x000fe200030f1412 */
[----:B------:R-:W-:Y:S01]  /*8190*/  IMAD.MOV.U32 R27, RZ, RZ, R0 ;  /* 0x000000ffff1b7224 */ /* 0x000fe200078e0000 */
[----:B------:R-:W1:Y:S01]  /*81a0*/  @!P5 LDC.64 R16, c[0x0][0x388] ;  /* 0x0000e200ff10db82 */ /* 0x000e620000000a00 */
[----:B------:R-:W-:-:S04]  /*81b0*/  @!P3 IADD3 R28, P6, PT, R2, R3, RZ ;  /* 0x00000003021cb210 */ /* 0x000fc80007fde0ff */
[----:B------:R0:W4:Y:S01]  /*81c0*/  @!P2 LDG.E R27, desc[UR8][R12.64+0x580] ;  /* 0x000580080c1ba981 */ /* 0x000122000c1e1900 */
[----:B------:R-:W-:Y:S02]  /*81d0*/  @!P3 IADD3.X R29, PT, PT, RZ, RZ, RZ, P6, !PT ;  /* 0x000000ffff1db210 */ /* 0x000fe400037fe4ff */
[----:B------:R-:W1:Y:S01]  /*81e0*/  @!P1 LDC.64 R18, c[0x0][0x388] ;  /* 0x0000e200ff129b82 */ /* 0x000e620000000a00 */
[----:B0-----:R-:W-:-:S07]  /*81f0*/  @!P3 LEA R22, P2, R28, R22, 0x2 ;  /* 0x000000161c16b211 */ /* 0x001fce00078410ff */
[----:B------:R-:W0:Y:S01]  /*8200*/  @!P0 LDC.64 R12, c[0x0][0x388] ;  /* 0x0000e200ff0c8b82 */ /* 0x000e220000000a00 */
[----:B------:R-:W-:Y:S01]  /*8210*/  @!P3 LEA.HI.X R23, R28, R23, R29, 0x2, P2 ;  /* 0x000000171c17b211 */ /* 0x000fe200010f141d */
[--C-:B------:R-:W-:Y:S01]  /*8220*/  IMAD.MOV.U32 R29, RZ, RZ, R0.reuse ;  /* 0x000000ffff1d7224 */ /* 0x100fe200078e0000 */
[----:B------:R-:W-:Y:S01]  /*8230*/  @!P4 IADD3 R30, P6, PT, R2, R3, RZ ;  /* 0x00000003021ec210 */ /* 0x000fe20007fde0ff */
[----:B------:R-:W-:-:S03]  /*8240*/  IMAD.MOV.U32 R31, RZ, RZ, R0 ;  /* 0x000000ffff1f7224 */ /* 0x000fc600078e0000 */
[----:B------:R-:W-:Y:S01]  /*8250*/  @!P4 IADD3.X R28, PT, PT, RZ, RZ, RZ, P6, !PT ;  /* 0x000000ffff1cc210 */ /* 0x000fe200037fe4ff */
[----:B------:R0:W4:Y:S01]  /*8260*/  @!P3 LDG.E R29, desc[UR8][R22.64+0x600] ;  /* 0x00060008161db981 */ /* 0x000122000c1e1900 */
[----:B------:R-:W-:Y:S02]  /*8270*/  @!P4 LEA R20, P2, R30, R20, 0x2 ;  /* 0x000000141e14c211 */ /* 0x000fe400078410ff */
[----:B------:R-:W-:Y:S02]  /*8280*/  @!P5 IADD3 R32, P3, PT, R2, R3, RZ ;  /* 0x000000030220d210 */ /* 0x000fe40007f7e0ff */
[----:B------:R-:W-:Y:S02]  /*8290*/  @!P4 LEA.HI.X R21, R30, R21, R28, 0x2, P2 ;  /* 0x000000151e15c211 */ /* 0x000fe400010f141c */
[----:B------:R-:W-:Y:S02]  /*82a0*/  @!P5 IADD3.X R33, PT, PT, RZ, RZ, RZ, P3, !PT ;  /* 0x000000ffff21d210 */ /* 0x000fe40001ffe4ff */
[----:B------:R-:W-:Y:S01]  /*82b0*/  @!P0 IADD3 R28, P2, PT, R2, R3, RZ ;  /* 0x00000003021c8210 */ /* 0x000fe20007f5e0ff */
[----:B------:R0:W4:Y:S01]  /*82c0*/  @!P4 LDG.E R31, desc[UR8][R20.64+0x680] ;  /* 0x00068008141fc981 */ /* 0x000122000c1e1900 */
[----:B-1----:R-:W-:-:S02]  /*82d0*/  @!P5 LEA R16, P3, R32, R16, 0x2 ;  /* 0x000000102010d211 */ /* 0x002fc400078610ff */
[----:B------:R-:W-:Y:S02]  /*82e0*/  @!P1 IADD3 R30, P4, PT, R2, R3, RZ ;  /* 0x00000003021e9210 */ /* 0x000fe40007f9e0ff */
[----:B------:R-:W-:Y:S01]  /*82f0*/  @!P5 LEA.HI.X R17, R32, R17, R33, 0x2, P3 ;  /* 0x000000112011d211 */ /* 0x000fe200018f1421 */
[----:B------:R-:W-:Y:S01]  /*8300*/  @!P0 IMAD.X R32, RZ, RZ, RZ, P2 ;  /* 0x000000ffff208224 */ /* 0x000fe200010e06ff */
[----:B0-----:R-:W-:Y:S02]  /*8310*/  @!P0 LEA R12, P2, R28, R12, 0x2 ;  /* 0x0000000c1c0c8211 */ /* 0x001fe400078410ff */
[----:B------:R-:W-:Y:S02]  /*8320*/  @!P1 IADD3.X R22, PT, PT, RZ, RZ, RZ, P4, !PT ;  /* 0x000000ffff169210 */ /* 0x000fe400027fe4ff */
[----:B------:R-:W-:Y:S01]  /*8330*/  @!P1 LEA R18, P3, R30, R18, 0x2 ;  /* 0x000000121e129211 */ /* 0x000fe200078610ff */
[----:B------:R-:W-:Y:S01]  /*8340*/  IMAD.MOV.U32 R33, RZ, RZ, R0 ;  /* 0x000000ffff217224 */ /* 0x000fe200078e0000 */
[----:B------:R-:W-:-:S02]  /*8350*/  MOV R35, R0 ;  /* 0x0000000000237202 */ /* 0x000fc40000000f00 */
[----:B------:R-:W-:Y:S02]  /*8360*/  @!P0 LEA.HI.X R13, R28, R13, R32, 0x2, P2 ;  /* 0x0000000d1c0d8211 */ /* 0x000fe400010f1420 */
[----:B------:R-:W-:Y:S01]  /*8370*/  @!P1 LEA.HI.X R19, R30, R19, R22, 0x2, P3 ;  /* 0x000000131e139211 */ /* 0x000fe200018f1416 */
[----:B------:R-:W4:Y:S04]  /*8380*/  @!P5 LDG.E R33, desc[UR8][R16.64+0x700] ;  /* 0x000700081021d981 */ /* 0x000f28000c1e1900 */
[----:B------:R-:W4:Y:S04]  /*8390*/  @!P0 LDG.E R35, desc[UR8][R12.64+0x780] ;  /* 0x000780080c238981 */ /* 0x000f28000c1e1900 */
[----:B------:R0:W4:Y:S01]  /*83a0*/  @!P1 LDG.E R0, desc[UR8][R18.64+0x800] ;  /* 0x0008000812009981 */ /* 0x000122000c1e1900 */
[----:B------:R-:W1:Y:S01]  /*83b0*/  S2R R21, SR_LANEID ;  /* 0x0000000000157919 */ /* 0x000e620000000000 */
[----:B------:R-:W0:Y:S01]  /*83c0*/  S2UR UR5, SR_CgaCtaId ;  /* 0x00000000000579c3 */ /* 0x000e220000008800 */
[----:B------:R-:W-:Y:S01]  /*83d0*/  SHF.R.U32.HI R20, RZ, 0x5, R9 ;  /* 0x00000005ff147819 */ /* 0x000fe20000011609 */
[----:B------:R-:W-:-:S02]  /*83e0*/  UMOV UR4, 0x400 ;  /* 0x0000040000047882 */ /* 0x000fc40000000000 */
[----:B0-----:R-:W-:Y:S02]  /*83f0*/  ULEA UR4, UR5, UR4, 0x18 ;  /* 0x0000000405047291 */ /* 0x001fe4000f8ec0ff */
[----:B-1----:R-:W-:-:S05]  /*8400*/  IMAD R20, R20, 0x220, R21 ;  /* 0x0000022014147824 */ /* 0x002fca00078e0215 */
[----:B------:R-:W-:Y:S01]  /*8410*/  LEA R18, R20, UR4, 0x2 ;  /* 0x0000000414127c11 */ /* 0x000fe2000f8e10ff */
[----:B------:R-:W-:-:S04]  /*8420*/  IMAD R20, R21, 0x10, R20 ;  /* 0x0000001015147824 */ /* 0x000fc800078e0214 */
[----:B---3--:R-:W-:Y:S04]  /*8430*/  STS [R18], R5 ;  /* 0x0000000512007388 */ /* 0x008fe80000000800 */
[----:B-----5:R-:W-:Y:S04]  /*8440*/  STS [R18+0x80], R4 ;  /* 0x0000800412007388 */ /* 0x020fe80000000800 */
[----:B------:R-:W-:Y:S04]  /*8450*/  STS [R18+0x100], R26 ;  /* 0x0001001a12007388 */ /* 0x000fe80000000800 */
[----:B------:R-:W-:Y:S04]  /*8460*/  STS [R18+0x180], R25 ;  /* 0x0001801912007388 */ /* 0x000fe80000000800 */
[----:B------:R-:W-:Y:S04]  /*8470*/  STS [R18+0x200], R24 ;  /* 0x0002001812007388 */ /* 0x000fe80000000800 */
[----:B------:R-:W-:Y:S04]  /*8480*/  STS [R18+0x280], R15 ;  /* 0x0002800f12007388 */ /* 0x000fe80000000800 */
[----:B------:R-:W-:Y:S04]  /*8490*/  STS [R18+0x300], R11 ;  /* 0x0003000b12007388 */ /* 0x000fe80000000800 */
[----:B--2---:R0:W-:Y:S02]  /*84a0*/  STS [R18+0x380], R10 ;  /* 0x0003800a12007388 */ /* 0x0041e40000000800 */
[----:B0-----:R-:W-:-:S02]  /*84b0*/  LEA R10, R20, UR4, 0x2 ;  /* 0x00000004140a7c11 */ /* 0x001fc4000f8e10ff */
        /* <DEDUP_REMOVED lines=31> */
[----:B0-----:R-:W-:Y:S01]  /*86b0*/  IMAD.MOV.U32 R8, RZ, RZ, R7 ;  /* 0x000000ffff087224 */ /* 0x001fe200078e0007 */
[C---:B------:R-:W-:Y:S01]  /*86c0*/  IADD3 R5, PT, PT, R28.reuse, 0x1, RZ ;  /* 0x000000011c057810 */ /* 0x040fe20007ffe0ff */
[C---:B------:R-:W-:Y:S01]  /*86d0*/  VIADD R13, R28.reuse, 0x2 ;  /* 0x000000021c0d7836 */ /* 0x040fe20000000000 */
[C---:B------:R-:W-:Y:S02]  /*86e0*/  IADD3 R17, PT, PT, R28.reuse, 0x3, RZ ;  /* 0x000000031c117810 */ /* 0x040fe40007ffe0ff */
[-C--:B------:R-:W-:Y:S01]  /*86f0*/  ISETP.GE.U32.AND P4, PT, R5, R14.reuse, PT ;  /* 0x0000000e0500720c */ /* 0x080fe20003f86070 */
[C---:B------:R-:W-:Y:S01]  /*8700*/  VIADD R5, R28.reuse, 0x4 ;  /* 0x000000041c057836 */ /* 0x040fe20000000000 */
[-C--:B------:R-:W-:Y:S01]  /*8710*/  ISETP.GE.U32.AND P2, PT, R17, R14.reuse, PT ;  /* 0x0000000e1100720c */ /* 0x080fe20003f46070 */
[----:B------:R-:W-:Y:S01]  /*8720*/  VIADD R17, R28, 0x6 ;  /* 0x000000061c117836 */ /* 0x000fe20000000000 */
[----:B------:R-:W-:-:S02]  /*8730*/  ISETP.GE.U32.AND P3, PT, R13, R14, PT ;  /* 0x0000000e0d00720c */ /* 0x000fc40003f66070 */
[C---:B------:R-:W-:Y:S02]  /*8740*/  IADD3 R13, PT, PT, R28.reuse, 0x5, RZ ;  /* 0x000000051c0d7810 */ /* 0x040fe40007ffe0ff */
[----:B------:R-:W-:Y:S02]  /*8750*/  IADD3 R33, PT, PT, R28, 0x7, RZ ;  /* 0x000000071c217810 */ /* 0x000fe40007ffe0ff */
[-C--:B------:R-:W-:Y:S01]  /*8760*/  ISETP.GE.U32.AND P1, PT, R5, R14.reuse, PT ;  /* 0x0000000e0500720c */ /* 0x080fe20003f26070 */
[----:B------:R-:W-:Y:S01]  /*8770*/  IMAD.MOV.U32 R5, RZ, RZ, R7 ;  /* 0x000000ffff057224 */ /* 0x000fe200078e0007 */
[-C--:B------:R-:W-:Y:S02]  /*8780*/  ISETP.GE.U32.AND P0, PT, R13, R14.reuse, PT ;  /* 0x0000000e0d00720c */ /* 0x080fe40003f06070 */
[-C--:B------:R-:W-:Y:S02]  /*8790*/  ISETP.GE.U32.AND P6, PT, R17, R14.reuse, PT ;  /* 0x0000000e1100720c */ /* 0x080fe40003fc6070 */
[----:B------:R-:W-:-:S02]  /*87a0*/  ISETP.GE.U32.AND P5, PT, R33, R14, PT ;  /* 0x0000000e2100720c */ /* 0x000fc40003fa6070 */
[----:B------:R-:W-:Y:S01]  /*87b0*/  IADD3 R35, PT, PT, R28, 0x8, RZ ;  /* 0x000000081c237810 */ /* 0x000fe20007ffe0ff */
[----:B--234-:R-:W-:Y:S10]  /*87c0*/  @P4 BRA `(.L_x_399) ;  /* 0x0000000000284947 */ /* 0x01cff40003800000 */
        /* <DEDUP_REMOVED lines=10> */
.L_x_399:
[----:B------:R-:W-:Y:S05]  /*8870*/  BSYNC.RECONVERGENT B0 ;  /* 0x0000000000007941 */ /* 0x000fea0003800200 */
.L_x_398:
[----:B------:R-:W-:Y:S01]  /*8880*/  BSSY.RECONVERGENT B0, `(.L_x_400) ;  /* 0x000000f000007945 */ /* 0x000fe20003800200 */
[----:B------:R-:W-:Y:S01]  /*8890*/  ISETP.GE.U32.AND P4, PT, R35, R14, PT ;  /* 0x0000000e2300720c */ /* 0x000fe20003f86070 */
[----:B------:R-:W-:Y:S01]  /*88a0*/  IMAD.MOV.U32 R6, RZ, RZ, R5 ;  /* 0x000000ffff067224 */ /* 0x000fe200078e0005 */
[----:B------:R-:W-:Y:S01]  /*88b0*/  IADD3 R33, PT, PT, R28, 0x9, RZ ;  /* 0x000000091c217810 */ /* 0x000fe20007ffe0ff */
[----:B------:R-:W-:Y:S10]  /*88c0*/  @P3 BRA `(.L_x_401) ;  /* 0x0000000000283947 */ /* 0x000ff40003800000 */
[----:B------:R-:W0:Y:S01]  /*88d0*/  LDC.64 R12, c[0x0][0x3c0] ;  /* 0x0000f000ff0c7b82 */ /* 0x000e220000000a00 */
[----:B------:R-:W-:Y:S02]  /*88e0*/  IMAD R5, R5, 0x6, RZ ;  /* 0x0000000605057824 */ /* 0x000fe400078e02ff */
[----:B------:R-:W-:Y:S02]  /*88f0*/  IMAD R17, R0, 0x6, RZ ;  /* 0x0000000600117824 */ /* 0x000fe400078e02ff */
[----:B0-----:R-:W-:-:S04]  /*8900*/  IMAD.WIDE R4, R5, 0x4, R12 ;  /* 0x0000000405047825 */ /* 0x001fc800078e020c */
[----:B------:R-:W-:Y:S02]  /*8910*/  IMAD.WIDE R12, R17, 0x4, R12 ;  /* 0x00000004110c7825 */ /* 0x000fe400078e020c */
[----:B------:R0:W2:Y:S04]  /*8920*/  LDG.E R4, desc[UR8][R4.64+0x10] ;  /* 0x0000100804047981 */ /* 0x0000a8000c1e1900 */
[----:B------:R-:W2:Y:S01]  /*8930*/  LDG.E R13, desc[UR8][R12.64+0x10] ;  /* 0x000010080c0d7981 */ /* 0x000ea2000c1e1900 */
[----:B0-----:R-:W-:Y:S02]  /*8940*/  MOV R5, R0 ;  /* 0x0000000000057202 */ /* 0x001fe40000000f00 */
[----:B--2---:R-:W-:-:S13]  /*8950*/  FSETP.GT.AND P3, PT, R4, R13, PT ;  /* 0x0000000d0400720b */ /* 0x004fda0003f64000 */
[----:B------:R-:W-:-:S07]  /*8960*/  @P3 IMAD.MOV.U32 R6, RZ, RZ, R0 ;  /* 0x000000ffff063224 */ /* 0x000fce00078e0000 */
.L_x_401:
[----:B------:R-:W-:Y:S05]  /*8970*/  BSYNC.RECONVERGENT B0 ;  /* 0x0000000000007941 */ /* 0x000fea0003800200 */
.L_x_400:
        /* <DEDUP_REMOVED lines=15> */
.L_x_403:
[----:B------:R-:W-:Y:S05]  /*8a70*/  BSYNC.RECONVERGENT B0 ;  /* 0x0000000000007941 */ /* 0x000fea0003800200 */
.L_x_402:
        /* <DEDUP_REMOVED lines=15> */
.L_x_405:
[----:B------:R-:W-:Y:S05]  /*8b70*/  BSYNC.RECONVERGENT B0 ;  /* 0x0000000000007941 */ /* 0x000fea0003800200 */
.L_x_404:
        /* <DEDUP_REMOVED lines=15> */
.L_x_407:
[----:B------:R-:W-:Y:S05]  /*8c70*/  BSYNC.RECONVERGENT B0 ;  /* 0x0000000000007941 */ /* 0x000fea0003800200 */
.L_x_406:
        /* <DEDUP_REMOVED lines=15> */
.L_x_409:
[----:B------:R-:W-:Y:S05]  /*8d70*/  BSYNC.RECONVERGENT B0 ;  /* 0x0000000000007941 */ /* 0x000fea0003800200 */
.L_x_408:
        /* <DEDUP_REMOVED lines=15> */
.L_x_411:
[----:B------:R-:W-:Y:S05]  /*8e70*/  BSYNC.RECONVERGENT B0 ;  /* 0x0000000000007941 */ /* 0x000fea0003800200 */
.L_x_410:
        /* <DEDUP_REMOVED lines=15> */
.L_x_413:
[----:B------:R-:W-:Y:S05]  /*8f70*/  BSYNC.RECONVERGENT B0 ;  /* 0x0000000000007941 */ /* 0x000fea0003800200 */
.L_x_412:
[----:B------:R-:W-:Y:S01]  /*8f80*/  BSSY.RECONVERGENT B0, `(.L_x_414) ;  /* 0x000000e000007945 */ /* 0x000fe20003800200 */
[----:B------:R-:W-:Y:S02]  /*8f90*/  ISETP.GE.U32.AND P4, PT, R31, R14, PT ;  /* 0x0000000e1f00720c */ /* 0x000fe40003f86070 */
[----:B------:R-:W-:Y:S01]  /*8fa0*/  MOV R24, R19 ;  /* 0x0000001300187202 */ /* 0x000fe20000000f00 */
[----:B------:R-:W-:Y:S10]  /*8fb0*/  @P3 BRA `(.L_x_415) ;  /* 0x0000000000283947 */ /* 0x000ff40003800000 */
[----:B------:R-:W0:Y:S01]  /*8fc0*/  LDC.64 R16, c[0x0][0x3c0] ;  /* 0x0000f000ff107b82 */ /* 0x000e220000000a00 */
[----:B------:R-:W-:Y:S02]  /*8fd0*/  IMAD R23, R19, 0x6, RZ ;  /* 0x0000000613177824 */ /* 0x000fe400078e02ff */
[----:B-1----:R-:W-:Y:S02]  /*8fe0*/  IMAD R19, R27, 0x6, RZ ;  /* 0x000000061b137824 */ /* 0x002fe400078e02ff */
[----:B0-----:R-:W-:-:S04]  /*8ff0*/  IMAD.WIDE R22, R23, 0x4, R16 ;  /* 0x0000000417167825 */ /* 0x001fc800078e0210 */
[----:B------:R-:W-:Y:S02]  /*9000*/  IMAD.WIDE R16, R19, 0x4, R16 ;  /* 0x0000000413107825 */ /* 0x000fe400078e0210 */
[----:B------:R-:W2:Y:S04]  /*9010*/  LDG.E R22, desc[UR8][R22.64+0x10] ;  /* 0x0000100816167981 */ /* 0x000ea8000c1e1900 */
[----:B------:R-:W2:Y:S01]  /*9020*/  LDG.E R17, desc[UR8][R16.64+0x10] ;  /* 0x0000100810117981 */ /* 0x000ea2000c1e1900 */
[----:B------:R-:W-:Y:S01]  /*9030*/  IMAD.MOV.U32 R19, RZ, RZ, R27 ;  /* 0x000000ffff137224 */ /* 0x000fe200078e001b */
[----:B--2---:R-:W-:-:S13]  /*9040*/  FSETP.GT.AND P3, PT, R22, R17, PT ;  /* 0x000000111600720b */ /* 0x004fda0003f64000 */
[----:B------:R-:W-:-:S07]  /*9050*/  @P3 MOV R24, R27 ;  /* 0x0000001b00183202 */ /* 0x000fce0000000f00 */
.L_x_415:
[----:B------:R-:W-:Y:S05]  /*9060*/  BSYNC.RECONVERGENT B0 ;  /* 0x0000000000007941 */ /* 0x000fea0003800200 */
.L_x_414:
[----:B------:R-:W-:Y:S01]  /*9070*/  BSSY.RECONVERGENT B0, `(.L_x_416) ;  /* 0x000000f000007945 */ /* 0x000fe20003800200 */
[C---:B------:R-:W-:Y:S01]  /*9080*/  ISETP.GE.U32.AND P3, PT, R28.reuse, R14, PT ;  /* 0x0000000e1c00720c */ /* 0x040fe20003f66070 */
[----:B------:R-:W-:Y:S01]  /*9090*/  VIADD R31, R28, 0x10 ;  /* 0x000000101c1f7836 */ /* 0x000fe20000000000 */
        /* <DEDUP_REMOVED lines=12> */
.L_x_417:
[----:B------:R-:W-:Y:S05]  /*9160*/  BSYNC.RECONVERGENT B0 ;  /* 0x0000000000007941 */ /* 0x000fea0003800200 */
.L_x_416:
[----:B------:R-:W-:Y:S01]  /*9170*/  BSSY.RECONVERGENT B0, `(.L_x_418) ;  /* 0x000000e000007945 */ /* 0x000fe20003800200 */
[----:B------:R-:W-:Y:S01]  /*9180*/  ISETP.GE.U32.AND P2, PT, R31, R14, PT ;  /* 0x0000000e1f00720c */ /* 0x000fe20003f46070 */
[----:B-1----:R-:W-:Y:S02]  /*9190*/  IMAD.MOV.U32 R25, RZ, RZ, R28 ;  /* 0x000000ffff197224 */ /* 0x002fe400078e001c */
        /* <DEDUP_REMOVED lines=11> */
.L_x_419:
[----:B------:R-:W-:Y:S05]  /*9250*/  BSYNC.RECONVERGENT B0 ;  /* 0x0000000000007941 */ /* 0x000fea0003800200 */
.L_x_418:
        /* <DEDUP_REMOVED lines=13> */
.L_x_421:
[----:B------:R-:W-:Y:S05]  /*9330*/  BSYNC.RECONVERGENT B0 ;  /* 0x0000000000007941 */ /* 0x000fea0003800200 */
.L_x_420:
        /* <DEDUP_REMOVED lines=13> */
.L_x_423:
[----:B------:R-:W-:Y:S05]  /*9410*/  BSYNC.RECONVERGENT B0 ;  /* 0x0000000000007941 */ /* 0x000fea0003800200 */
.L_x_422:
        /* <DEDUP_REMOVED lines=13> */
.L_x_425:
[----:B------:R-:W-:Y:S05]  /*94f0*/  BSYNC.RECONVERGENT B0 ;  /* 0x0000000000007941 */ /* 0x000fea0003800200 */
.L_x_424:
        /* <DEDUP_REMOVED lines=13> */
.L_x_427:
[----:B------:R-:W-:Y:S05]  /*95d0*/  BSYNC.RECONVERGENT B0 ;  /* 0x0000000000007941 */ /* 0x000fea0003800200 */
.L_x_426:
[----:B------:R-:W-:Y:S01]  /*95e0*/  BSSY.RECONVERGENT B0, `(.L_x_428) ;  /* 0x00004cf000007945 */ /* 0x000fe20003800200 */
[----:B------:R-:W-:-:S03]  /*95f0*/  SEL R20, R30, R15, !P2 ;  /* 0x0000000f1e147207 */ /* 0x000fc60005000000 */
[----:B------:R-:W-:Y:S05]  /*9600*/  @P3 BRA `(.L_x_429) ;  /* 0x0000004c00303947 */ /* 0x000fea0003800000 */
[----:B------:R-:W0:Y:S01]  /*9610*/  LDC.64 R16, c[0x0][0x3c0] ;  /* 0x0000f000ff107b82 */ /* 0x000e220000000a00 */
[----:B------:R-:W-:Y:S02]  /*9620*/  IMAD R27, R8, 0x6, RZ ;  /* 0x00000006081b7824 */ /* 0x000fe400078e02ff */
[----:B------:R-:W-:Y:S02]  /*9630*/  IMAD R33, R7, 0x6, RZ ;  /* 0x0000000607217824 */ /* 0x000fe400078e02ff */
[----:B------:R-:W-:Y:S02]  /*9640*/  IMAD R31, R6, 0x6, RZ ;  /* 0x00000006061f7824 */ /* 0x000fe400078e02ff */
[----:B------:R-:W-:Y:S02]  /*9650*/  IMAD R35, R5, 0x6, RZ ;  /* 0x0000000605237824 */ /* 0x000fe400078e02ff */
[----:B0-----:R-:W-:-:S04]  /*9660*/  IMAD.WIDE R26, R27, 0x4, R16 ;  /* 0x000000041b1a7825 */ /* 0x001fc800078e0210 */
[--C-:B------:R-:W-:Y:S01]  /*9670*/  IMAD.WIDE R32, R33, 0x4, R16.reuse ;  /* 0x0000000421207825 */ /* 0x100fe200078e0210 */
[----:B------:R0:W2:Y:S03]  /*9680*/  LDG.E R15, desc[UR8][R26.64+0x10] ;  /* 0x000010081a0f7981 */ /* 0x0000a6000c1e1900 */
[--C-:B------:R-:W-:Y:S02]  /*9690*/  IMAD.WIDE R30, R31, 0x4, R16.reuse ;  /* 0x000000041f1e7825 */ /* 0x100fe400078e0210 */
[----:B------:R-:W2:Y:S04]  /*96a0*/  LDG.E R32, desc[UR8][R32.64+0x10] ;  /* 0x0000100820207981 */ /* 0x000ea8000c1e1900 */
[----:B------:R-:W3:Y:S01]  /*96b0*/  LDG.E R30, desc[UR8][R30.64+0x10] ;  /* 0x000010081e1e7981 */ /* 0x000ee2000c1e1900 */
[----:B0-----:R-:W-:-:S05]  /*96c0*/  IMAD.WIDE R26, R35, 0x4, R16 ;  /* 0x00000004231a7825 */ /* 0x001fca00078e0210 */
[----:B------:R0:W3:Y:S01]  /*96d0*/  LDG.E R35, desc[UR8][R26.64+0x10] ;  /* 0x000010081a237981 */ /* 0x0000e2000c1e1900 */
[----:B------:R-:W-:-:S04]  /*96e0*/  IMAD R37, R4, 0x6, RZ ;  /* 0x0000000604257824 */ /* 0x000fc800078e02ff */
[----:B0-----:R-:W-:-:S04]  /*96f0*/  IMAD.WIDE R26, R37, 0x4, R16 ;  /* 0x00000004251a7825 */ /* 0x001fc800078e0210 */
[----:B------:R-:W-:Y:S01]  /*9700*/  IMAD R37, R0, 0x6, RZ ;  /* 0x0000000600257824 */ /* 0x000fe200078e02ff */
[----:B------:R0:W4:Y:S03]  /*9710*/  LDG.E R33, desc[UR8][R26.64+0x10] ;  /* 0x000010081a217981 */ /* 0x000126000c1e1900 */
[----:B0-----:R-:W-:-:S04]  /*9720*/  IMAD.WIDE R26, R37, 0x4, R16 ;  /* 0x00000004251a7825 */ /* 0x001fc800078e0210 */
[----:B------:R-:W-:Y:S01]  /*9730*/  IMAD R37, R19, 0x6, RZ ;  /* 0x0000000613257824 */ /* 0x000fe200078e02ff */
[----:B--2---:R-:W-:Y:S01]  /*9740*/  FSETP.GT.AND P0, PT, R15, R32, PT ;  /* 0x000000200f00720b */ /* 0x004fe20003f04000 */
[----:B------:R-:W-:Y:S01]  /*9750*/  IMAD R15, R12, 0x6, RZ ;  /* 0x000000060c0f7824 */ /* 0x000fe200078e02ff */
[----:B------:R0:W4:Y:S01]  /*9760*/  LDG.E R32, desc[UR8][R26.64+0x10] ;  /* 0x000010081a207981 */ /* 0x000122000c1e1900 */
[----:B---3--:R-:W-:Y:S02]  /*9770*/  FSETP.GT.AND P2, PT, R30, R35, PT ;  /* 0x000000231e00720b */ /* 0x008fe40003f44000 */
[----:B------:R-:W-:-:S04]  /*9780*/  IMAD.WIDE R30, R15, 0x4, R16 ;  /* 0x000000040f1e7825 */ /* 0x000fc800078e0210 */
[----:B0-----:R-:W-:Y:S01]  /*9790*/  IMAD.WIDE R26, R37, 0x4, R16 ;  /* 0x00000004251a7825 */ /* 0x001fe200078e0210 */
[----:B------:R0:W2:Y:S03]  /*97a0*/  LDG.E R22, desc[UR8][R30.64+0x10] ;  /* 0x000010081e167981 */ /* 0x0000a6000c1e1900 */
[----:B------:R-:W-:Y:S01]  /*97b0*/  IMAD R37, R21, 0x6, RZ ;  /* 0x0000000615257824 */ /* 0x000fe200078e02ff */
[----:B------:R1:W3:Y:S01]  /*97c0*/  LDG.E R15, desc[UR8][R26.64+0x10] ;  /* 0x000010081a0f7981 */ /* 0x0002e2000c1e1900 */
[----:B------:R-:W-:-:S04]  /*97d0*/  IMAD R35, R13, 0x6, RZ ;  /* 0x000000060d237824 */ /* 0x000fc800078e02ff */
[----:B------:R-:W-:-:S04]  /*97e0*/  IMAD.WIDE R34, R35, 0x4, R16 ;  /* 0x0000000423227825 */ /* 0x000fc800078e0210 */
[--C-:B0-----:R-:W-:Y:S02]  /*97f0*/  IMAD.WIDE R30, R37, 0x4, R16.reuse ;  /* 0x00000004251e7825 */ /* 0x101fe400078e0210 */
[----:B------:R0:W2:Y:S04]  /*9800*/  LDG.E R34, desc[UR8][R34.64+0x10] ;  /* 0x0000100822227981 */ /* 0x0000a8000c1e1900 */
[----:B------:R5:W3:Y:S01]  /*9810*/  LDG.E R30, desc[UR8][R30.64+0x10] ;  /* 0x000010081e1e7981 */ /* 0x000ae2000c1e1900 */
[----:B------:R-:W-:Y:S02]  /*9820*/  IMAD R36, R28, 0x6, RZ ;  /* 0x000000061c247824 */ /* 0x000fe400078e02ff */
[----:B------:R-:W-:Y:S02]  /*9830*/  IMAD R37, R24, 0x6, RZ ;  /* 0x0000000618257824 */ /* 0x000fe400078e02ff */
[----:B-1----:R-:W-:-:S05]  /*9840*/  IMAD.WIDE R26, R36, 0x4, R16 ;  /* 0x00000004241a7825 */ /* 0x002fca00078e0210 */
[----:B------:R1:W3:Y:S01]  /*9850*/  LDG.E R36, desc[UR8][R26.64+0x10] ;  /* 0x000010081a247981 */ /* 0x0002e2000c1e1900 */
[----:B0-----:R-:W-:Y:S02]  /*9860*/  IMAD R35, R25, 0x6, RZ ;  /* 0x0000000619237824 */ /* 0x001fe400078e02ff */
[----:B-----5:R-:W-:Y:S02]  /*9870*/  IMAD R31, R29, 0x6, RZ ;  /* 0x000000061d1f7824 */ /* 0x020fe400078e02ff */
[----:B-1----:R-:W-:-:S05]  /*9880*/  IMAD.WIDE R26, R37, 0x4, R16 ;  /* 0x00000004251a7825 */ /* 0x002fca00078e0210 */
[----:B------:R0:W5:Y:S02]  /*9890*/  LDG.E R37, desc[UR8][R26.64+0x10] ;  /* 0x000010081a257981 */ /* 0x000164000c1e1900 */
[----:B0-----:R-:W-:Y:S01]  /*98a0*/  IMAD.WIDE R26, R35, 0x4, R16 ;  /* 0x00000004231a7825 */ /* 0x001fe200078e0210 */
[----:B----4-:R-:W-:-:S03]  /*98b0*/  FSETP.GT.AND P5, PT, R33, R32, PT ;  /* 0x000000202100720b */ /* 0x010fc60003fa4000 */
[----:B------:R-:W-:-:S04]  /*98c0*/  IMAD R33, R23, 0x6, RZ ;  /* 0x0000000617217824 */ /* 0x000fc800078e02ff */
[----:B------:R-:W-:-:S06]  /*98d0*/  IMAD.WIDE R32, R33, 0x4, R16 ;  /* 0x0000000421207825 */ /* 0x000fcc00078e0210 */
[----:B------:R-:W4:Y:S04]  /*98e0*/  LDG.E R32, desc[UR8][R32.64+0x10] ;  /* 0x0000100820207981 */ /* 0x000f28000c1e1900 */
[----:B------:R0:W4:Y:S01]  /*98f0*/  LDG.E R33, desc[UR8][R26.64+0x10] ;  /* 0x000010081a217981 */ /* 0x000122000c1e1900 */
[----:B--2---:R-:W-:Y:S02]  /*9900*/  FSETP.GT.AND P3, PT, R22, R34, PT ;  /* 0x000000221600720b */ /* 0x004fe40003f64000 */
[----:B------:R-:W-:Y:S02]  /*9910*/  SEL R22, R5, R6, !P2 ;  /* 0x0000000605167207 */ /* 0x000fe40005000000 */
[----:B---3--:R-:W-:Y:S01]  /*9920*/  FSETP.GT.AND P1, PT, R15, R30, PT ;  /* 0x0000001e0f00720b */ /* 0x008fe20003f24000 */
[----:B------:R-:W-:-:S02]  /*9930*/  IMAD R15, R11, 0x6, RZ ;  /* 0x000000060b0f7824 */ /* 0x000fc400078e02ff */
[----:B------:R-:W-:-:S04]  /*9940*/  IMAD.WIDE R30, R31, 0x4, R16 ;  /* 0x000000041f1e7825 */ /* 0x000fc800078e0210 */
[--C-:B0-----:R-:W-:Y:S02]  /*9950*/  IMAD.WIDE R26, R15, 0x4, R16.reuse ;  /* 0x000000040f1a7825 */ /* 0x101fe400078e0210 */
[----:B------:R-:W2:Y:S02]  /*9960*/  LDG.E R30, desc[UR8][R30.64+0x10] ;  /* 0x000010081e1e7981 */ /* 0x000ea4000c1e1900 */
[----:B------:R-:W-:Y:S02]  /*9970*/  IMAD R15, R22, 0x6, RZ ;  /* 0x00000006160f7824 */ /* 0x000fe400078e02ff */
[----:B------:R0:W2:Y:S02]  /*9980*/  LDG.E R31, desc[UR8][R26.64+0x10] ;  /* 0x000010081a1f7981 */ /* 0x0000a4000c1e1900 */
[----:B0-----:R-:W-:Y:S01]  /*9990*/  IMAD.WIDE R26, R15, 0x4, R16 ;  /* 0x000000040f1a7825 */ /* 0x001fe200078e0210 */
[----:B------:R-:W-:-:S04]  /*99a0*/  SEL R15, R8, R7, !P0 ;  /* 0x00000007080f7207 */ /* 0x000fc80004000000 */
[----:B------:R0:W3:Y:S01]  /*99b0*/  LDG.E R34, desc[UR8][R26.64+0x10] ;  /* 0x000010081a227981 */ /* 0x0000e2000c1e1900 */
[----:B------:R-:W-:-:S04]  /*99c0*/  IMAD R35, R15, 0x6, RZ ;  /* 0x000000060f237824 */ /* 0x000fc800078e02ff */
        /* <DEDUP_REMOVED lines=8> */
[----:B-----5:R-:W-:Y:S01]  /*9a50*/  FSETP.GT.AND P6, PT, R36, R37, PT ;  /* 0x000000252400720b */ /* 0x020fe20003fc4000 */
[----:B------:R-:W-:Y:S02]  /*9a60*/  IMAD R37, R13, 0x6, RZ ;  /* 0x000000060d257824 */ /* 0x000fe400078e02ff */
[----:B------:R-:W-:Y:S01]  /*9a70*/  IMAD R36, R12, 0x6, RZ ;  /* 0x000000060c247824 */ /* 0x000fe200078e02ff */
[----:B----4-:R-:W-:Y:S01]  /*9a80*/  FSETP.GT.AND P4, PT, R32, R33, PT ;  /* 0x000000212000720b */ /* 0x010fe20003f84000 */
[----:B------:R-:W-:-:S04]  /*9a90*/  IMAD R33, R0, 0x6, RZ ;  /* 0x0000000600217824 */ /* 0x000fc800078e02ff */
[----:B0-----:R-:W-:-:S05]  /*9aa0*/  IMAD.WIDE R26, R33, 0x4, R16 ;  /* 0x00000004211a7825 */ /* 0x001fca00078e0210 */
[----:B------:R0:W4:Y:S02]  /*9ab0*/  LDG.E R32, desc[UR8][R26.64+0x10] ;  /* 0x000010081a207981 */ /* 0x000124000c1e1900 */
[----:B0-----:R-:W-:-:S05]  /*9ac0*/  IMAD.WIDE R26, R36, 0x4, R16 ;  /* 0x00000004241a7825 */ /* 0x001fca00078e0210 */
[----:B------:R-:W5:Y:S01]  /*9ad0*/  LDG.E R36, desc[UR8][R26.64+0x10] ;  /* 0x000010081a247981 */ /* 0x000f62000c1e1900 */
[----:B--2---:R-:W-:Y:S01]  /*9ae0*/  FSETP.GT.AND P5, PT, R30, R31, PT ;  /* 0x0000001f1e00720b */ /* 0x004fe20003fa4000 */
[----:B------:R-:W-:-:S04]  /*9af0*/  IMAD R31, R5, 0x6, RZ ;  /* 0x00000006051f7824 */ /* 0x000fc800078e02ff */
[----:B------:R-:W-:-:S05]  /*9b00*/  IMAD.WIDE R30, R31, 0x4, R16 ;  /* 0x000000041f1e7825 */ /* 0x000fca00078e0210 */
[----:B------:R0:W2:Y:S02]  /*9b10*/  LDG.E R33, desc[UR8][R30.64+0x10] ;  /* 0x000010081e217981 */ /* 0x0000a4000c1e1900 */
[----:B0-----:R-:W-:Y:S01]  /*9b20*/  IMAD.WIDE R30, R37, 0x4, R16 ;  /* 0x00000004251e7825 */ /* 0x001fe200078e0210 */
[----:B---3--:R-:W-:-:S03]  /*9b30*/  FSETP.GT.AND P2, PT, R34, R35, PT ;  /* 0x000000232200720b */ /* 0x008fc60003f44000 */
[----:B------:R-:W-:Y:S02]  /*9b40*/  IMAD R35, R6, 0x6, RZ ;  /* 0x0000000606237824 */ /* 0x000fe400078e02ff */
[----:B------:R-:W4:Y:S02]  /*9b50*/  LDG.E R30, desc[UR8][R30.64+0x10] ;  /* 0x000010081e1e7981 */ /* 0x000f24000c1e1900 */
[----:B------:R-:W-:-:S04]  /*9b60*/  IMAD.WIDE R34, R35, 0x4, R16 ;  /* 0x0000000423227825 */ /* 0x000fc800078e0210 */
[----:B------:R-:W-:Y:S02]  /*9b70*/  IMAD R37, R4, 0x6, RZ ;  /* 0x0000000604257824 */ /* 0x000fe400078e02ff */
[----:B------:R-:W2:Y:S02]  /*9b80*/  LDG.E R34, desc[UR8][R34.64+0x10] ;  /* 0x0000100822227981 */ /* 0x000ea4000c1e1900 */
[----:B------:R-:W-:-:S05]  /*9b90*/  IMAD.WIDE R26, R37, 0x4, R16 ;  /* 0x00000004251a7825 */ /* 0x000fca00078e0210 */
[----:B------:R0:W5:Y:S01]  /*9ba0*/  LDG.E R37, desc[UR8][R26.64+0x10] ;  /* 0x000010081a257981 */ /* 0x000162000c1e1900 */
[----:B------:R-:W-:Y:S02]  /*9bb0*/  SEL R21, R19, R21, !P1 ;  /* 0x0000001513157207 */ /* 0x000fe40004800000 */
[----:B------:R-:W-:Y:S02]  /*9bc0*/  SEL R19, R24, R28, !P6 ;  /* 0x0000001c18137207 */ /* 0x000fe40007000000 */
[----:B0-----:R-:W-:Y:S02]  /*9bd0*/  SEL R26, R28, R24, !P6 ;  /* 0x000000181c1a7207 */ /* 0x001fe40007000000 */
[----:B------:R-:W-:Y:S02]  /*9be0*/  SEL R24, R23, R25, !P4 ;  /* 0x0000001917187207 */ /* 0x000fe40006000000 */
[----:B------:R-:W-:Y:S01]  /*9bf0*/  SEL R25, R25, R23, !P4 ;  /* 0x0000001719197207 */ /* 0x000fe20006000000 */
[----:B------:R-:W-:Y:S01]  /*9c00*/  IMAD R31, R26, 0x6, RZ ;  /* 0x000000061a1f7824 */ /* 0x000fe200078e02ff */
[----:B------:R-:W-:Y:S01]  /*9c10*/  SEL R23, R11, R29, !P5 ;  /* 0x0000001d0b177207 */ /* 0x000fe20006800000 */
[----:B------:R-:W-:Y:S01]  /*9c20*/  IMAD R35, R19, 0x6, RZ ;  /* 0x0000000613237824 */ /* 0x000fe200078e02ff */
[----:B----4-:R-:W-:Y:S01]  /*9c30*/  FSETP.GT.AND P6, PT, R30, R32, PT ;  /* 0x000000201e00720b */ /* 0x010fe20003fc4000 */
[----:B------:R-:W-:-:S05]  /*9c40*/  IMAD.WIDE R30, R31, 0x4, R16 ;  /* 0x000000041f1e7825 */ /* 0x000fca00078e0210 */
[----:B------:R0:W3:Y:S01]  /*9c50*/  LDG.E R28, desc[UR8][R30.64+0x10] ;  /* 0x000010081e1c7981 */ /* 0x0000e2000c1e1900 */
[----:B--2---:R-:W-:Y:S01]  /*9c60*/  FSETP.GT.AND P3, PT, R34, R33, PT ;  /* 0x000000212200720b */ /* 0x004fe20003f64000 */
[----:B------:R-:W-:-:S04]  /*9c70*/  IMAD R33, R21, 0x6, RZ ;  /* 0x0000000615217824 */ /* 0x000fc800078e02ff */
[----:B------:R-:W-:Y:S01]  /*9c80*/  IMAD.WIDE R32, R33, 0x4, R16 ;  /* 0x0000000421207825 */ /* 0x000fe200078e0210 */
[----:B-----5:R-:W-:-:S03]  /*9c90*/  FSETP.GT.AND P1, PT, R36, R37, PT ;  /* 0x000000252400720b */ /* 0x020fc60003f24000 */
[----:B------:R-:W-:Y:S01]  /*9ca0*/  IMAD R37, R25, 0x6, RZ ;  /* 0x0000000619257824 */ /* 0x000fe200078e02ff */
[----:B------:R1:W2:Y:S01]  /*9cb0*/  LDG.E R27, desc[UR8][R32.64+0x10] ;  /* 0x00001008201b7981 */ /* 0x0002a2000c1e1900 */
[----:B------:R-:W-:-:S04]  /*9cc0*/  IMAD R36, R23, 0x6, RZ ;  /* 0x0000000617247824 */ /* 0x000fc800078e02ff */
[----:B0-----:R-:W-:-:S04]  /*9cd0*/  IMAD.WIDE R30, R36, 0x4, R16 ;  /* 0x00000004241e7825 */ /* 0x001fc800078e0210 */
[----:B-1----:R-:W-:-:S04]  /*9ce0*/  IMAD.WIDE R32, R37, 0x4, R16 ;  /* 0x0000000425207825 */ /* 0x002fc800078e0210 */
[----:B------:R-:W-:Y:S02]  /*9cf0*/  IMAD R37, R24, 0x6, RZ ;  /* 0x0000000618257824 */ /* 0x000fe400078e02ff */
[----:B------:R-:W3:Y:S01]  /*9d00*/  LDG.E R32, desc[UR8][R32.64+0x10] ;  /* 0x0000100820207981 */ /* 0x000ee2000c1e1900 */
[----:B------:R-:W-:-:S06]  /*9d10*/  IMAD.WIDE R34, R35, 0x4, R16 ;  /* 0x0000000423227825 */ /* 0x000fcc00078e0210 */
[----:B------:R-:W2:Y:S04]  /*9d20*/  LDG.E R34, desc[UR8][R34.64+0x10] ;  /* 0x0000100822227981 */ /* 0x000ea8000c1e1900 */
[----:B------:R0:W4:Y:S02]  /*9d30*/  LDG.E R33, desc[UR8][R30.64+0x10] ;  /* 0x000010081e217981 */ /* 0x000124000c1e1900 */
[----:B0-----:R-:W-:-:S06]  /*9d40*/  IMAD.WIDE R30, R37, 0x4, R16 ;  /* 0x00000004251e7825 */ /* 0x001fcc00078e0210 */
[----:B------:R-:W4:Y:S01]  /*9d50*/  LDG.E R30, desc[UR8][R30.64+0x10] ;  /* 0x000010081e1e7981 */ /* 0x000f22000c1e1900 */
[----:B------:R-:W-:Y:S01]  /*9d60*/  SEL R29, R29, R11, !P5 ;  /* 0x0000000b1d1d7207 */ /* 0x000fe20006800000 */
[----:B------:R-:W-:Y:S01]  /*9d70*/  IMAD R35, R20, 0x6, RZ ;  /* 0x0000000614237824 */ /* 0x000fe200078e02ff */
[----:B------:R-:W-:Y:S02]  /*9d80*/  SEL R7, R7, R8, !P0 ;  /* 0x0000000807077207 */ /* 0x000fe40004000000 */
[----:B------:R-:W-:Y:S01]  /*9d90*/  SEL R8, R15, R22, !P2 ;  /* 0x000000160f087207 */ /* 0x000fe20005000000 */
[----:B------:R-:W-:Y:S02]  /*9da0*/  IMAD R37, R29, 0x6, RZ ;  /* 0x000000061d257824 */ /* 0x000fe400078e02ff */
[----:B------:R-:W-:Y:S02]  /*9db0*/  IMAD R11, R7, 0x6, RZ ;  /* 0x00000006070b7824 */ /* 0x000fe400078e02ff */
[----:B------:R-:W-:Y:S01]  /*9dc0*/  IMAD.WIDE R36, R37, 0x4, R16 ;  /* 0x0000000425247825 */ /* 0x000fe200078e0210 */
[----:B------:R-:W-:-:S04]  /*9dd0*/  SEL R15, R22, R15, !P2 ;  /* 0x0000000f160f7207 */ /* 0x000fc80005000000 */
[----:B------:R-:W5:Y:S01]  /*9de0*/  LDG.E R22, desc[UR8][R36.64+0x10] ;  /* 0x0000100824167981 */ /* 0x000f62000c1e1900 */
[----:B---3--:R-:W-:Y:S02]  /*9df0*/  FSETP.GT.AND P5, PT, R32, R28, PT ;  /* 0x0000001c2000720b */ /* 0x008fe40003fa4000 */
[----:B--2---:R-:W-:Y:S01]  /*9e00*/  FSETP.GT.AND P4, PT, R34, R27, PT ;  /* 0x0000001b2200720b */ /* 0x004fe20003f84000 */
[----:B------:R-:W-:Y:S01]  /*9e10*/  IMAD.WIDE R34, R35, 0x4, R16 ;  /* 0x0000000423227825 */ /* 0x000fe200078e0210 */
[----:B----4-:R-:W-:-:S03]  /*9e20*/  FSETP.GT.AND P0, PT, R33, R30, PT ;  /* 0x0000001e2100720b */ /* 0x010fc60003f04000 */
[----:B------:R-:W-:Y:S01]  /*9e30*/  IMAD R33, R8, 0x6, RZ ;  /* 0x0000000608217824 */ /* 0x000fe200078e02ff */
[----:B------:R0:W5:Y:S03]  /*9e40*/  LDG.E R30, desc[UR8][R34.64+0x10] ;  /* 0x00001008221e7981 */ /* 0x000166000c1e1900 */
[----:B------:R-:W-:-:S05]  /*9e50*/  IMAD.WIDE R32, R33, 0x4, R16 ;  /* 0x0000000421207825 */ /* 0x000fca00078e0210 */
[----:B------:R1:W2:Y:S01]  /*9e60*/  LDG.E R28, desc[UR8][R32.64+0x10] ;  /* 0x00001008201c7981 */ /* 0x0002a2000c1e1900 */
[----:B0-----:R-:W-:Y:S01]  /*9e70*/  IMAD.WIDE R34, R11, 0x4, R16 ;  /* 0x000000040b227825 */ /* 0x001fe200078e0210 */
[----:B------:R-:W-:-:S04]  /*9e80*/  SEL R11, R5, R6, !P3 ;  /* 0x00000006050b7207 */ /* 0x000fc80005800000 */
[----:B------:R0:W2:Y:S01]  /*9e90*/  LDG.E R27, desc[UR8][R34.64+0x10] ;  /* 0x00001008221b7981 */ /* 0x0000a2000c1e1900 */
[----:B------:R-:W-:Y:S02]  /*9ea0*/  IMAD R31, R11, 0x6, RZ ;  /* 0x000000060b1f7824 */ /* 0x000fe400078e02ff */
[----:B-1----:R-:W-:-:S04]  /*9eb0*/  IMAD R33, R15, 0x6, RZ ;  /* 0x000000060f217824 */ /* 0x002fc800078e02ff */
[----:B0-----:R-:W-:-:S04]  /*9ec0*/  IMAD.WIDE R34, R33, 0x4, R16 ;  /* 0x0000000421227825 */ /* 0x001fc800078e0210 */
[----:B------:R-:W-:Y:S02]  /*9ed0*/  IMAD.WIDE R32, R31, 0x4, R16 ;  /* 0x000000041f207825 */ /* 0x000fe400078e0210 */
[----:B------:R-:W3:Y:S04]  /*9ee0*/  LDG.E R31, desc[UR8][R34.64+0x10] ;  /* 0x00001008221f7981 */ /* 0x000ee8000c1e1900 */
[----:B------:R0:W3:Y:S01]  /*9ef0*/  LDG.E R32, desc[UR8][R32.64+0x10] ;  /* 0x0000100820207981 */ /* 0x0000e2000c1e1900 */
[----:B------:R-:W-:Y:S02]  /*9f00*/  SEL R5, R6, R5, !P3 ;  /* 0x0000000506057207 */ /* 0x000fe40005800000 */
[----:B------:R-:W-:Y:S02]  /*9f10*/  SEL R6, R0, R13, !P6 ;  /* 0x0000000d00067207 */ /* 0x000fe40007000000 */
[----:B------:R-:W-:Y:S01]  /*9f20*/  SEL R0, R13, R0, !P6 ;  /* 0x000000000d007207 */ /* 0x000fe20007000000 */
[----:B------:R-:W-:Y:S01]  /*9f30*/  IMAD R37, R5, 0x6, RZ ;  /* 0x0000000605257824 */ /* 0x000fe200078e02ff */
[----:B------:R-:W-:-:S02]  /*9f40*/  SEL R13, R12, R4, !P1 ;  /* 0x000000040c0d7207 */ /* 0x000fc40004800000 */
[----:B------:R-:W-:Y:S01]  /*9f50*/  SEL R12, R4, R12, !P1 ;  /* 0x0000000c040c7207 */ /* 0x000fe20004800000 */
[----:B------:R-:W-:Y:S01]  /*9f60*/  IMAD.WIDE R36, R37, 0x4, R16 ;  /* 0x0000000425247825 */ /* 0x000fe200078e0210 */
[----:B------:R-:W-:Y:S02]  /*9f70*/  SEL R4, R19, R21, !P4 ;  /* 0x0000001513047207 */ /* 0x000fe40006000000 */
[----:B------:R-:W-:Y:S01]  /*9f80*/  SEL R21, R21, R19, !P4 ;  /* 0x0000001315157207 */ /* 0x000fe20006000000 */
[----:B------:R-:W-:Y:S02]  /*9f90*/  IMAD R19, R13, 0x6, RZ ;  /* 0x000000060d137824 */ /* 0x000fe400078e02ff */
[----:B0-----:R-:W-:Y:S01]  /*9fa0*/  IMAD R33, R0, 0x6, RZ ;  /* 0x0000000600217824 */ /* 0x001fe200078e02ff */
[----:B-----5:R-:W-:Y:S01]  /*9fb0*/  FSETP.GT.AND P3, PT, R30, R22, PT ;  /* 0x000000161e00720b */ /* 0x020fe20003f64000 */
[----:B------:R-:W-:-:S04]  /*9fc0*/  IMAD R22, R6, 0x6, RZ ;  /* 0x0000000606167824 */ /* 0x000fc800078e02ff */
[--C-:B------:R-:W-:Y:S02]  /*9fd0*/  IMAD.WIDE R34, R22, 0x4, R16.reuse ;  /* 0x0000000416227825 */ /* 0x100fe400078e0210 */
[----:B------:R0:W4:Y:S04]  /*9fe0*/  LDG.E R22, desc[UR8][R36.64+0x10] ;  /* 0x0000100824167981 */ /* 0x000128000c1e1900 */
[----:B------:R1:W4:Y:S01]  /*9ff0*/  LDG.E R30, desc[UR8][R34.64+0x10] ;  /* 0x00001008221e7981 */ /* 0x000322000c1e1900 */
[----:B--2---:R-:W-:Y:S01]  /*a000*/  FSETP.GT.AND P1, PT, R28, R27, PT ;  /* 0x0000001b1c00720b */ /* 0x004fe20003f24000 */
[----:B------:R-:W-:Y:S02]  /*a010*/  IMAD R27, R12, 0x6, RZ ;  /* 0x000000060c1b7824 */ /* 0x000fe400078e02ff */
[----:B0-----:R-:W-:Y:S01]  /*a020*/  IMAD.WIDE R36, R19, 0x4, R16 ;  /* 0x0000000413247825 */ /* 0x001fe200078e0210 */
[----:B------:R-:W-:-:S03]  /*a030*/  SEL R19, R26, R25, !P5 ;  /* 0x000000191a137207 */ /* 0x000fc60006800000 */
[--C-:B-1----:R-:W-:Y:S01]  /*a040*/  IMAD.WIDE R34, R27, 0x4, R16.reuse ;  /* 0x000000041b227825 */ /* 0x102fe200078e0210 */
[----:B------:R0:W2:Y:S03]  /*a050*/  LDG.E R28, desc[UR8][R36.64+0x10] ;  /* 0x00001008241c7981 */ /* 0x0000a6000c1e1900 */
[----:B------:R-:W-:Y:S01]  /*a060*/  IMAD R27, R21, 0x6, RZ ;  /* 0x00000006151b7824 */ /* 0x000fe200078e02ff */
[----:B------:R-:W-:Y:S01]  /*a070*/  SEL R25, R25, R26, !P5 ;  /* 0x0000001a19197207 */ /* 0x000fe20006800000 */
[----:B------:R-:W5:Y:S01]  /*a080*/  LDG.E R34, desc[UR8][R34.64+0x10] ;  /* 0x0000100822227981 */ /* 0x000f62000c1e1900 */
[----:B---3--:R-:W-:Y:S01]  /*a090*/  FSETP.GT.AND P2, PT, R32, R31, PT ;  /* 0x0000001f2000720b */ /* 0x008fe20003f44000 */
[----:B------:R-:W-:Y:S02]  /*a0a0*/  IMAD R31, R19, 0x6, RZ ;  /* 0x00000006131f7824 */ /* 0x000fe400078e02ff */
[----:B------:R-:W-:-:S04]  /*a0b0*/  IMAD.WIDE R32, R33, 0x4, R16 ;  /* 0x0000000421207825 */ /* 0x000fc800078e0210 */
[--C-:B0-----:R-:W-:Y:S02]  /*a0c0*/  IMAD.WIDE R36, R27, 0x4, R16.reuse ;  /* 0x000000041b247825 */ /* 0x101fe400078e0210 */
[----:B------:R-:W5:Y:S02]  /*a0d0*/  LDG.E R33, desc[UR8][R32.64+0x10] ;  /* 0x0000100820217981 */ /* 0x000f64000c1e1900 */
[----:B------:R-:W-:Y:S02]  /*a0e0*/  IMAD.WIDE R26, R31, 0x4, R16 ;  /* 0x000000041f1a7825 */ /* 0x000fe400078e0210 */
[----:B------:R-:W2:Y:S04]  /*a0f0*/  LDG.E R31, desc[UR8][R36.64+0x10] ;  /* 0x00001008241f7981 */ /* 0x000ea8000c1e1900 */
[----:B------:R0:W3:Y:S02]  /*a100*/  LDG.E R32, desc[UR8][R26.64+0x10] ;  /* 0x000010081a207981 */ /* 0x0000e4000c1e1900 */
[----:B0-----:R-:W-:-:S04]  /*a110*/  IMAD R27, R4, 0x6, RZ ;  /* 0x00000006041b7824 */ /* 0x001fc800078e02ff */
[----:B------:R-:W-:-:S06]  /*a120*/  IMAD.WIDE R26, R27, 0x4, R16 ;  /* 0x000000041b1a7825 */ /* 0x000fcc00078e0210 */
[----:B------:R-:W3:Y:S01]  /*a130*/  LDG.E R26, desc[UR8][R26.64+0x10] ;  /* 0x000010081a1a7981 */ /* 0x000ee2000c1e1900 */
[----:B------:R-:W-:Y:S01]  /*a140*/  IMAD R35, R25, 0x6, RZ ;  /* 0x0000000619237824 */ /* 0x000fe200078e02ff */
[----:B----4-:R-:W-:Y:S02]  /*a150*/  FSETP.GT.AND P5, PT, R30, R22, PT ;  /* 0x000000161e00720b */ /* 0x010fe40003fa4000 */
[----:B------:R-:W-:Y:S02]  /*a160*/  SEL R22, R24, R23, !P0 ;  /* 0x0000001718167207 */ /* 0x000fe40004000000 */
[----:B------:R-:W-:Y:S02]  /*a170*/  SEL R24, R23, R24, !P0 ;  /* 0x0000001817187207 */ /* 0x000fe40004000000 */
[----:B------:R-:W-:Y:S02]  /*a180*/  SEL R23, R20, R29, !P3 ;  /* 0x0000001d14177207 */ /* 0x000fe40005800000 */
[----:B------:R-:W-:Y:S01]  /*a190*/  SEL R29, R29, R20, !P3 ;  /* 0x000000141d1d7207 */ /* 0x000fe20005800000 */
[----:B------:R-:W-:Y:S01]  /*a1a0*/  IMAD R37, R24, 0x6, RZ ;  /* 0x0000000618257824 */ /* 0x000fe200078e02ff */
[----:B------:R-:W-:-:S03]  /*a1b0*/  SEL R20, R8, R7, !P1 ;  /* 0x0000000708147207 */ /* 0x000fc60004800000 */
[----:B------:R-:W-:-:S05]  /*a1c0*/  IMAD.WIDE R36, R37, 0x4, R16 ;  /* 0x0000000425247825 */ /* 0x000fca00078e0210 */
[----:B------:R-:W4:Y:S01]  /*a1d0*/  LDG.E R27, desc[UR8][R36.64+0x10] ;  /* 0x00001008241b7981 */ /* 0x000f22000c1e1900 */
[----:B-----5:R-:W-:Y:S01]  /*a1e0*/  FSETP.GT.AND P4, PT, R34, R33, PT ;  /* 0x000000212200720b */ /* 0x020fe20003f84000 */
[----:B------:R-:W-:Y:S01]  /*a1f0*/  IMAD.WIDE R34, R35, 0x4, R16 ;  /* 0x0000000423227825 */ /* 0x000fe200078e0210 */
[----:B--2---:R-:W-:-:S03]  /*a200*/  FSETP.GT.AND P0, PT, R31, R28, PT ;  /* 0x0000001c1f00720b */ /* 0x004fc60003f04000 */
[----:B------:R-:W-:Y:S02]  /*a210*/  IMAD R31, R29, 0x6, RZ ;  /* 0x000000061d1f7824 */ /* 0x000fe400078e02ff */
[----:B------:R-:W-:Y:S01]  /*a220*/  IMAD R33, R22, 0x6, RZ ;  /* 0x0000000616217824 */ /* 0x000fe200078e02ff */
[----:B------:R0:W2:Y:S01]  /*a230*/  LDG.E R34, desc[UR8][R34.64+0x10] ;  /* 0x0000100822227981 */ /* 0x0000a2000c1e1900 */
[----:B------:R-:W-:-:S05]  /*a240*/  IMAD.WIDE R30, R31, 0x4, R16 ;  /* 0x000000041f1e7825 */ /* 0x000fca00078e0210 */
[----:B------:R1:W4:Y:S01]  /*a250*/  LDG.E R28, desc[UR8][R30.64+0x10] ;  /* 0x000010081e1c7981 */ /* 0x000322000c1e1900 */
[----:B---3--:R-:W-:Y:S02]  /*a260*/  FSETP.GT.AND P6, PT, R32, R26, PT ;  /* 0x0000001a2000720b */ /* 0x008fe40003fc4000 */
[----:B------:R-:W-:Y:S01]  /*a270*/  SEL R26, R15, R11, !P2 ;  /* 0x0000000b0f1a7207 */ /* 0x000fe20005000000 */
[----:B------:R-:W-:-:S04]  /*a280*/  IMAD.WIDE R32, R33, 0x4, R16 ;  /* 0x0000000421207825 */ /* 0x000fc800078e0210 */
[----:B0-----:R-:W-:Y:S02]  /*a290*/  IMAD R35, R26, 0x6, RZ ;  /* 0x000000061a237824 */ /* 0x001fe400078e02ff */
[----:B------:R0:W2:Y:S02]  /*a2a0*/  LDG.E R32, desc[UR8][R32.64+0x10] ;  /* 0x0000100820207981 */ /* 0x0000a4000c1e1900 */
[----:B-1----:R-:W-:-:S05]  /*a2b0*/  IMAD.WIDE R30, R35, 0x4, R16 ;  /* 0x00000004231e7825 */ /* 0x002fca00078e0210 */
[----:B------:R1:W3:Y:S01]  /*a2c0*/  LDG.E R35, desc[UR8][R30.64+0x10] ;  /* 0x000010081e237981 */ /* 0x0002e2000c1e1900 */
[----:B0-----:R-:W-:-:S04]  /*a2d0*/  IMAD R33, R20, 0x6, RZ ;  /* 0x0000000614217824 */ /* 0x001fc800078e02ff */
[----:B-1----:R-:W-:-:S05]  /*a2e0*/  IMAD.WIDE R30, R33, 0x4, R16 ;  /* 0x00000004211e7825 */ /* 0x002fca00078e0210 */
[----:B------:R0:W3:Y:S01]  /*a2f0*/  LDG.E R36, desc[UR8][R30.64+0x10] ;  /* 0x000010081e247981 */ /* 0x0000e2000c1e1900 */
[----:B------:R-:W-:Y:S02]  /*a300*/  SEL R15, R11, R15, !P2 ;  /* 0x0000000f0b0f7207 */ /* 0x000fe40005000000 */
[----:B------:R-:W-:Y:S02]  /*a310*/  SEL R11, R5, R6, !P5 ;  /* 0x00000006050b7207 */ /* 0x000fe40006800000 */
[----:B------:R-:W-:Y:S02]  /*a320*/  SEL R6, R6, R5, !P5 ;  /* 0x0000000506067207 */ /* 0x000fe40006800000 */
[----:B------:R-:W-:Y:S01]  /*a330*/  SEL R5, R12, R0, !P4 ;  /* 0x000000000c057207 */ /* 0x000fe20006000000 */
[----:B------:R-:W-:Y:S01]  /*a340*/  IMAD R33, R15, 0x6, RZ ;  /* 0x000000060f217824 */ /* 0x000fe200078e02ff */
[----:B------:R-:W-:Y:S02]  /*a350*/  SEL R12, R0, R12, !P4 ;  /* 0x0000000c000c7207 */ /* 0x000fe40006000000 */
[----:B------:R-:W-:-:S03]  /*a360*/  SEL R0, R13, R21, !P0 ;  /* 0x000000150d007207 */ /* 0x000fc60004000000 */
[----:B------:R-:W-:Y:S01]  /*a370*/  IMAD R37, R12, 0x6, RZ ;  /* 0x000000060c257824 */ /* 0x000fe200078e02ff */
[----:B----4-:R-:W-:Y:S01]  /*a380*/  FSETP.GT.AND P5, PT, R28, R27, PT ;  /* 0x0000001b1c00720b */ /* 0x010fe20003fa4000 */
[----:B------:R-:W-:-:S04]  /*a390*/  IMAD R27, R6, 0x6, RZ ;  /* 0x00000006061b7824 */ /* 0x000fc800078e02ff */
[----:B0-----:R-:W-:-:S05]  /*a3a0*/  IMAD.WIDE R30, R27, 0x4, R16 ;  /* 0x000000041b1e7825 */ /* 0x001fca00078e0210 */
[----:B------:R-:W4:Y:S01]  /*a3b0*/  LDG.E R27, desc[UR8][R30.64+0x10] ;  /* 0x000010081e1b7981 */ /* 0x000f22000c1e1900 */
[----:B--2---:R-:W-:Y:S01]  /*a3c0*/  FSETP.GT.AND P3, PT, R32, R34, PT ;  /* 0x000000222000720b */ /* 0x004fe20003f64000 */
[----:B------:R-:W-:-:S05]  /*a3d0*/  IMAD.WIDE R32, R33, 0x4, R16 ;  /* 0x0000000421207825 */ /* 0x000fca00078e0210 */
[----:B------:R0:W2:Y:S02]  /*a3e0*/  LDG.E R28, desc[UR8][R32.64+0x10] ;  /* 0x00001008201c7981 */ /* 0x0000a4000c1e1900 */
[----:B0-----:R-:W-:Y:S01]  /*a3f0*/  IMAD.WIDE R32, R37, 0x4, R16 ;  /* 0x0000000425207825 */ /* 0x001fe200078e0210 */
[----:B---3--:R-:W-:-:S03]  /*a400*/  FSETP.GT.AND P2, PT, R35, R36, PT ;  /* 0x000000242300720b */ /* 0x008fc60003f44000 */
[----:B------:R-:W-:Y:S02]  /*a410*/  IMAD R36, R0, 0x6, RZ ;  /* 0x0000000600247824 */ /* 0x000fe400078e02ff */
[----:B------:R-:W4:Y:S01]  /*a420*/  LDG.E R32, desc[UR8][R32.64+0x10] ;  /* 0x0000100820207981 */ /* 0x000f22000c1e1900 */
[----:B------:R-:W-:Y:S02]  /*a430*/  IMAD R37, R5, 0x6, RZ ;  /* 0x0000000605257824 */ /* 0x000fe400078e02ff */
[----:B------:R-:W-:-:S05]  /*a440*/  IMAD.WIDE R30, R36, 0x4, R16 ;  /* 0x00000004241e7825 */ /* 0x000fca00078e0210 */
[----:B------:R0:W3:Y:S01]  /*a450*/  LDG.E R36, desc[UR8][R30.64+0x10] ;  /* 0x000010081e247981 */ /* 0x0000e2000c1e1900 */
[----:B------:R-:W-:Y:S02]  /*a460*/  IMAD R35, R11, 0x6, RZ ;  /* 0x000000060b237824 */ /* 0x000fe400078e02ff */
[----:B0-----:R-:W-:-:S05]  /*a470*/  IMAD.WIDE R30, R37, 0x4, R16 ;  /* 0x00000004251e7825 */ /* 0x001fca00078e0210 */
[----:B------:R-:W3:Y:S01]  /*a480*/  LDG.E R37, desc[UR8][R30.64+0x10] ;  /* 0x000010081e257981 */ /* 0x000ee2000c1e1900 */
[----:B------:R-:W-:-:S06]  /*a490*/  IMAD.WIDE R34, R35, 0x4, R16 ;  /* 0x0000000423227825 */ /* 0x000fcc00078e0210 */
[----:B------:R0:W2:Y:S01]  /*a4a0*/  LDG.E R34, desc[UR8][R34.64+0x10] ;  /* 0x0000100822227981 */ /* 0x0000a2000c1e1900 */
[----:B------:R-:W-:Y:S02]  /*a4b0*/  SEL R13, R21, R13, !P0 ;  /* 0x0000000d150d7207 */ /* 0x000fe40004000000 */
[----:B------:R-:W-:Y:S02]  /*a4c0*/  SEL R21, R4, R19, !P6 ;  /* 0x0000001304157207 */ /* 0x000fe40007000000 */
[----:B------:R-:W-:Y:S02]  /*a4d0*/  SEL R19, R19, R4, !P6 ;  /* 0x0000000413137207 */ /* 0x000fe40007000000 */
[----:B------:R-:W-:Y:S02]  /*a4e0*/  SEL R4, R22, R25, !P3 ;  /* 0x0000001916047207 */ /* 0x000fe40005800000 */
[----:B------:R-:W-:Y:S02]  /*a4f0*/  SEL R22, R25, R22, !P3 ;  /* 0x0000001619167207 */ /* 0x000fe40005800000 */
[----:B------:R-:W-:Y:S01]  /*a500*/  SEL R25, R24, R29, !P5 ;  /* 0x0000001d18197207 */ /* 0x000fe20006800000 */
[----:B0-----:R-:W-:Y:S01]  /*a510*/  IMAD R35, R21, 0x6, RZ ;  /* 0x0000000615237824 */ /* 0x001fe200078e02ff */
[----:B----4-:R-:W-:Y:S01]  /*a520*/  FSETP.GT.AND P6, PT, R32, R27, PT ;  /* 0x0000001b2000720b */ /* 0x010fe20003fc4000 */
[----:B------:R-:W-:-:S04]  /*a530*/  IMAD R27, R13, 0x6, RZ ;  /* 0x000000060d1b7824 */ /* 0x000fc800078e02ff */
[----:B------:R-:W-:-:S05]  /*a540*/  IMAD.WIDE R32, R27, 0x4, R16 ;  /* 0x000000041b207825 */ /* 0x000fca00078e0210 */
[----:B------:R0:W4:Y:S01]  /*a550*/  LDG.E R27, desc[UR8][R32.64+0x10] ;  /* 0x00001008201b7981 */ /* 0x000122000c1e1900 */
[----:B---3--:R-:W-:Y:S01]  /*a560*/  FSETP.GT.AND P0, PT, R36, R37, PT ;  /* 0x000000252400720b */ /* 0x008fe20003f04000 */
[----:B------:R-:W-:-:S04]  /*a570*/  IMAD R37, R19, 0x6, RZ ;  /* 0x0000000613257824 */ /* 0x000fc800078e02ff */
[----:B------:R-:W-:-:S04]  /*a580*/  IMAD.WIDE R30, R37, 0x4, R16 ;  /* 0x00000004251e7825 */ /* 0x000fc800078e0210 */
[----:B------:R-:W-:Y:S02]  /*a590*/  IMAD R37, R22, 0x6, RZ ;  /* 0x0000000616257824 */ /* 0x000fe400078e02ff */
[----:B------:R-:W-:Y:S01]  /*a5a0*/  IMAD R36, R25, 0x6, RZ ;  /* 0x0000000619247824 */ /* 0x000fe200078e02ff */
[----:B--2---:R-:W-:Y:S01]  /*a5b0*/  FSETP.GT.AND P4, PT, R34, R28, PT ;  /* 0x0000001c2200720b */ /* 0x004fe20003f84000 */
[--C-:B0-----:R-:W-:Y:S01]  /*a5c0*/  IMAD.WIDE R32, R37, 0x4, R16.reuse ;  /* 0x0000000425207825 */ /* 0x101fe200078e0210 */
[----:B------:R0:W2:Y:S03]  /*a5d0*/  LDG.E R28, desc[UR8][R30.64+0x10] ;  /* 0x000010081e1c7981 */ /* 0x0000a6000c1e1900 */
[----:B------:R-:W-:Y:S02]  /*a5e0*/  IMAD R37, R4, 0x6, RZ ;  /* 0x0000000604257824 */ /* 0x000fe400078e02ff */
[----:B------:R-:W2:Y:S01]  /*a5f0*/  LDG.E R32, desc[UR8][R32.64+0x10] ;  /* 0x0000100820207981 */ /* 0x000ea2000c1e1900 */
[----:B0-----:R-:W-:-:S04]  /*a600*/  IMAD.WIDE R30, R36, 0x4, R16 ;  /* 0x00000004241e7825 */ /* 0x001fc800078e0210 */
[--C-:B------:R-:W-:Y:S01]  /*a610*/  IMAD.WIDE R34, R35, 0x4, R16.reuse ;  /* 0x0000000423227825 */ /* 0x100fe200078e0210 */
[----:B------:R0:W3:Y:S05]  /*a620*/  LDG.E R33, desc[UR8][R30.64+0x10] ;  /* 0x000010081e217981 */ /* 0x0000ea000c1e1900 */
[----:B------:R1:W4:Y:S01]  /*a630*/  LDG.E R34, desc[UR8][R34.64+0x10] ;  /* 0x0000100822227981 */ /* 0x000322000c1e1900 */
[----:B0-----:R-:W-:-:S06]  /*a640*/  IMAD.WIDE R30, R37, 0x4, R16 ;  /* 0x00000004251e7825 */ /* 0x001fcc00078e0210 */
[----:B------:R-:W3:Y:S01]  /*a650*/  LDG.E R30, desc[UR8][R30.64+0x10] ;  /* 0x000010081e1e7981 */ /* 0x000ee2000c1e1900 */
[----:B------:R-:W-:Y:S01]  /*a660*/  SEL R24, R29, R24, !P5 ;  /* 0x000000181d187207 */ /* 0x000fe20006800000 */
[----:B------:R-:W-:Y:S01]  /*a670*/  IMAD R29, R23, 0x6, RZ ;  /* 0x00000006171d7824 */ /* 0x000fe200078e02ff */
[----:B------:R-:W-:-:S03]  /*a680*/  SEL R7, R7, R8, !P1 ;  /* 0x0000000807077207 */ /* 0x000fc60004800000 */
[----:B-1----:R-:W-:Y:S01]  /*a690*/  IMAD R35, R24, 0x6, RZ ;  /* 0x0000000618237824 */ /* 0x002fe200078e02ff */
[----:B------:R-:W-:Y:S02]  /*a6a0*/  SEL R8, R20, R26, !P2 ;  /* 0x0000001a14087207 */ /* 0x000fe40005000000 */
[----:B------:R-:W-:Y:S02]  /*a6b0*/  SEL R26, R26, R20, !P2 ;  /* 0x000000141a1a7207 */ /* 0x000fe40005000000 */
[----:B------:R-:W-:-:S03]  /*a6c0*/  SEL R20, R15, R11, !P4 ;  /* 0x0000000b0f147207 */ /* 0x000fc60006000000 */
[----:B------:R-:W-:Y:S02]  /*a6d0*/  IMAD R36, R26, 0x6, RZ ;  /* 0x000000061a247824 */ /* 0x000fe400078e02ff */
[----:B------:R-:W-:Y:S01]  /*a6e0*/  IMAD R37, R20, 0x6, RZ ;  /* 0x0000000614257824 */ /* 0x000fe200078e02ff */
[----:B--2---:R-:W-:Y:S01]  /*a6f0*/  FSETP.GT.AND P5, PT, R32, R28, PT ;  /* 0x0000001c2000720b */ /* 0x004fe20003fa4000 */
[----:B------:R-:W-:Y:S01]  /*a700*/  IMAD.WIDE R28, R29, 0x4, R16 ;  /* 0x000000041d1c7825 */ /* 0x000fe200078e0210 */
[----:B----4-:R-:W-:-:S03]  /*a710*/  FSETP.GT.AND P3, PT, R34, R27, PT ;  /* 0x0000001b2200720b */ /* 0x010fc60003f64000 */
[----:B------:R-:W-:-:S04]  /*a720*/  IMAD.WIDE R34, R35, 0x4, R16 ;  /* 0x0000000423227825 */ /* 0x000fc800078e0210 */
[----:B------:R-:W-:Y:S01]  /*a730*/  IMAD R27, R8, 0x6, RZ ;  /* 0x00000006081b7824 */ /* 0x000fe200078e02ff */
[----:B------:R-:W2:Y:S01]  /*a740*/  LDG.E R31, desc[UR8][R34.64+0x10] ;  /* 0x00001008221f7981 */ /* 0x000ea2000c1e1900 */
[----:B---3--:R-:W-:Y:S01]  /*a750*/  FSETP.GT.AND P1, PT, R33, R30, PT ;  /* 0x0000001e2100720b */ /* 0x008fe20003f24000 */
[----:B------:R-:W-:Y:S02]  /*a760*/  IMAD R33, R7, 0x6, RZ ;  /* 0x0000000607217824 */ /* 0x000fe400078e02ff */
[----:B------:R0:W2:Y:S02]  /*a770*/  LDG.E R30, desc[UR8][R28.64+0x10] ;  /* 0x000010081c1e7981 */ /* 0x0000a4000c1e1900 */
[----:B------:R-:W-:-:S04]  /*a780*/  IMAD.WIDE R32, R33, 0x4, R16 ;  /* 0x0000000421207825 */ /* 0x000fc800078e0210 */
[--C-:B0-----:R-:W-:Y:S02]  /*a790*/  IMAD.WIDE R28, R27, 0x4, R16.reuse ;  /* 0x000000041b1c7825 */ /* 0x101fe400078e0210 */
[----:B------:R0:W3:Y:S02]  /*a7a0*/  LDG.E R27, desc[UR8][R32.64+0x10] ;  /* 0x00001008201b7981 */ /* 0x0000e4000c1e1900 */
[--C-:B------:R-:W-:Y:S02]  /*a7b0*/  IMAD.WIDE R34, R36, 0x4, R16.reuse ;  /* 0x0000000424227825 */ /* 0x100fe400078e0210 */
[----:B------:R-:W3:Y:S02]  /*a7c0*/  LDG.E R28, desc[UR8][R28.64+0x10] ;  /* 0x000010081c1c7981 */ /* 0x000ee4000c1e1900 */
[----:B0-----:R-:W-:Y:S02]  /*a7d0*/  IMAD.WIDE R32, R37, 0x4, R16 ;  /* 0x0000000425207825 */ /* 0x001fe400078e0210 */
[----:B------:R0:W4:Y:S04]  /*a7e0*/  LDG.E R29, desc[UR8][R34.64+0x10] ;  /* 0x00001008221d7981 */ /* 0x000128000c1e1900 */
[----:B------:R1:W4:Y:S01]  /*a7f0*/  LDG.E R32, desc[UR8][R32.64+0x10] ;  /* 0x0000100820207981 */ /* 0x000322000c1e1900 */
[----:B------:R-:W-:-:S02]  /*a800*/  SEL R11, R11, R15, !P4 ;  /* 0x0000000f0b0b7207 */ /* 0x000fc40006000000 */
[----:B------:R-:W-:Y:S02]  /*a810*/  SEL R15, R6, R12, !P6 ;  /* 0x0000000c060f7207 */ /* 0x000fe40007000000 */
[----:B------:R-:W-:-:S03]  /*a820*/  SEL R12, R12, R6, !P6 ;  /* 0x000000060c0c7207 */ /* 0x000fc60007000000 */
[----:B------:R-:W-:Y:S01]  /*a830*/  IMAD R37, R15, 0x6, RZ ;  /* 0x000000060f257824 */ /* 0x000fe200078e02ff */
[----:B------:R-:W-:Y:S02]  /*a840*/  SEL R6, R0, R5, !P0 ;  /* 0x0000000500067207 */ /* 0x000fe40004000000 */
[----:B------:R-:W-:Y:S01]  /*a850*/  SEL R5, R5, R0, !P0 ;  /* 0x0000000005057207 */ /* 0x000fe20004000000 */
[----:B0-----:R-:W-:Y:S01]  /*a860*/  IMAD.WIDE R34, R37, 0x4, R16 ;  /* 0x0000000425227825 */ /* 0x001fe200078e0210 */
[----:B------:R-:W-:Y:S02]  /*a870*/  SEL R0, R21, R13, !P3 ;  /* 0x0000000d15007207 */ /* 0x000fe40005800000 */
[----:B------:R-:W-:Y:S01]  /*a880*/  SEL R21, R13, R21, !P3 ;  /* 0x000000150d157207 */ /* 0x000fe20005800000 */
[----:B-1----:R-:W-:Y:S01]  /*a890*/  IMAD R33, R5, 0x6, RZ ;  /* 0x0000000605217824 */ /* 0x002fe200078e02ff */
[----:B------:R-:W-:Y:S02]  /*a8a0*/  SEL R13, R19, R22, !P5 ;  /* 0x00000016130d7207 */ /* 0x000fe40006800000 */
[----:B------:R-:W-:Y:S01]  /*a8b0*/  SEL R19, R22, R19, !P5 ;  /* 0x0000001316137207 */ /* 0x000fe20006800000 */
[----:B------:R-:W-:-:S02]  /*a8c0*/  IMAD R37, R21, 0x6, RZ ;  /* 0x0000000615257824 */ /* 0x000fc400078e02ff */
[----:B------:R-:W-:Y:S01]  /*a8d0*/  IMAD R22, R13, 0x6, RZ ;  /* 0x000000060d167824 */ /* 0x000fe200078e02ff */
[----:B--2---:R-:W-:Y:S01]  /*a8e0*/  FSETP.GT.AND P4, PT, R30, R31, PT ;  /* 0x0000001f1e00720b */ /* 0x004fe20003f84000 */
[----:B------:R-:W-:-:S04]  /*a8f0*/  IMAD R31, R11, 0x6, RZ ;  /* 0x000000060b1f7824 */ /* 0x000fc800078e02ff */
[----:B------:R-:W-:-:S06]  /*a900*/  IMAD.WIDE R30, R31, 0x4, R16 ;  /* 0x000000041f1e7825 */ /* 0x000fcc00078e0210 */
[----:B------:R-:W2:Y:S01]  /*a910*/  LDG.E R30, desc[UR8][R30.64+0x10] ;  /* 0x000010081e1e7981 */ /* 0x000ea2000c1e1900 */
[----:B---3--:R-:W-:Y:S01]  /*a920*/  FSETP.GT.AND P0, PT, R28, R27, PT ;  /* 0x0000001b1c00720b */ /* 0x008fe20003f04000 */
[----:B------:R-:W-:Y:S02]  /*a930*/  IMAD R27, R12, 0x6, RZ ;  /* 0x000000060c1b7824 */ /* 0x000fe400078e02ff */
[----:B------:R0:W2:Y:S01]  /*a940*/  LDG.E R31, desc[UR8][R34.64+0x10] ;  /* 0x00001008221f7981 */ /* 0x0000a2000c1e1900 */
[----:B----4-:R-:W-:Y:S01]  /*a950*/  FSETP.GT.AND P2, PT, R32, R29, PT ;  /* 0x0000001d2000720b */ /* 0x010fe20003f44000 */
[----:B0-----:R-:W-:-:S04]  /*a960*/  IMAD.WIDE R34, R27, 0x4, R16 ;  /* 0x000000041b227825 */ /* 0x001fc800078e0210 */
[----:B------:R-:W-:Y:S02]  /*a970*/  IMAD R29, R6, 0x6, RZ ;  /* 0x00000006061d7824 */ /* 0x000fe400078e02ff */
[--C-:B------:R-:W-:Y:S01]  /*a980*/  IMAD.WIDE R32, R33, 0x4, R16.reuse ;  /* 0x0000000421207825 */ /* 0x100fe200078e0210 */
[----:B------:R-:W3:Y:S03]  /*a990*/  LDG.E R34, desc[UR8][R34.64+0x10] ;  /* 0x0000100822227981 */ /* 0x000ee6000c1e1900 */
[----:B------:R-:W-:-:S05]  /*a9a0*/  IMAD.WIDE R28, R29, 0x4, R16 ;  /* 0x000000041d1c7825 */ /* 0x000fca00078e0210 */
[----:B------:R0:W4:Y:S04]  /*a9b0*/  LDG.E R27, desc[UR8][R28.64+0x10] ;  /* 0x000010081c1b7981 */ /* 0x000128000c1e1900 */
[----:B------:R1:W3:Y:S01]  /*a9c0*/  LDG.E R35, desc[UR8][R32.64+0x10] ;  /* 0x0000100820237981 */ /* 0x0002e2000c1e1900 */
[----:B0-----:R-:W-:-:S04]  /*a9d0*/  IMAD.WIDE R28, R22, 0x4, R16 ;  /* 0x00000004161c7825 */ /* 0x001fc800078e0210 */
[----:B-1----:R-:W-:-:S04]  /*a9e0*/  IMAD.WIDE R32, R37, 0x4, R16 ;  /* 0x0000000425207825 */ /* 0x002fc800078e0210 */
[----:B------:R-:W-:Y:S02]  /*a9f0*/  IMAD R37, R0, 0x6, RZ ;  /* 0x0000000600257824 */ /* 0x000fe400078e02ff */
[----:B------:R-:W4:Y:S04]  /*aa00*/  LDG.E R32, desc[UR8][R32.64+0x10] ;  /* 0x0000100820207981 */ /* 0x000f28000c1e1900 */
[----:B------:R0:W5:Y:S02]  /*aa10*/  LDG.E R33, desc[UR8][R28.64+0x10] ;  /* 0x000010081c217981 */ /* 0x000164000c1e1900 */
[----:B0-----:R-:W-:-:S06]  /*aa20*/  IMAD.WIDE R28, R37, 0x4, R16 ;  /* 0x00000004251c7825 */ /* 0x001fcc00078e0210 */
[----:B------:R-:W5:Y:S01]  /*aa30*/  LDG.E R28, desc[UR8][R28.64+0x10] ;  /* 0x000010081c1c7981 */ /* 0x000f62000c1e1900 */
[----:B------:R-:W-:Y:S02]  /*aa40*/  SEL R22, R4, R25, !P1 ;  /* 0x0000001904167207 */ /* 0x000fe40004800000 */
[----:B------:R-:W-:Y:S02]  /*aa50*/  SEL R25, R25, R4, !P1 ;  /* 0x0000000419197207 */ /* 0x000fe40004800000 */
[----:B------:R-:W-:Y:S02]  /*aa60*/  SEL R4, R23, R24, !P4 ;  /* 0x0000001817047207 */ /* 0x000fe40006000000 */
[----:B------:R-:W-:Y:S01]  /*aa70*/  SEL R24, R24, R23, !P4 ;  /* 0x0000001718187207 */ /* 0x000fe20006000000 */
[----:B------:R-:W-:Y:S01]  /*aa80*/  IMAD R23, R22, 0x6, RZ ;  /* 0x0000000616177824 */ /* 0x000fe200078e02ff */
[----:B--2---:R-:W-:Y:S01]  /*aa90*/  FSETP.GT.AND P5, PT, R31, R30, PT ;  /* 0x0000001e1f00720b */ /* 0x004fe20003fa4000 */
[----:B------:R-:W-:-:S04]  /*aaa0*/  IMAD R31, R19, 0x6, RZ ;  /* 0x00000006131f7824 */ /* 0x000fc800078e02ff */
[----:B------:R-:W-:-:S06]  /*aab0*/  IMAD.WIDE R30, R31, 0x4, R16 ;  /* 0x000000041f1e7825 */ /* 0x000fcc00078e0210 */
[----:B------:R-:W2:Y:S01]  /*aac0*/  LDG.E R30, desc[UR8][R30.64+0x10] ;  /* 0x000010081e1e7981 */ /* 0x000ea2000c1e1900 */
[----:B---3--:R-:W-:Y:S01]  /*aad0*/  FSETP.GT.AND P3, PT, R35, R34, PT ;  /* 0x000000222300720b */ /* 0x008fe20003f64000 */
[----:B------:R-:W-:Y:S01]  /*aae0*/  IMAD R35, R25, 0x6, RZ ;  /* 0x0000000619237824 */ /* 0x000fe200078e02ff */
[----:B----4-:R-:W-:Y:S01]  /*aaf0*/  FSETP.GT.AND P1, PT, R32, R27, PT ;  /* 0x0000001b2000720b */ /* 0x010fe20003f24000 */
[----:B------:R-:W-:Y:S02]  /*ab00*/  IMAD R27, R24, 0x6, RZ ;  /* 0x00000006181b7824 */ /* 0x000fe400078e02ff */
[----:B------:R-:W-:-:S05]  /*ab10*/  IMAD.WIDE R34, R35, 0x4, R16 ;  /* 0x0000000423227825 */ /* 0x000fca00078e0210 */
[----:B------:R-:W3:Y:S01]  /*ab20*/  LDG.E R31, desc[UR8][R34.64+0x10] ;  /* 0x00001008221f7981 */ /* 0x000ee2000c1e1900 */
[----:B-----5:R-:W-:Y:S01]  /*ab30*/  FSETP.GT.AND P6, PT, R33, R28, PT ;  /* 0x0000001c2100720b */ /* 0x020fe20003fc4000 */
[----:B------:R-:W-:Y:S01]  /*ab40*/  IMAD.WIDE R28, R23, 0x4, R16 ;  /* 0x00000004171c7825 */ /* 0x000fe200078e0210 */
[----:B------:R-:W-:-:S04]  /*ab50*/  SEL R23, R26, R20, !P2 ;  /* 0x000000141a177207 */ /* 0x000fc80005000000 */
[----:B------:R0:W2:Y:S02]  /*ab60*/  LDG.E R33, desc[UR8][R28.64+0x10] ;  /* 0x000010081c217981 */ /* 0x0000a4000c1e1900 */
[----:B0-----:R-:W-:-:S04]  /*ab70*/  IMAD.WIDE R28, R27, 0x4, R16 ;  /* 0x000000041b1c7825 */ /* 0x001fc800078e0210 */
[----:B------:R-:W-:Y:S01]  /*ab80*/  IMAD R27, R23, 0x6, RZ ;  /* 0x00000006171b7824 */ /* 0x000fe200078e02ff */
[----:B------:R0:W3:Y:S03]  /*ab90*/  LDG.E R32, desc[UR8][R28.64+0x10] ;  /* 0x000010081c207981 */ /* 0x0000e6000c1e1900 */
[----:B0-----:R-:W-:Y:S01]  /*aba0*/  IMAD.WIDE R28, R27, 0x4, R16 ;  /* 0x000000041b1c7825 */ /* 0x001fe200078e0210 */
[----:B------:R-:W-:-:S04]  /*abb0*/  SEL R27, R8, R7, !P0 ;  /* 0x00000007081b7207 */ /* 0x000fc80004000000 */
[----:B------:R0:W4:Y:S01]  /*abc0*/  LDG.E R36, desc[UR8][R28.64+0x10] ;  /* 0x000010081c247981 */ /* 0x000122000c1e1900 */
[----:B------:R-:W-:-:S04]  /*abd0*/  IMAD R37, R27, 0x6, RZ ;  /* 0x000000061b257824 */ /* 0x000fc800078e02ff */
[----:B0-----:R-:W-:-:S05]  /*abe0*/  IMAD.WIDE R28, R37, 0x4, R16 ;  /* 0x00000004251c7825 */ /* 0x001fca00078e0210 */
[----:B------:R0:W4:Y:S01]  /*abf0*/  LDG.E R37, desc[UR8][R28.64+0x10] ;  /* 0x000010081c257981 */ /* 0x000122000c1e1900 */
[----:B------:R-:W-:Y:S02]  /*ac00*/  SEL R26, R20, R26, !P2 ;  /* 0x0000001a141a7207 */ /* 0x000fe40005000000 */
[----:B------:R-:W-:Y:S02]  /*ac10*/  SEL R20, R11, R15, !P5 ;  /* 0x0000000f0b147207 */ /* 0x000fe40006800000 */
[----:B------:R-:W-:Y:S02]  /*ac20*/  SEL R15, R15, R11, !P5 ;  /* 0x0000000b0f0f7207 */ /* 0x000fe40006800000 */
[----:B------:R-:W-:Y:S02]  /*ac30*/  SEL R11, R5, R12, !P3 ;  /* 0x0000000c050b7207 */ /* 0x000fe40005800000 */
[----:B------:R-:W-:Y:S02]  /*ac40*/  SEL R12, R12, R5, !P3 ;  /* 0x000000050c0c7207 */ /* 0x000fe40005800000 */
[----:B------:R-:W-:Y:S01]  /*ac50*/  SEL R5, R6, R21, !P1 ;  /* 0x0000001506057207 */ /* 0x000fe20004800000 */
[----:B------:R-:W-:-:S04]  /*ac60*/  IMAD R35, R20, 0x6, RZ ;  /* 0x0000000614237824 */ /* 0x000fc800078e02ff */
[----:B------:R-:W-:-:S06]  /*ac70*/  IMAD.WIDE R34, R35, 0x4, R16 ;  /* 0x0000000423227825 */ /* 0x000fcc00078e0210 */
[----:B------:R-:W5:Y:S01]  /*ac80*/  LDG.E R34, desc[UR8][R34.64+0x10] ;  /* 0x0000100822227981 */ /* 0x000f62000c1e1900 */
[----:B--2---:R-:W-:Y:S01]  /*ac90*/  FSETP.GT.AND P4, PT, R33, R30, PT ;  /* 0x0000001e2100720b */ /* 0x004fe20003f84000 */
[----:B------:R-:W-:-:S04]  /*aca0*/  IMAD R33, R15, 0x6, RZ ;  /* 0x000000060f217824 */ /* 0x000fc800078e02ff */
[----:B0-----:R-:W-:Y:S01]  /*acb0*/  IMAD.WIDE R28, R33, 0x4, R16 ;  /* 0x00000004211c7825 */ /* 0x001fe200078e0210 */
[----:B---3--:R-:W-:-:S03]  /*acc0*/  FSETP.GT.AND P5, PT, R32, R31, PT ;  /* 0x0000001f2000720b */ /* 0x008fc60003fa4000 */
[----:B------:R-:W-:Y:S01]  /*acd0*/  IMAD R31, R26, 0x6, RZ ;  /* 0x000000061a1f7824 */ /* 0x000fe200078e02ff */
[----:B------:R0:W2:Y:S03]  /*ace0*/  LDG.E R32, desc[UR8][R28.64+0x10] ;  /* 0x000010081c207981 */ /* 0x0000a6000c1e1900 */
[----:B------:R-:W-:-:S05]  /*acf0*/  IMAD.WIDE R30, R31, 0x4, R16 ;  /* 0x000000041f1e7825 */ /* 0x000fca00078e0210 */
[----:B------:R1:W5:Y:S01]  /*ad00*/  LDG.E R33, desc[UR8][R30.64+0x10] ;  /* 0x000010081e217981 */ /* 0x000362000c1e1900 */
[----:B----4-:R-:W-:Y:S01]  /*ad10*/  FSETP.GT.AND P2, PT, R36, R37, PT ;  /* 0x000000252400720b */ /* 0x010fe20003f44000 */
[----:B------:R-:W-:Y:S02]  /*ad20*/  IMAD R36, R5, 0x6, RZ ;  /* 0x0000000605247824 */ /* 0x000fe400078e02ff */
[----:B------:R-:W-:Y:S02]  /*ad30*/  IMAD R37, R12, 0x6, RZ ;  /* 0x000000060c257824 */ /* 0x000fe400078e02ff */
[----:B0-----:R-:W-:-:S04]  /*ad40*/  IMAD.WIDE R28, R36, 0x4, R16 ;  /* 0x00000004241c7825 */ /* 0x001fc800078e0210 */
[--C-:B-1----:R-:W-:Y:S01]  /*ad50*/  IMAD.WIDE R30, R37, 0x4, R16.reuse ;  /* 0x00000004251e7825 */ /* 0x102fe200078e0210 */
[----:B------:R0:W3:Y:S03]  /*ad60*/  LDG.E R36, desc[UR8][R28.64+0x10] ;  /* 0x000010081c247981 */ /* 0x0000e6000c1e1900 */
[----:B------:R-:W-:Y:S02]  /*ad70*/  IMAD R37, R11, 0x6, RZ ;  /* 0x000000060b257824 */ /* 0x000fe400078e02ff */
[----:B------:R1:W2:Y:S02]  /*ad80*/  LDG.E R30, desc[UR8][R30.64+0x10] ;  /* 0x000010081e1e7981 */ /* 0x0002a4000c1e1900 */
[----:B0-----:R-:W-:-:S05]  /*ad90*/  IMAD.WIDE R28, R37, 0x4, R16 ;  /* 0x00000004251c7825 */ /* 0x001fca00078e0210 */
[----:B------:R0:W3:Y:S01]  /*ada0*/  LDG.E R37, desc[UR8][R28.64+0x10] ;  /* 0x000010081c257981 */ /* 0x0000e2000c1e1900 */
[----:B------:R-:W-:Y:S02]  /*adb0*/  SEL R21, R21, R6, !P1 ;  /* 0x0000000615157207 */ /* 0x000fe40004800000 */
[----:B------:R-:W-:Y:S02]  /*adc0*/  SEL R6, R0, R13, !P6 ;  /* 0x0000000d00067207 */ /* 0x000fe40007000000 */
[----:B------:R-:W-:Y:S02]  /*add0*/  SEL R13, R13, R0, !P6 ;  /* 0x000000000d0d7207 */ /* 0x000fe40007000000 */
[----:B------:R-:W-:Y:S02]  /*ade0*/  SEL R0, R22, R19, !P4 ;  /* 0x0000001316007207 */ /* 0x000fe40006000000 */
[----:B------:R-:W-:Y:S01]  /*adf0*/  SEL R22, R19, R22, !P4 ;  /* 0x0000001613167207 */ /* 0x000fe20006000000 */
[----:B-1----:R-:W-:Y:S01]  /*ae00*/  IMAD R31, R13, 0x6, RZ ;  /* 0x000000060d1f7824 */ /* 0x002fe200078e02ff */
[----:B------:R-:W-:-:S03]  /*ae10*/  SEL R19, R25, R24, !P5 ;  /* 0x0000001819137207 */ /* 0x000fc60006800000 */
[----:B0-----:R-:W-:-:S04]  /*ae20*/  IMAD.WIDE R28, R31, 0x4, R16 ;  /* 0x000000041f1c7825 */ /* 0x001fc800078e0210 */
[----:B------:R-:W-:Y:S02]  /*ae30*/  IMAD R31, R22, 0x6, RZ ;  /* 0x00000006161f7824 */ /* 0x000fe400078e02ff */
[----:B------:R-:W-:Y:S01]  /*ae40*/  IMAD R35, R6, 0x6, RZ ;  /* 0x0000000606237824 */ /* 0x000fe200078e02ff */
[----:B-----5:R-:W-:Y:S01]  /*ae50*/  FSETP.GT.AND P3, PT, R34, R33, PT ;  /* 0x000000212200720b */ /* 0x020fe20003f64000 */
[----:B------:R-:W-:Y:S02]  /*ae60*/  IMAD R33, R21, 0x6, RZ ;  /* 0x0000000615217824 */ /* 0x000fe400078e02ff */
[----:B------:R-:W-:-:S06]  /*ae70*/  IMAD.WIDE R34, R35, 0x4, R16 ;  /* 0x0000000423227825 */ /* 0x000fcc00078e0210 */
[----:B------:R-:W4:Y:S01]  /*ae80*/  LDG.E R34, desc[UR8][R34.64+0x10] ;  /* 0x0000100822227981 */ /* 0x000f22000c1e1900 */
[----:B--2---:R-:W-:Y:S01]  /*ae90*/  FSETP.GT.AND P6, PT, R30, R32, PT ;  /* 0x000000201e00720b */ /* 0x004fe20003fc4000 */
[----:B------:R-:W-:-:S04]  /*aea0*/  IMAD.WIDE R32, R33, 0x4, R16 ;  /* 0x0000000421207825 */ /* 0x000fc800078e0210 */
[--C-:B------:R-:W-:Y:S02]  /*aeb0*/  IMAD.WIDE R30, R31, 0x4, R16.reuse ;  /* 0x000000041f1e7825 */ /* 0x100fe400078e0210 */
[----:B------:R-:W4:Y:S01]  /*aec0*/  LDG.E R32, desc[UR8][R32.64+0x10] ;  /* 0x0000100820207981 */ /* 0x000f22000c1e1900 */
[----:B---3--:R-:W-:Y:S01]  /*aed0*/  FSETP.GT.AND P1, PT, R36, R37, PT ;  /* 0x000000252400720b */ /* 0x008fe20003f24000 */
[----:B------:R-:W-:Y:S02]  /*aee0*/  IMAD R37, R19, 0x6, RZ ;  /* 0x0000000613257824 */ /* 0x000fe400078e02ff */
[----:B------:R-:W2:Y:S04]  /*aef0*/  LDG.E R30, desc[UR8][R30.64+0x10] ;  /* 0x000010081e1e7981 */ /* 0x000ea8000c1e1900 */
[----:B------:R0:W2:Y:S02]  /*af00*/  LDG.E R33, desc[UR8][R28.64+0x10] ;  /* 0x000010081c217981 */ /* 0x0000a4000c1e1900 */
[----:B0-----:R-:W-:-:S04]  /*af10*/  IMAD.WIDE R28, R37, 0x4, R16 ;  /* 0x00000004251c7825 */ /* 0x001fc800078e0210 */
[----:B------:R-:W-:Y:S01]  /*af20*/  IMAD R37, R0, 0x6, RZ ;  /* 0x0000000600257824 */ /* 0x000fe200078e02ff */
[----:B------:R0:W3:Y:S03]  /*af30*/  LDG.E R31, desc[UR8][R28.64+0x10] ;  /* 0x000010081c1f7981 */ /* 0x0000e6000c1e1900 */
[----:B0-----:R-:W-:-:S06]  /*af40*/  IMAD.WIDE R28, R37, 0x4, R16 ;  /* 0x00000004251c7825 */ /* 0x001fcc00078e0210 */
[----:B------:R-:W3:Y:S01]  /*af50*/  LDG.E R28, desc[UR8][R28.64+0x10] ;  /* 0x000010081c1c7981 */ /* 0x000ee2000c1e1900 */
[----:B------:R-:W-:Y:S01]  /*af60*/  SEL R24, R24, R25, !P5 ;  /* 0x0000001918187207 */ /* 0x000fe20006800000 */
[----:B------:R-:W-:Y:S01]  /*af70*/  IMAD R25, R4, 0x6, RZ ;  /* 0x0000000604197824 */ /* 0x000fe200078e02ff */
[----:B------:R-:W-:Y:S02]  /*af80*/  SEL R7, R7, R8, !P0 ;  /* 0x0000000807077207 */ /* 0x000fe40004000000 */
[----:B------:R-:W-:Y:S01]  /*af90*/  SEL R8, R27, R23, !P2 ;  /* 0x000000171b087207 */ /* 0x000fe20005000000 */
[----:B------:R-:W-:Y:S02]  /*afa0*/  IMAD R35, R24, 0x6, RZ ;  /* 0x0000000618237824 */ /* 0x000fe400078e02ff */
[----:B------:R-:W-:Y:S01]  /*afb0*/  IMAD R37, R7, 0x6, RZ ;  /* 0x0000000607257824 */ /* 0x000fe200078e02ff */
[----:B------:R-:W-:Y:S02]  /*afc0*/  SEL R27, R23, R27, !P2 ;  /* 0x0000001b171b7207 */ /* 0x000fe40005000000 */
[----:B------:R-:W-:-:S02]  /*afd0*/  SEL R23, R26, R20, !P3 ;  /* 0x000000141a177207 */ /* 0x000fc40005800000 */
[----:B----4-:R-:W-:Y:S01]  /*afe0*/  FSETP.GT.AND P4, PT, R34, R32, PT ;  /* 0x000000202200720b */ /* 0x010fe20003f84000 */
[----:B------:R-:W-:-:S06]  /*aff0*/  IMAD.WIDE R34, R35, 0x4, R16 ;  /* 0x0000000423227825 */ /* 0x000fcc00078e0210 */
[----:B------:R-:W4:Y:S01]  /*b000*/  LDG.E R34, desc[UR8][R34.64+0x10] ;  /* 0x0000100822227981 */ /* 0x000f22000c1e1900 */
[----:B--2---:R-:W-:Y:S01]  /*b010*/  FSETP.GT.AND P5, PT, R30, R33, PT ;  /* 0x000000211e00720b */ /* 0x004fe20003fa4000 */
[----:B------:R-:W-:-:S04]  /*b020*/  IMAD.WIDE R32, R25, 0x4, R16 ;  /* 0x0000000419207825 */ /* 0x000fc800078e0210 */
[----:B------:R-:W-:Y:S01]  /*b030*/  IMAD R25, R8, 0x6, RZ ;  /* 0x0000000608197824 */ /* 0x000fe200078e02ff */
[----:B---3--:R-:W-:Y:S01]  /*b040*/  FSETP.GT.AND P0, PT, R31, R28, PT ;  /* 0x0000001c1f00720b */ /* 0x008fe20003f04000 */
[--C-:B------:R-:W-:Y:S01]  /*b050*/  IMAD.WIDE R28, R37, 0x4, R16.reuse ;  /* 0x00000004251c7825 */ /* 0x100fe200078e0210 */
[----:B------:R0:W4:Y:S03]  /*b060*/  LDG.E R31, desc[UR8][R32.64+0x10] ;  /* 0x00001008201f7981 */ /* 0x000126000c1e1900 */
[----:B------:R-:W-:Y:S02]  /*b070*/  IMAD R37, R27, 0x6, RZ ;  /* 0x000000061b257824 */ /* 0x000fe400078e02ff */
[----:B------:R-:W2:Y:S01]  /*b080*/  LDG.E R28, desc[UR8][R28.64+0x10] ;  /* 0x000010081c1c7981 */ /* 0x000ea2000c1e1900 */
[----:B0-----:R-:W-:-:S04]  /*b090*/  IMAD.WIDE R32, R25, 0x4, R16 ;  /* 0x0000000419207825 */ /* 0x001fc800078e0210 */
[----:B------:R-:W-:Y:S01]  /*b0a0*/  IMAD R25, R23, 0x6, RZ ;  /* 0x0000000617197824 */ /* 0x000fe200078e02ff */
[----:B------:R0:W2:Y:S01]  /*b0b0*/  LDG.E R29, desc[UR8][R32.64+0x10] ;  /* 0x00001008201d7981 */ /* 0x0000a2000c1e1900 */
[----:B------:R-:W-:-:S05]  /*b0c0*/  IMAD.WIDE R36, R37, 0x4, R16 ;  /* 0x0000000425247825 */ /* 0x000fca00078e0210 */
[----:B------:R-:W3:Y:S01]  /*b0d0*/  LDG.E R30, desc[UR8][R36.64+0x10] ;  /* 0x00001008241e7981 */ /* 0x000ee2000c1e1900 */
[----:B0-----:R-:W-:-:S06]  /*b0e0*/  IMAD.WIDE R32, R25, 0x4, R16 ;  /* 0x0000000419207825 */ /* 0x001fcc00078e0210 */
[----:B------:R0:W3:Y:S01]  /*b0f0*/  LDG.E R32, desc[UR8][R32.64+0x10] ;  /* 0x0000100820207981 */ /* 0x0000e2000c1e1900 */
[----:B------:R-:W-:Y:S02]  /*b100*/  SEL R25, R15, R12, !P6 ;  /* 0x0000000c0f197207 */ /* 0x000fe40007000000 */
[----:B------:R-:W-:Y:S02]  /*b110*/  SEL R20, R20, R26, !P3 ;  /* 0x0000001a14147207 */ /* 0x000fe40005800000 */
[----:B------:R-:W-:Y:S01]  /*b120*/  SEL R15, R12, R15, !P6 ;  /* 0x0000000f0c0f7207 */ /* 0x000fe20007000000 */
[----:B------:R-:W-:Y:S01]  /*b130*/  IMAD R35, R25, 0x6, RZ ;  /* 0x0000000619237824 */ /* 0x000fe200078e02ff */
[----:B------:R-:W-:Y:S02]  /*b140*/  SEL R12, R5, R11, !P1 ;  /* 0x0000000b050c7207 */ /* 0x000fe40004800000 */
[----:B------:R-:W-:Y:S02]  /*b150*/  SEL R11, R11, R5, !P1 ;  /* 0x000000050b0b7207 */ /* 0x000fe40004800000 */
[----:B------:R-:W-:-:S02]  /*b160*/  SEL R5, R6, R21, !P4 ;  /* 0x0000001506057207 */ /* 0x000fc40006000000 */
[----:B------:R-:W-:Y:S01]  /*b170*/  SEL R21, R21, R6, !P4 ;  /* 0x0000000615157207 */ /* 0x000fe20006000000 */
[----:B0-----:R-:W-:Y:S01]  /*b180*/  IMAD R33, R11, 0x6, RZ ;  /* 0x000000060b217824 */ /* 0x001fe200078e02ff */
[----:B------:R-:W-:Y:S02]  /*b190*/  SEL R6, R13, R22, !P5 ;  /* 0x000000160d067207 */ /* 0x000fe40006800000 */
[----:B------:R-:W-:Y:S01]  /*b1a0*/  SEL R22, R22, R13, !P5 ;  /* 0x0000000d16167207 */ /* 0x000fe20006800000 */
[----:B------:R-:W-:Y:S01]  /*b1b0*/  IMAD R13, R21, 0x6, RZ ;  /* 0x00000006150d7824 */ /* 0x000fe200078e02ff */
[----:B----4-:R-:W-:Y:S01]  /*b1c0*/  FSETP.GT.AND P2, PT, R31, R34, PT ;  /* 0x000000221f00720b */ /* 0x010fe20003f44000 */
[----:B------:R-:W-:Y:S02]  /*b1d0*/  IMAD R31, R20, 0x6, RZ ;  /* 0x00000006141f7824 */ /* 0x000fe400078e02ff */
[----:B------:R-:W-:-:S04]  /*b1e0*/  IMAD.WIDE R34, R35, 0x4, R16 ;  /* 0x0000000423227825 */ /* 0x000fc800078e0210 */
[----:B------:R-:W-:Y:S02]  /*b1f0*/  IMAD.WIDE R36, R31, 0x4, R16 ;  /* 0x000000041f247825 */ /* 0x000fe400078e0210 */
[----:B------:R0:W4:Y:S04]  /*b200*/  LDG.E R31, desc[UR8][R34.64+0x10] ;  /* 0x00001008221f7981 */ /* 0x000128000c1e1900 */
[----:B------:R1:W4:Y:S01]  /*b210*/  LDG.E R26, desc[UR8][R36.64+0x10] ;  /* 0x00001008241a7981 */ /* 0x000322000c1e1900 */
[----:B--2---:R-:W-:Y:S01]  /*b220*/  FSETP.GT.AND P1, PT, R29, R28, PT ;  /* 0x0000001c1d00720b */ /* 0x004fe20003f24000 */
[----:B------:R-:W-:-:S04]  /*b230*/  IMAD R29, R15, 0x6, RZ ;  /* 0x000000060f1d7824 */ /* 0x000fc800078e02ff */
[----:B0-----:R-:W-:-:S04]  /*b240*/  IMAD.WIDE R34, R29, 0x4, R16 ;  /* 0x000000041d227825 */ /* 0x001fc800078e0210 */
[----:B------:R-:W-:Y:S02]  /*b250*/  IMAD R29, R12, 0x6, RZ ;  /* 0x000000060c1d7824 */ /* 0x000fe400078e02ff */
[----:B------:R-:W2:Y:S02]  /*b260*/  LDG.E R34, desc[UR8][R34.64+0x10] ;  /* 0x0000100822227981 */ /* 0x000ea4000c1e1900 */
[----:B------:R-:W-:Y:S01]  /*b270*/  IMAD.WIDE R28, R29, 0x4, R16 ;  /* 0x000000041d1c7825 */ /* 0x000fe200078e0210 */
[----:B---3--:R-:W-:-:S03]  /*b280*/  FSETP.GT.AND P3, PT, R32, R30, PT ;  /* 0x0000001e2000720b */ /* 0x008fc60003f64000 */
[--C-:B------:R-:W-:Y:S01]  /*b290*/  IMAD.WIDE R32, R33, 0x4, R16.reuse ;  /* 0x0000000421207825 */ /* 0x100fe200078e0210 */
[----:B------:R0:W3:Y:S03]  /*b2a0*/  LDG.E R30, desc[UR8][R28.64+0x10] ;  /* 0x000010081c1e7981 */ /* 0x0000e6000c1e1900 */
[----:B-1----:R-:W-:Y:S01]  /*b2b0*/  IMAD R37, R6, 0x6, RZ ;  /* 0x0000000606257824 */ /* 0x002fe200078e02ff */
[----:B------:R1:W2:Y:S03]  /*b2c0*/  LDG.E R35, desc[UR8][R32.64+0x10] ;  /* 0x0000100820237981 */ /* 0x0002a6000c1e1900 */
[----:B0-----:R-:W-:-:S04]  /*b2d0*/  IMAD.WIDE R28, R37, 0x4, R16 ;  /* 0x00000004251c7825 */ /* 0x001fc800078e0210 */
[----:B-1----:R-:W-:-:S04]  /*b2e0*/  IMAD.WIDE R32, R13, 0x4, R16 ;  /* 0x000000040d207825 */ /* 0x002fc800078e0210 */
[----:B------:R-:W-:Y:S02]  /*b2f0*/  IMAD R13, R5, 0x6, RZ ;  /* 0x00000006050d7824 */ /* 0x000fe400078e02ff */
[----:B------:R-:W3:Y:S04]  /*b300*/  LDG.E R32, desc[UR8][R32.64+0x10] ;  /* 0x0000100820207981 */ /* 0x000ee8000c1e1900 */
[----:B------:R0:W5:Y:S02]  /*b310*/  LDG.E R33, desc[UR8][R28.64+0x10] ;  /* 0x000010081c217981 */ /* 0x000164000c1e1900 */
[----:B0-----:R-:W-:-:S06]  /*b320*/  IMAD.WIDE R28, R13, 0x4, R16 ;  /* 0x000000040d1c7825 */ /* 0x001fcc00078e0210 */
[----:B------:R0:W5:Y:S01]  /*b330*/  LDG.E R28, desc[UR8][R28.64+0x10] ;  /* 0x000010081c1c7981 */ /* 0x000162000c1e1900 */
[----:B------:R-:W-:Y:S01]  /*b340*/  IMAD R13, R22, 0x6, RZ ;  /* 0x00000006160d7824 */ /* 0x000fe200078e02ff */
[----:B----4-:R-:W-:Y:S02]  /*b350*/  FSETP.GT.AND P4, PT, R31, R26, PT ;  /* 0x0000001a1f00720b */ /* 0x010fe40003f84000 */
[----:B------:R-:W-:-:S05]  /*b360*/  SEL R26, R24, R4, !P2 ;  /* 0x00000004181a7207 */ /* 0x000fca0005000000 */
[----:B0-----:R-:W-:Y:S01]  /*b370*/  IMAD R29, R26, 0x6, RZ ;  /* 0x000000061a1d7824 */ /* 0x001fe200078e02ff */
[----:B--2---:R-:W-:Y:S01]  /*b380*/  FSETP.GT.AND P5, PT, R35, R34, PT ;  /* 0x000000222300720b */ /* 0x004fe20003fa4000 */
[----:B------:R-:W-:Y:S01]  /*b390*/  IMAD.WIDE R34, R13, 0x4, R16 ;  /* 0x000000040d227825 */ /* 0x000fe200078e0210 */
[----:B------:R-:W-:Y:S02]  /*b3a0*/  SEL R13, R0, R19, !P0 ;  /* 0x00000013000d7207 */ /* 0x000fe40004000000 */
[----:B------:R-:W-:-:S03]  /*b3b0*/  SEL R19, R19, R0, !P0 ;  /* 0x0000000013137207 */ /* 0x000fc60004000000 */
[----:B------:R-:W-:Y:S01]  /*b3c0*/  IMAD R31, R13, 0x6, RZ ;  /* 0x000000060d1f7824 */ /* 0x000fe200078e02ff */
[----:B------:R0:W2:Y:S01]  /*b3d0*/  LDG.E R34, desc[UR8][R34.64+0x10] ;  /* 0x0000100822227981 */ /* 0x0000a2000c1e1900 */
[----:B------:R-:W-:Y:S01]  /*b3e0*/  IMAD R37, R19, 0x6, RZ ;  /* 0x0000000613257824 */ /* 0x000fe200078e02ff */
[----:B------:R-:W-:Y:S02]  /*b3f0*/  SEL R0, R4, R24, !P2 ;  /* 0x0000001804007207 */ /* 0x000fe40005000000 */
[----:B------:R-:W-:Y:S02]  /*b400*/  SEL R4, R27, R23, !P3 ;  /* 0x000000171b047207 */ /* 0x000fe40005800000 */
[----:B---3--:R-:W-:-:S03]  /*b410*/  FSETP.GT.AND P0, PT, R32, R30, PT ;  /* 0x0000001e2000720b */ /* 0x008fc60003f04000 */
[----:B0-----:R-:W-:Y:S01]  /*b420*/  IMAD R35, R4, 0x6, RZ ;  /* 0x0000000604237824 */ /* 0x001fe200078e02ff */
[----:B------:R-:W-:Y:S02]  /*b430*/  SEL R24, R8, R7, !P1 ;  /* 0x0000000708187207 */ /* 0x000fe40004800000 */
[----:B-----5:R-:W-:Y:S01]  /*b440*/  FSETP.GT.AND P6, PT, R33, R28, PT ;  /* 0x0000001c2100720b */ /* 0x020fe20003fc4000 */
[----:B------:R-:W-:-:S04]  /*b450*/  IMAD.WIDE R32, R31, 0x4, R16 ;  /* 0x000000041f207825 */ /* 0x000fc800078e0210 */
[--C-:B------:R-:W-:Y:S02]  /*b460*/  IMAD.WIDE R30, R37, 0x4, R16.reuse ;  /* 0x00000004251e7825 */ /* 0x100fe400078e0210 */
[----:B------:R-:W2:Y:S02]  /*b470*/  LDG.E R32, desc[UR8][R32.64+0x10] ;  /* 0x0000100820207981 */ /* 0x000ea4000c1e1900 */
[--C-:B------:R-:W-:Y:S02]  /*b480*/  IMAD.WIDE R28, R29, 0x4, R16.reuse ;  /* 0x000000041d1c7825 */ /* 0x100fe400078e0210 */
[----:B------:R-:W3:Y:S02]  /*b490*/  LDG.E R30, desc[UR8][R30.64+0x10] ;  /* 0x000010081e1e7981 */ /* 0x000ee4000c1e1900 */
[----:B------:R-:W-:Y:S02]  /*b4a0*/  IMAD R37, R24, 0x6, RZ ;  /* 0x0000000618257824 */ /* 0x000fe400078e02ff */
[----:B------:R0:W3:Y:S02]  /*b4b0*/  LDG.E R31, desc[UR8][R28.64+0x10] ;  /* 0x000010081c1f7981 */ /* 0x0000e4000c1e1900 */
[----:B0-----:R-:W-:-:S05]  /*b4c0*/  IMAD.WIDE R28, R35, 0x4, R16 ;  /* 0x00000004231c7825 */ /* 0x001fca00078e0210 */
[----:B------:R0:W4:Y:S02]  /*b4d0*/  LDG.E R35, desc[UR8][R28.64+0x10] ;  /* 0x000010081c237981 */ /* 0x000124000c1e1900 */
[----:B0-----:R-:W-:-:S05]  /*b4e0*/  IMAD.WIDE R28, R37, 0x4, R16 ;  /* 0x00000004251c7825 */ /* 0x001fca00078e0210 */
[----:B------:R0:W4:Y:S01]  /*b4f0*/  LDG.E R36, desc[UR8][R28.64+0x10] ;  /* 0x000010081c247981 */ /* 0x000122000c1e1900 */
[----:B------:R-:W-:Y:S02]  /*b500*/  SEL R27, R23, R27, !P3 ;  /* 0x0000001b171b7207 */ /* 0x000fe40005800000 */
        /* <DEDUP_REMOVED lines=8> */
[----:B--2---:R-:W-:Y:S02]  /*b590*/  FSETP.GT.AND P2, PT, R32, R34, PT ;  /* 0x000000222000720b */ /* 0x004fe40003f44000 */
[----:B------:R-:W2:Y:S01]  /*b5a0*/  LDG.E R32, desc[UR8][R28.64+0x10] ;  /* 0x000010081c207981 */ /* 0x000ea2000c1e1900 */
[----:B---3--:R-:W-:Y:S01]  /*b5b0*/  FSETP.GT.AND P4, PT, R31, R30, PT ;  /* 0x0000001e1f00720b */ /* 0x008fe20003f84000 */
[----:B------:R-:W-:-:S04]  /*b5c0*/  IMAD R31, R27, 0x6, RZ ;  /* 0x000000061b1f7824 */ /* 0x000fc800078e02ff */
[----:B------:R-:W-:-:S05]  /*b5d0*/  IMAD.WIDE R30, R31, 0x4, R16 ;  /* 0x000000041f1e7825 */ /* 0x000fca00078e0210 */
[----:B------:R0:W3:Y:S02]  /*b5e0*/  LDG.E R33, desc[UR8][R30.64+0x10] ;  /* 0x000010081e217981 */ /* 0x0000e4000c1e1900 */
[----:B0-----:R-:W-:Y:S01]  /*b5f0*/  IMAD.WIDE R30, R37, 0x4, R16 ;  /* 0x00000004251e7825 */ /* 0x001fe200078e0210 */
[----:B----4-:R-:W-:-:S03]  /*b600*/  FSETP.GT.AND P3, PT, R35, R36, PT ;  /* 0x000000242300720b */ /* 0x010fc60003f64000 */
[----:B------:R-:W-:Y:S02]  /*b610*/  IMAD R35, R23, 0x6, RZ ;  /* 0x0000000617237824 */ /* 0x000fe400078e02ff */
[----:B------:R-:W2:Y:S01]  /*b620*/  LDG.E R30, desc[UR8][R30.64+0x10] ;  /* 0x000010081e1e7981 */ /* 0x000ea2000c1e1900 */
[----:B------:R-:W-:Y:S02]  /*b630*/  IMAD R36, R15, 0x6, RZ ;  /* 0x000000060f247824 */ /* 0x000fe400078e02ff */
[----:B------:R-:W-:-:S04]  /*b640*/  IMAD.WIDE R34, R35, 0x4, R16 ;  /* 0x0000000423227825 */ /* 0x000fc800078e0210 */
[--C-:B------:R-:W-:Y:S02]  /*b650*/  IMAD.WIDE R28, R36, 0x4, R16.reuse ;  /* 0x00000004241c7825 */ /* 0x100fe400078e0210 */
[----:B------:R-:W3:Y:S02]  /*b660*/  LDG.E R34, desc[UR8][R34.64+0x10] ;  /* 0x0000100822227981 */ /* 0x000ee4000c1e1900 */
[----:B------:R-:W-:Y:S02]  /*b670*/  IMAD R37, R25, 0x6, RZ ;  /* 0x0000000619257824 */ /* 0x000fe400078e02ff */
        /* <DEDUP_REMOVED lines=13> */
[----:B--2---:R-:W-:Y:S02]  /*b750*/  FSETP.GT.AND P6, PT, R30, R32, PT ;  /* 0x000000201e00720b */ /* 0x004fe40003fc4000 */
[----:B---3--:R-:W-:Y:S01]  /*b760*/  FSETP.GT.AND P5, PT, R34, R33, PT ;  /* 0x000000212200720b */ /* 0x008fe20003fa4000 */
[----:B------:R-:W-:-:S04]  /*b770*/  IMAD R33, R12, 0x6, RZ ;  /* 0x000000060c217824 */ /* 0x000fc800078e02ff */
[----:B------:R-:W-:-:S04]  /*b780*/  IMAD.WIDE R32, R33, 0x4, R16 ;  /* 0x0000000421207825 */ /* 0x000fc800078e0210 */
[--C-:B------:R-:W-:Y:S02]  /*b790*/  IMAD.WIDE R30, R31, 0x4, R16.reuse ;  /* 0x000000041f1e7825 */ /* 0x100fe400078e0210 */
[----:B------:R-:W2:Y:S01]  /*b7a0*/  LDG.E R32, desc[UR8][R32.64+0x10] ;  /* 0x0000100820207981 */ /* 0x000ea2000c1e1900 */
[----:B----4-:R-:W-:Y:S01]  /*b7b0*/  FSETP.GT.AND P0, PT, R36, R37, PT ;  /* 0x000000252400720b */ /* 0x010fe20003f04000 */
[----:B------:R-:W-:Y:S02]  /*b7c0*/  IMAD R37, R13, 0x6, RZ ;  /* 0x000000060d257824 */ /* 0x000fe400078e02ff */
[----:B------:R0:W3:Y:S01]  /*b7d0*/  LDG.E R33, desc[UR8][R28.64+0x10] ;  /* 0x000010081c217981 */ /* 0x0000e2000c1e1900 */
[----:B------:R-:W-:-:S03]  /*b7e0*/  IMAD.WIDE R34, R35, 0x4, R16 ;  /* 0x0000000423227825 */ /* 0x000fc600078e0210 */
[----:B------:R-:W3:Y:S04]  /*b7f0*/  LDG.E R30, desc[UR8][R30.64+0x10] ;  /* 0x000010081e1e7981 */ /* 0x000ee8000c1e1900 */
[----:B------:R-:W2:Y:S01]  /*b800*/  LDG.E R34, desc[UR8][R34.64+0x10] ;  /* 0x0000100822227981 */ /* 0x000ea2000c1e1900 */
[----:B0-----:R-:W-:-:S04]  /*b810*/  IMAD.WIDE R28, R37, 0x4, R16 ;  /* 0x00000004251c7825 */ /* 0x001fc800078e0210 */
[----:B------:R-:W-:Y:S01]  /*b820*/  IMAD R37, R5, 0x6, RZ ;  /* 0x0000000605257824 */ /* 0x000fe200078e02ff */
[----:B------:R0:W4:Y:S03]  /*b830*/  LDG.E R31, desc[UR8][R28.64+0x10] ;  /* 0x000010081c1f7981 */ /* 0x000126000c1e1900 */
[----:B0-----:R-:W-:-:S06]  /*b840*/  IMAD.WIDE R28, R37, 0x4, R16 ;  /* 0x00000004251c7825 */ /* 0x001fcc00078e0210 */
[----:B------:R0:W4:Y:S01]  /*b850*/  LDG.E R28, desc[UR8][R28.64+0x10] ;  /* 0x000010081c1c7981 */ /* 0x000122000c1e1900 */
[----:B------:R-:W-:Y:S01]  /*b860*/  SEL R19, R26, R19, !P4 ;  /* 0x000000131a137207 */ /* 0x000fe20006000000 */
[----:B------:R-:W-:Y:S01]  /*b870*/  IMAD R35, R0, 0x6, RZ ;  /* 0x0000000600237824 */ /* 0x000fe200078e02ff */
[----:B------:R-:W-:-:S03]  /*b880*/  SEL R7, R7, R8, !P1 ;  /* 0x0000000807077207 */ /* 0x000fc60004800000 */
[----:B------:R-:W-:Y:S01]  /*b890*/  IMAD R37, R19, 0x6, RZ ;  /* 0x0000000613257824 */ /* 0x000fe200078e02ff */
[----:B------:R-:W-:Y:S02]  /*b8a0*/  SEL R8, R24, R4, !P3 ;  /* 0x0000000418087207 */ /* 0x000fe40005800000 */
[----:B------:R-:W-:Y:S02]  /*b8b0*/  SEL R24, R4, R24, !P3 ;  /* 0x0000001804187207 */ /* 0x000fe40005800000 */
[----:B------:R-:W-:Y:S01]  /*b8c0*/  SEL R4, R27, R23, !P5 ;  /* 0x000000171b047207 */ /* 0x000fe20006800000 */
[----:B0-----:R-:W-:Y:S02]  /*b8d0*/  IMAD R29, R8, 0x6, RZ ;  /* 0x00000006081d7824 */ /* 0x001fe400078e02ff */
[----:B------:R-:W-:Y:S01]  /*b8e0*/  IMAD R36, R24, 0x6, RZ ;  /* 0x0000000618247824 */ /* 0x000fe200078e02ff */
[----:B---3--:R-:W-:Y:S02]  /*b8f0*/  FSETP.GT.AND P4, PT, R30, R33, PT ;  /* 0x000000211e00720b */ /* 0x008fe40003f84000 */
[----:B--2---:R-:W-:Y:S01]  /*b900*/  FSETP.GT.AND P1, PT, R34, R32, PT ;  /* 0x000000202200720b */ /* 0x004fe20003f24000 */
[----:B------:R-:W-:-:S04]  /*b910*/  IMAD.WIDE R32, R35, 0x4, R16 ;  /* 0x0000000423207825 */ /* 0x000fc800078e0210 */
[----:B------:R-:W-:Y:S01]  /*b920*/  IMAD.WIDE R34, R37, 0x4, R16 ;  /* 0x0000000425227825 */ /* 0x000fe200078e0210 */
[----:B------:R0:W2:Y:S03]  /*b930*/  LDG.E R30, desc[UR8][R32.64+0x10] ;  /* 0x00001008201e7981 */ /* 0x0000a6000c1e1900 */
[----:B------:R-:W-:Y:S01]  /*b940*/  IMAD R37, R4, 0x6, RZ ;  /* 0x0000000604257824 */ /* 0x000fe200078e02ff */
[----:B----4-:R-:W-:Y:S01]  /*b950*/  FSETP.GT.AND P2, PT, R31, R28, PT ;  /* 0x0000001c1f00720b */ /* 0x010fe20003f44000 */
[----:B------:R-:W-:-:S04]  /*b960*/  IMAD R31, R7, 0x6, RZ ;  /* 0x00000006071f7824 */ /* 0x000fc800078e02ff */
[--C-:B0-----:R-:W-:Y:S02]  /*b970*/  IMAD.WIDE R32, R31, 0x4, R16.reuse ;  /* 0x000000041f207825 */ /* 0x101fe400078e0210 */
[----:B------:R0:W2:Y:S02]  /*b980*/  LDG.E R31, desc[UR8][R34.64+0x10] ;  /* 0x00001008221f7981 */ /* 0x0000a4000c1e1900 */
[--C-:B------:R-:W-:Y:S02]  /*b990*/  IMAD.WIDE R28, R29, 0x4, R16.reuse ;  /* 0x000000041d1c7825 */ /* 0x100fe400078e0210 */
[----:B------:R1:W3:Y:S04]  /*b9a0*/  LDG.E R26, desc[UR8][R32.64+0x10] ;  /* 0x00001008201a7981 */ /* 0x0002e8000c1e1900 */
[----:B------:R-:W3:Y:S01]  /*b9b0*/  LDG.E R28, desc[UR8][R28.64+0x10] ;  /* 0x000010081c1c7981 */ /* 0x000ee2000c1e1900 */
[----:B0-----:R-:W-:-:S04]  /*b9c0*/  IMAD.WIDE R34, R36, 0x4, R16 ;  /* 0x0000000424227825 */ /* 0x001fc800078e0210 */
[----:B-1----:R-:W-:Y:S01]  /*b9d0*/  IMAD.WIDE R32, R37, 0x4, R16 ;  /* 0x0000000425207825 */ /* 0x002fe200078e0210 */
[----:B------:R0:W4:Y:S05]  /*b9e0*/  LDG.E R29, desc[UR8][R34.64+0x10] ;  /* 0x00001008221d7981 */ /* 0x00012a000c1e1900 */
[----:B------:R1:W4:Y:S01]  /*b9f0*/  LDG.E R32, desc[UR8][R32.64+0x10] ;  /* 0x0000100820207981 */ /* 0x000322000c1e1900 */
[----:B------:R-:W-:Y:S02]  /*ba00*/  SEL R27, R23, R27, !P5 ;  /* 0x0000001b171b7207 */ /* 0x000fe40006800000 */
[----:B------:R-:W-:Y:S02]  /*ba10*/  SEL R23, R20, R11, !P6 ;  /* 0x0000000b14177207 */ /* 0x000fe40007000000 */
[----:B------:R-:W-:-:S03]  /*ba20*/  SEL R11, R11, R20, !P6 ;  /* 0x000000140b0b7207 */ /* 0x000fc60007000000 */
[----:B------:R-:W-:Y:S01]  /*ba30*/  IMAD R37, R23, 0x6, RZ ;  /* 0x0000000617257824 */ /* 0x000fe200078e02ff */
[----:B------:R-:W-:Y:S02]  /*ba40*/  SEL R20, R15, R25, !P0 ;  /* 0x000000190f147207 */ /* 0x000fe40004000000 */
[----:B------:R-:W-:Y:S01]  /*ba50*/  SEL R25, R25, R15, !P0 ;  /* 0x0000000f19197207 */ /* 0x000fe20004000000 */
[----:B0-----:R-:W-:Y:S01]  /*ba60*/  IMAD.WIDE R34, R37, 0x4, R16 ;  /* 0x0000000425227825 */ /* 0x001fe200078e0210 */
[----:B------:R-:W-:-:S03]  /*ba70*/  SEL R15, R21, R12, !P1 ;  /* 0x0000000c150f7207 */ /* 0x000fc60004800000 */
[----:B------:R-:W-:Y:S01]  /*ba80*/  IMAD R37, R11, 0x6, RZ ;  /* 0x000000060b257824 */ /* 0x000fe200078e02ff */
[----:B------:R-:W-:Y:S01]  /*ba90*/  SEL R12, R12, R21, !P1 ;  /* 0x000000150c0c7207 */ /* 0x000fe20004800000 */
[----:B-1----:R-:W-:Y:S01]  /*baa0*/  IMAD R33, R25, 0x6, RZ ;  /* 0x0000000619217824 */ /* 0x002fe200078e02ff */
[----:B------:R-:W-:Y:S02]  /*bab0*/  SEL R21, R6, R22, !P4 ;  /* 0x0000001606157207 */ /* 0x000fe40006000000 */
[----:B------:R-:W-:-:S03]  /*bac0*/  SEL R22, R22, R6, !P4 ;  /* 0x0000000616167207 */ /* 0x000fc60006000000 */
[----:B------:R-:W-:Y:S01]  /*bad0*/  IMAD R6, R21, 0x6, RZ ;  /* 0x0000000615067824 */ /* 0x000fe200078e02ff */
[----:B--2---:R-:W-:Y:S01]  /*bae0*/  FSETP.GT.AND P3, PT, R30, R31, PT ;  /* 0x0000001f1e00720b */ /* 0x004fe20003f64000 */
[----:B------:R-:W-:-:S04]  /*baf0*/  IMAD R31, R27, 0x6, RZ ;  /* 0x000000061b1f7824 */ /* 0x000fc800078e02ff */
[----:B------:R-:W-:-:S06]  /*bb00*/  IMAD.WIDE R30, R31, 0x4, R16 ;  /* 0x000000041f1e7825 */ /* 0x000fcc00078e0210 */
[----:B------:R-:W2:Y:S01]  /*bb10*/  LDG.E R30, desc[UR8][R30.64+0x10] ;  /* 0x000010081e1e7981 */ /* 0x000ea2000c1e1900 */
[----:B---3--:R-:W-:-:S03]  /*bb20*/  FSETP.GT.AND P0, PT, R28, R26, PT ;  /* 0x0000001a1c00720b */ /* 0x008fc60003f04000 */
[----:B------:R0:W2:Y:S01]  /*bb30*/  LDG.E R31, desc[UR8][R34.64+0x10] ;  /* 0x00001008221f7981 */ /* 0x0000a2000c1e1900 */
[----:B----4-:R-:W-:Y:S01]  /*bb40*/  FSETP.GT.AND P5, PT, R32, R29, PT ;  /* 0x0000001d2000720b */ /* 0x010fe20003fa4000 */
[----:B------:R-:W-:Y:S02]  /*bb50*/  IMAD R29, R20, 0x6, RZ ;  /* 0x00000006141d7824 */ /* 0x000fe400078e02ff */
[----:B------:R-:W-:-:S04]  /*bb60*/  IMAD.WIDE R32, R33, 0x4, R16 ;  /* 0x0000000421207825 */ /* 0x000fc800078e0210 */
[----:B0-----:R-:W-:-:S04]  /*bb70*/  IMAD.WIDE R34, R37, 0x4, R16 ;  /* 0x0000000425227825 */ /* 0x001fc800078e0210 */
[--C-:B------:R-:W-:Y:S02]  /*bb80*/  IMAD.WIDE R28, R29, 0x4, R16.reuse ;  /* 0x000000041d1c7825 */ /* 0x100fe400078e0210 */
[----:B------:R-:W3:Y:S02]  /*bb90*/  LDG.E R34, desc[UR8][R34.64+0x10] ;  /* 0x0000100822227981 */ /* 0x000ee4000c1e1900 */
[----:B------:R-:W-:Y:S02]  /*bba0*/  IMAD R37, R12, 0x6, RZ ;  /* 0x000000060c257824 */ /* 0x000fe400078e02ff */
        /* <DEDUP_REMOVED lines=13> */
[----:B------:R-:W-:-:S04]  /*bc80*/  IMAD R19, R6, 0x6, RZ ;  /* 0x0000000606137824 */ /* 0x000fc800078e02ff */
[----:B------:R-:W-:Y:S01]  /*bc90*/  IMAD R37, R0, 0x6, RZ ;  /* 0x0000000600257824 */ /* 0x000fe200078e02ff */
[----:B--2---:R-:W-:Y:S01]  /*bca0*/  FSETP.GT.AND P6, PT, R31, R30, PT ;  /* 0x0000001e1f00720b */ /* 0x004fe20003fc4000 */
[----:B------:R-:W-:-:S04]  /*bcb0*/  IMAD R31, R22, 0x6, RZ ;  /* 0x00000006161f7824 */ /* 0x000fc800078e02ff */
[----:B------:R-:W-:-:S06]  /*bcc0*/  IMAD.WIDE R30, R31, 0x4, R16 ;  /* 0x000000041f1e7825 */ /* 0x000fcc00078e0210 */
[----:B------:R-:W2:Y:S01]  /*bcd0*/  LDG.E R30, desc[UR8][R30.64+0x10] ;  /* 0x000010081e1e7981 */ /* 0x000ea2000c1e1900 */
[----:B---3--:R-:W-:Y:S01]  /*bce0*/  FSETP.GT.AND P1, PT, R35, R34, PT ;  /* 0x000000222300720b */ /* 0x008fe20003f24000 */
[----:B------:R-:W-:-:S04]  /*bcf0*/  IMAD R35, R5, 0x6, RZ ;  /* 0x0000000605237824 */ /* 0x000fc800078e02ff */
[----:B------:R-:W-:-:S05]  /*bd00*/  IMAD.WIDE R34, R35, 0x4, R16 ;  /* 0x0000000423227825 */ /* 0x000fca00078e0210 */
[----:B------:R-:W3:Y:S01]  /*bd10*/  LDG.E R31, desc[UR8][R34.64+0x10] ;  /* 0x00001008221f7981 */ /* 0x000ee2000c1e1900 */
[----:B----4-:R-:W-:Y:S02]  /*bd20*/  FSETP.GT.AND P2, PT, R32, R26, PT ;  /* 0x0000001a2000720b */ /* 0x010fe40003f44000 */
[----:B------:R-:W-:Y:S02]  /*bd30*/  SEL R26, R8, R7, !P0 ;  /* 0x00000007081a7207 */ /* 0x000fe40004000000 */
[----:B-----5:R-:W-:Y:S01]  /*bd40*/  FSETP.GT.AND P3, PT, R33, R28, PT ;  /* 0x0000001c2100720b */ /* 0x020fe20003f64000 */
[----:B------:R-:W-:Y:S01]  /*bd50*/  IMAD.WIDE R28, R19, 0x4, R16 ;  /* 0x00000004131c7825 */ /* 0x000fe200078e0210 */
[----:B------:R-:W-:-:S04]  /*bd60*/  SEL R19, R24, R4, !P5 ;  /* 0x0000000418137207 */ /* 0x000fc80006800000 */
[----:B------:R0:W2:Y:S02]  /*bd70*/  LDG.E R33, desc[UR8][R28.64+0x10] ;  /* 0x000010081c217981 */ /* 0x0000a4000c1e1900 */
[----:B0-----:R-:W-:-:S04]  /*bd80*/  IMAD.WIDE R28, R37, 0x4, R16 ;  /* 0x00000004251c7825 */ /* 0x001fc800078e0210 */
[----:B------:R-:W-:Y:S01]  /*bd90*/  IMAD R37, R19, 0x6, RZ ;  /* 0x0000000613257824 */ /* 0x000fe200078e02ff */
[----:B------:R0:W3:Y:S03]  /*bda0*/  LDG.E R32, desc[UR8][R28.64+0x10] ;  /* 0x000010081c207981 */ /* 0x0000e6000c1e1900 */
        /* <DEDUP_REMOVED lines=58> */
[----:B------:R0:W3:Y:S01]  /*c150*/  LDG.E R28, desc[UR8][R28.64+0x10] ;  /* 0x000010081c1c7981 */ /* 0x0000e2000c1e1900 */
[----:B------:R-:W-:Y:S01]  /*c160*/  SEL R0, R0, R5, !P6 ;  /* 0x0000000500007207 */ /* 0x000fe20007000000 */
[----:B------:R-:W-:Y:S01]  /*c170*/  IMAD R35, R13, 0x6, RZ ;  /* 0x000000060d237824 */ /* 0x000fe200078e02ff */
[----:B------:R-:W-:-:S03]  /*c180*/  SEL R7, R7, R8, !P0 ;  /* 0x0000000807077207 */ /* 0x000fc60004000000 */
[----:B------:R-:W-:Y:S01]  /*c190*/  IMAD R37, R0, 0x6, RZ ;  /* 0x0000000600257824 */ /* 0x000fe200078e02ff */
[----:B------:R-:W-:Y:S02]  /*c1a0*/  SEL R5, R26, R19, !P5 ;  /* 0x000000131a057207 */ /* 0x000fe40006800000 */
[----:B------:R-:W-:Y:S02]  /*c1b0*/  SEL R8, R4, R24, !P1 ;  /* 0x0000001804087207 */ /* 0x000fe40004800000 */
[----:B------:R-:W-:Y:S01]  /*c1c0*/  SEL R19, R19, R26, !P5 ;  /* 0x0000001a13137207 */ /* 0x000fe20006800000 */
[----:B0-----:R-:W-:-:S04]  /*c1d0*/  IMAD R29, R5, 0x6, RZ ;  /* 0x00000006051d7824 */ /* 0x001fc800078e02ff */
[----:B------:R-:W-:Y:S01]  /*c1e0*/  IMAD R36, R19, 0x6, RZ ;  /* 0x0000000613247824 */ /* 0x000fe200078e02ff */
[----:B----4-:R-:W-:Y:S02]  /*c1f0*/  FSETP.GT.AND P4, PT, R34, R32, PT ;  /* 0x000000202200720b */ /* 0x010fe40003f84000 */
[----:B--2---:R-:W-:Y:S01]  /*c200*/  FSETP.GT.AND P6, PT, R30, R33, PT ;  /* 0x000000211e00720b */ /* 0x004fe20003fc4000 */
[----:B------:R-:W-:-:S04]  /*c210*/  IMAD.WIDE R32, R35, 0x4, R16 ;  /* 0x0000000423207825 */ /* 0x000fc800078e0210 */
[----:B------:R-:W-:Y:S01]  /*c220*/  IMAD.WIDE R34, R37, 0x4, R16 ;  /* 0x0000000425227825 */ /* 0x000fe200078e0210 */
[----:B------:R0:W2:Y:S03]  /*c230*/  LDG.E R30, desc[UR8][R32.64+0x10] ;  /* 0x00001008201e7981 */ /* 0x0000a6000c1e1900 */
[----:B------:R-:W-:Y:S01]  /*c240*/  IMAD R37, R8, 0x6, RZ ;  /* 0x0000000608257824 */ /* 0x000fe200078e02ff */
[----:B---3--:R-:W-:Y:S01]  /*c250*/  FSETP.GT.AND P0, PT, R31, R28, PT ;  /* 0x0000001c1f00720b */ /* 0x008fe20003f04000 */
        /* <DEDUP_REMOVED lines=22> */
[----:B------:R-:W-:Y:S01]  /*c3c0*/  SEL R6, R6, R21, !P6 ;  /* 0x0000001506067207 */ /* 0x000fe20007000000 */
        /* <DEDUP_REMOVED lines=26> */
[----:B------:R-:W-:-:S05]  /*c570*/  SEL R13, R0, R13, !P1 ;  /* 0x0000000d000d7207 */ /* 0x000fca0004800000 */
        /* <DEDUP_REMOVED lines=8> */
[----:B------:R-:W-:Y:S01]  /*c600*/  IMAD R34, R15, 0x6, RZ ;  /* 0x000000060f227824 */ /* 0x000fe200078e02ff */
[----:B----4-:R-:W-:Y:S02]  /*c610*/  FSETP.GT.AND P1, PT, R32, R26, PT ;  /* 0x0000001a2000720b */ /* 0x010fe40003f24000 */
[----:B------:R-:W-:Y:S02]  /*c620*/  SEL R26, R19, R8, !P2 ;  /* 0x00000008131a7207 */ /* 0x000fe40005000000 */
[----:B-----5:R-:W-:Y:S01]  /*c630*/  FSETP.GT.AND P6, PT, R33, R28, PT ;  /* 0x0000001c2100720b */ /* 0x020fe20003fc4000 */
[----:B------:R-:W-:-:S05]  /*c640*/  IMAD.WIDE R28, R35, 0x4, R16 ;  /* 0x00000004231c7825 */ /* 0x000fca00078e0210 */
[----:B------:R0:W2:Y:S01]  /*c650*/  LDG.E R33, desc[UR8][R28.64+0x10] ;  /* 0x000010081c217981 */ /* 0x0000a2000c1e1900 */
[----:B------:R-:W-:-:S05]  /*c660*/  IMAD.WIDE R34, R34, 0x4, R16 ;  /* 0x0000000422227825 */ /* 0x000fca00078e0210 */
[----:B------:R-:W3:Y:S01]  /*c670*/  LDG.E R31, desc[UR8][R34.64+0x10] ;  /* 0x00001008221f7981 */ /* 0x000ee2000c1e1900 */
        /* <DEDUP_REMOVED lines=64> */
[----:B------:R-:W-:-:S03]  /*ca80*/  SEL R5, R7, R5, !P3 ;  /* 0x0000000507057207 */ /* 0x000fc60005800000 */
[----:B------:R-:W-:Y:S01]  /*ca90*/  IMAD R35, R13, 0x6, RZ ;  /* 0x000000060d237824 */ /* 0x000fe200078e02ff */
[----:B------:R-:W-:Y:S01]  /*caa0*/  SEL R7, R0, R26, !P4 ;  /* 0x0000001a00077207 */ /* 0x000fe20006000000 */
[----:B------:R-:W-:Y:S01]  /*cab0*/  IMAD R37, R5, 0x6, RZ ;  /* 0x0000000605257824 */ /* 0x000fe200078e02ff */
[----:B------:R-:W-:Y:S02]  /*cac0*/  SEL R26, R26, R0, !P4 ;  /* 0x000000001a1a7207 */ /* 0x000fe40006000000 */
[----:B------:R-:W-:Y:S02]  /*cad0*/  SEL R0, R8, R19, !P5 ;  /* 0x0000001308007207 */ /* 0x000fe40006800000 */
[----:B----4-:R-:W-:Y:S02]  /*cae0*/  FSETP.GT.AND P0, PT, R34, R32, PT ;  /* 0x000000202200720b */ /* 0x010fe40003f04000 */
[----:B--2---:R-:W-:Y:S01]  /*caf0*/  FSETP.GT.AND P3, PT, R30, R33, PT ;  /* 0x000000211e00720b */ /* 0x004fe20003f64000 */
[----:B------:R-:W-:-:S05]  /*cb00*/  IMAD.WIDE R32, R15, 0x4, R16 ;  /* 0x000000040f207825 */ /* 0x000fca00078e0210 */
[----:B------:R0:W2:Y:S01]  /*cb10*/  LDG.E R15, desc[UR8][R32.64+0x10] ;  /* 0x00001008200f7981 */ /* 0x0000a2000c1e1900 */
[----:B---3--:R-:W-:Y:S01]  /*cb20*/  FSETP.GT.AND P2, PT, R31, R28, PT ;  /* 0x0000001c1f00720b */ /* 0x008fe20003f44000 */
[----:B------:R-:W-:-:S04]  /*cb30*/  IMAD.WIDE R30, R35, 0x4, R16 ;  /* 0x00000004231e7825 */ /* 0x000fc800078e0210 */
[----:B------:R-:W-:Y:S02]  /*cb40*/  IMAD R35, R7, 0x6, RZ ;  /* 0x0000000607237824 */ /* 0x000fe400078e02ff */
[--C-:B------:R-:W-:Y:S01]  /*cb50*/  IMAD.WIDE R28, R37, 0x4, R16.reuse ;  /* 0x00000004251c7825 */ /* 0x100fe200078e0210 */
[----:B------:R-:W2:Y:S03]  /*cb60*/  LDG.E R31, desc[UR8][R30.64+0x10] ;  /* 0x000010081e1f7981 */ /* 0x000ea6000c1e1900 */
[----:B0-----:R-:W-:Y:S02]  /*cb70*/  IMAD.WIDE R32, R35, 0x4, R16 ;  /* 0x0000000423207825 */ /* 0x001fe400078e0210 */
[----:B------:R-:W3:Y:S02]  /*cb80*/  LDG.E R28, desc[UR8][R28.64+0x10] ;  /* 0x000010081c1c7981 */ /* 0x000ee4000c1e1900 */
[----:B------:R-:W-:-:S02]  /*cb90*/  IMAD R37, R0, 0x6, RZ ;  /* 0x0000000600257824 */ /* 0x000fc400078e02ff */
[----:B------:R-:W-:-:S04]  /*cba0*/  IMAD R35, R26, 0x6, RZ ;  /* 0x000000061a237824 */ /* 0x000fc800078e02ff */
[--C-:B------:R-:W-:Y:S01]  /*cbb0*/  IMAD.WIDE R34, R35, 0x4, R16.reuse ;  /* 0x0000000423227825 */ /* 0x100fe200078e0210 */
[----:B------:R0:W3:Y:S04]  /*cbc0*/  LDG.E R29, desc[UR8][R32.64+0x10] ;  /* 0x00001008201d7981 */ /* 0x0000e8000c1e1900 */
[----:B------:R-:W4:Y:S01]  /*cbd0*/  LDG.E R30, desc[UR8][R34.64+0x10] ;  /* 0x00001008221e7981 */ /* 0x000f22000c1e1900 */
[----:B0-----:R-:W-:-:S06]  /*cbe0*/  IMAD.WIDE R32, R37, 0x4, R16 ;  /* 0x0000000425207825 */ /* 0x001fcc00078e0210 */
        /* <DEDUP_REMOVED lines=8> */
[----:B------:R-:W-:Y:S01]  /*cc70*/  IMAD.WIDE R36, R37, 0x4, R16 ;  /* 0x0000000425247825 */ /* 0x000fe200078e0210 */
[----:B------:R-:W-:-:S03]  /*cc80*/  SEL R20, R20, R23, !P0 ;  /* 0x0000001714147207 */ /* 0x000fc60004000000 */
[----:B0-----:R-:W-:Y:S01]  /*cc90*/  IMAD R33, R25, 0x6, RZ ;  /* 0x0000000619217824 */ /* 0x001fe200078e02ff */
[----:B------:R-:W-:Y:S02]  /*cca0*/  SEL R23, R12, R21, !P3 ;  /* 0x000000150c177207 */ /* 0x000fe40005800000 */
[----:B------:R-:W-:-:S03]  /*ccb0*/  SEL R21, R21, R12, !P3 ;  /* 0x0000000c15157207 */ /* 0x000fc60005800000 */
[----:B------:R-:W-:Y:S01]  /*ccc0*/  IMAD R12, R23, 0x6, RZ ;  /* 0x00000006170c7824 */ /* 0x000fe200078e02ff */
[----:B--2---:R-:W-:Y:S01]  /*ccd0*/  FSETP.GT.AND P4, PT, R15, R31, PT ;  /* 0x0000001f0f00720b */ /* 0x004fe20003f84000 */
[----:B------:R-:W-:-:S04]  /*cce0*/  IMAD R15, R8, 0x6, RZ ;  /* 0x00000006080f7824 */ /* 0x000fc800078e02ff */
[----:B------:R-:W-:Y:S02]  /*ccf0*/  IMAD.WIDE R34, R15, 0x4, R16 ;  /* 0x000000040f227825 */ /* 0x000fe400078e0210 */
[----:B------:R-:W2:Y:S04]  /*cd00*/  LDG.E R15, desc[UR8][R36.64+0x10] ;  /* 0x00001008240f7981 */ /* 0x000ea8000c1e1900 */
[----:B------:R0:W2:Y:S01]  /*cd10*/  LDG.E R31, desc[UR8][R34.64+0x10] ;  /* 0x00001008221f7981 */ /* 0x0000a2000c1e1900 */
[----:B---3--:R-:W-:Y:S01]  /*cd20*/  FSETP.GT.AND P5, PT, R29, R28, PT ;  /* 0x0000001c1d00720b */ /* 0x008fe20003fa4000 */
[----:B------:R-:W-:-:S04]  /*cd30*/  IMAD R29, R27, 0x6, RZ ;  /* 0x000000061b1d7824 */ /* 0x000fc800078e02ff */
[----:B0-----:R-:W-:-:S04]  /*cd40*/  IMAD.WIDE R34, R29, 0x4, R16 ;  /* 0x000000041d227825 */ /* 0x001fc800078e0210 */
[----:B------:R-:W-:Y:S02]  /*cd50*/  IMAD R29, R4, 0x6, RZ ;  /* 0x00000006041d7824 */ /* 0x000fe400078e02ff */
[----:B------:R-:W-:Y:S01]  /*cd60*/  IMAD R37, R20, 0x6, RZ ;  /* 0x0000000614257824 */ /* 0x000fe200078e02ff */
[----:B------:R-:W3:Y:S01]  /*cd70*/  LDG.E R34, desc[UR8][R34.64+0x10] ;  /* 0x0000100822227981 */ /* 0x000ee2000c1e1900 */
[----:B----4-:R-:W-:Y:S01]  /*cd80*/  FSETP.GT.AND P1, PT, R32, R30, PT ;  /* 0x0000001e2000720b */ /* 0x010fe20003f24000 */
[----:B------:R-:W-:-:S04]  /*cd90*/  IMAD.WIDE R32, R33, 0x4, R16 ;  /* 0x0000000421207825 */ /* 0x000fc800078e0210 */
[--C-:B------:R-:W-:Y:S01]  /*cda0*/  IMAD.WIDE R28, R29, 0x4, R16.reuse ;  /* 0x000000041d1c7825 */ /* 0x100fe200078e0210 */
[----:B------:R0:W3:Y:S04]  /*cdb0*/  LDG.E R35, desc[UR8][R32.64+0x10] ;  /* 0x0000100820237981 */ /* 0x0000e8000c1e1900 */
[----:B------:R1:W4:Y:S01]  /*cdc0*/  LDG.E R30, desc[UR8][R28.64+0x10] ;  /* 0x000010081c1e7981 */ /* 0x000322000c1e1900 */
[----:B0-----:R-:W-:-:S04]  /*cdd0*/  IMAD.WIDE R32, R37, 0x4, R16 ;  /* 0x0000000425207825 */ /* 0x001fc800078e0210 */
[--C-:B-1----:R-:W-:Y:S02]  /*cde0*/  IMAD.WIDE R28, R12, 0x4, R16.reuse ;  /* 0x000000040c1c7825 */ /* 0x102fe400078e0210 */
[----:B------:R-:W4:Y:S02]  /*cdf0*/  LDG.E R32, desc[UR8][R32.64+0x10] ;  /* 0x0000100820207981 */ /* 0x000f24000c1e1900 */
[----:B------:R-:W-:Y:S02]  /*ce00*/  IMAD R37, R24, 0x6, RZ ;  /* 0x0000000618257824 */ /* 0x000fe400078e02ff */
[----:B------:R0:W5:Y:S02]  /*ce10*/  LDG.E R33, desc[UR8][R28.64+0x10] ;  /* 0x000010081c217981 */ /* 0x000164000c1e1900 */
[----:B0-----:R-:W-:-:S06]  /*ce20*/  IMAD.WIDE R28, R37, 0x4, R16 ;  /* 0x00000004251c7825 */ /* 0x001fcc00078e0210 */
[----:B------:R0:W5:Y:S01]  /*ce30*/  LDG.E R28, desc[UR8][R28.64+0x10] ;  /* 0x000010081c1c7981 */ /* 0x000162000c1e1900 */
[----:B------:R-:W-:Y:S02]  /*ce40*/  SEL R12, R11, R6, !P2 ;  /* 0x000000060b0c7207 */ /* 0x000fe40005000000 */
[----:B------:R-:W-:-:S03]  /*ce50*/  SEL R6, R6, R11, !P2 ;  /* 0x0000000b06067207 */ /* 0x000fc60005000000 */
[----:B------:R-:W-:Y:S01]  /*ce60*/  IMAD R11, R12, 0x6, RZ ;  /* 0x000000060c0b7824 */ /* 0x000fe200078e02ff */
[----:B--2---:R-:W-:Y:S01]  /*ce70*/  FSETP.GT.AND P3, PT, R31, R15, PT ;  /* 0x0000000f1f00720b */ /* 0x004fe20003f64000 */
[----:B------:R-:W-:Y:S02]  /*ce80*/  IMAD R15, R21, 0x6, RZ ;  /* 0x00000006150f7824 */ /* 0x000fe400078e02ff */
[----:B------:R-:W-:Y:S01]  /*ce90*/  IMAD R31, R6, 0x6, RZ ;  /* 0x00000006061f7824 */ /* 0x000fe200078e02ff */
[----:B---3--:R-:W-:Y:S01]  /*cea0*/  FSETP.GT.AND P0, PT, R35, R34, PT ;  /* 0x000000222300720b */ /* 0x008fe20003f04000 */
[--C-:B------:R-:W-:Y:S01]  /*ceb0*/  IMAD.WIDE R34, R15, 0x4, R16.reuse ;  /* 0x000000040f227825 */ /* 0x100fe200078e0210 */
[----:B------:R-:W-:Y:S02]  /*cec0*/  SEL R15, R22, R13, !P4 ;  /* 0x0000000d160f7207 */ /* 0x000fe40006000000 */
[----:B------:R-:W-:Y:S02]  /*ced0*/  SEL R22, R13, R22, !P4 ;  /* 0x000000160d167207 */ /* 0x000fe40006000000 */
[----:B------:R-:W-:Y:S01]  /*cee0*/  SEL R13, R26, R0, !P1 ;  /* 0x000000001a0d7207 */ /* 0x000fe20004800000 */
[----:B------:R-:W2:Y:S02]  /*cef0*/  LDG.E R34, desc[UR8][R34.64+0x10] ;  /* 0x0000100822227981 */ /* 0x000ea4000c1e1900 */
[----:B0-----:R-:W-:Y:S01]  /*cf00*/  IMAD R29, R22, 0x6, RZ ;  /* 0x00000006161d7824 */ /* 0x001fe200078e02ff */
[----:B----4-:R-:W-:Y:S01]  /*cf10*/  FSETP.GT.AND P4, PT, R32, R30, PT ;  /* 0x0000001e2000720b */ /* 0x010fe20003f84000 */
[----:B------:R-:W-:-:S06]  /*cf20*/  IMAD.WIDE R30, R31, 0x4, R16 ;  /* 0x000000041f1e7825 */ /* 0x000fcc00078e0210 */
[----:B------:R-:W3:Y:S01]  /*cf30*/  LDG.E R30, desc[UR8][R30.64+0x10] ;  /* 0x000010081e1e7981 */ /* 0x000ee2000c1e1900 */
[----:B-----5:R-:W-:Y:S01]  /*cf40*/  FSETP.GT.AND P6, PT, R33, R28, PT ;  /* 0x0000001c2100720b */ /* 0x020fe20003fc4000 */
[----:B------:R-:W-:-:S04]  /*cf50*/  IMAD.WIDE R28, R29, 0x4, R16 ;  /* 0x000000041d1c7825 */ /* 0x000fc800078e0210 */
[--C-:B------:R-:W-:Y:S01]  /*cf60*/  IMAD.WIDE R32, R11, 0x4, R16.reuse ;  /* 0x000000040b207825 */ /* 0x100fe200078e0210 */
[----:B------:R0:W3:Y:S03]  /*cf70*/  LDG.E R31, desc[UR8][R28.64+0x10] ;  /* 0x000010081c1f7981 */ /* 0x0000e6000c1e1900 */
[----:B------:R-:W-:Y:S02]  /*cf80*/  IMAD R11, R13, 0x6, RZ ;  /* 0x000000060d0b7824 */ /* 0x000fe400078e02ff */
[----:B------:R-:W2:Y:S02]  /*cf90*/  LDG.E R32, desc[UR8][R32.64+0x10] ;  /* 0x0000100820207981 */ /* 0x000ea4000c1e1900 */
        /* <DEDUP_REMOVED lines=15> */
[----:B---3--:R-:W-:Y:S01]  /*d090*/  FSETP.GT.AND P3, PT, R31, R30, PT ;  /* 0x0000001e1f00720b */ /* 0x008fe20003f64000 */
[----:B------:R-:W-:-:S04]  /*d0a0*/  IMAD R31, R0, 0x6, RZ ;  /* 0x00000006001f7824 */ /* 0x000fc800078e02ff */
[--C-:B------:R-:W-:Y:S01]  /*d0b0*/  IMAD.WIDE R30, R31, 0x4, R16.reuse ;  /* 0x000000041f1e7825 */ /* 0x100fe200078e0210 */
[----:B--2---:R-:W-:Y:S02]  /*d0c0*/  FSETP.GT.AND P2, PT, R32, R34, PT ;  /* 0x000000222000720b */ /* 0x004fe40003f44000 */
[----:B------:R-:W2:Y:S04]  /*d0d0*/  LDG.E R32, desc[UR8][R28.64+0x10] ;  /* 0x000010081c207981 */ /* 0x000ea8000c1e1900 */
        /* <DEDUP_REMOVED lines=17> */
[----:B0-----:R-:W-:-:S03]  /*d1f0*/  SEL R28, R12, R21, !P2 ;  /* 0x000000150c1c7207 */ /* 0x001fc60005000000 */
[----:B------:R-:W-:Y:S01]  /*d200*/  IMAD R31, R23, 0x6, RZ ;  /* 0x00000006171f7824 */ /* 0x000fe200078e02ff */
[----:B------:R-:W-:Y:S02]  /*d210*/  SEL R12, R21, R12, !P2 ;  /* 0x0000000c150c7207 */ /* 0x000fe40005000000 */
[----:B------:R-:W-:-:S05]  /*d220*/  SEL R21, R6, R22, !P3 ;  /* 0x0000001606157207 */ /* 0x000fca0005800000 */
[----:B------:R-:W-:Y:S01]  /*d230*/  IMAD R24, R21, 0x6, RZ ;  /* 0x0000000615187824 */ /* 0x000fe200078e02ff */
[----:B--2---:R-:W-:Y:S01]  /*d240*/  FSETP.GT.AND P6, PT, R30, R32, PT ;  /* 0x000000201e00720b */ /* 0x004fe20003fc4000 */
[----:B------:R-:W-:-:S05]  /*d250*/  IMAD.WIDE R30, R31, 0x4, R16 ;  /* 0x000000041f1e7825 */ /* 0x000fca00078e0210 */
[----:B------:R0:W2:Y:S01]  /*d260*/  LDG.E R29, desc[UR8][R30.64+0x10] ;  /* 0x000010081e1d7981 */ /* 0x0000a2000c1e1900 */
[----:B---3--:R-:W-:Y:S01]  /*d270*/  FSETP.GT.AND P0, PT, R34, R33, PT ;  /* 0x000000212200720b */ /* 0x008fe20003f04000 */
[----:B------:R-:W-:Y:S02]  /*d280*/  IMAD R33, R4, 0x6, RZ ;  /* 0x0000000604217824 */ /* 0x000fe400078e02ff */
[----:B------:R-:W-:-:S04]  /*d290*/  IMAD.WIDE R34, R35, 0x4, R16 ;  /* 0x0000000423227825 */ /* 0x000fc800078e0210 */
[--C-:B------:R-:W-:Y:S02]  /*d2a0*/  IMAD.WIDE R32, R33, 0x4, R16.reuse ;  /* 0x0000000421207825 */ /* 0x100fe400078e0210 */
[----:B------:R-:W3:Y:S02]  /*d2b0*/  LDG.E R34, desc[UR8][R34.64+0x10] ;  /* 0x0000100822227981 */ /* 0x000ee4000c1e1900 */
[----:B0-----:R-:W-:Y:S01]  /*d2c0*/  IMAD.WIDE R30, R24, 0x4, R16 ;  /* 0x00000004181e7825 */ /* 0x001fe200078e0210 */
[----:B----4-:R-:W-:-:S03]  /*d2d0*/  FSETP.GT.AND P4, PT, R36, R37, PT ;  /* 0x000000252400720b */ /* 0x010fc60003f84000 */
[----:B------:R-:W-:Y:S01]  /*d2e0*/  IMAD R37, R12, 0x6, RZ ;  /* 0x000000060c257824 */ /* 0x000fe200078e02ff */
[----:B------:R0:W3:Y:S03]  /*d2f0*/  LDG.E R35, desc[UR8][R32.64+0x10] ;  /* 0x0000100820237981 */ /* 0x0000e6000c1e1900 */
[----:B0-----:R-:W-:-:S04]  /*d300*/  IMAD.WIDE R32, R37, 0x4, R16 ;  /* 0x0000000425207825 */ /* 0x001fc800078e0210 */
[----:B------:R-:W-:Y:S02]  /*d310*/  IMAD R37, R28, 0x6, RZ ;  /* 0x000000061c257824 */ /* 0x000fe400078e02ff */
[----:B------:R-:W2:Y:S04]  /*d320*/  LDG.E R32, desc[UR8][R32.64+0x10] ;  /* 0x0000100820207981 */ /* 0x000ea8000c1e1900 */
[----:B------:R0:W4:Y:S02]  /*d330*/  LDG.E R33, desc[UR8][R30.64+0x10] ;  /* 0x000010081e217981 */ /* 0x000124000c1e1900 */
[----:B0-----:R-:W-:-:S06]  /*d340*/  IMAD.WIDE R30, R37, 0x4, R16 ;  /* 0x00000004251e7825 */ /* 0x001fcc00078e0210 */
[----:B------:R0:W4:Y:S01]  /*d350*/  LDG.E R30, desc[UR8][R30.64+0x10] ;  /* 0x000010081e1e7981 */ /* 0x000122000c1e1900 */
[----:B------:R-:W-:Y:S02]  /*d360*/  SEL R24, R22, R6, !P3 ;  /* 0x0000000616187207 */ /* 0x000fe40005800000 */
[----:B------:R-:W-:Y:S02]  /*d370*/  SEL R7, R5, R7, !P5 ;  /* 0x0000000705077207 */ /* 0x000fe40006800000 */
[----:B------:R-:W-:Y:S02]  /*d380*/  SEL R5, R11, R13, !P1 ;  /* 0x0000000d0b057207 */ /* 0x000fe40004800000 */
[----:B------:R-:W-:Y:S01]  /*d390*/  SEL R6, R0, R26, !P0 ;  /* 0x0000001a00067207 */ /* 0x000fe20004000000 */
[----:B------:R-:W-:Y:S01]  /*d3a0*/  IMAD R37, R7, 0x6, RZ ;  /* 0x0000000607257824 */ /* 0x000fe200078e02ff */
[----:B------:R-:W-:Y:S01]  /*d3b0*/  SEL R11, R13, R11, !P1 ;  /* 0x0000000b0d0b7207 */ /* 0x000fe20004800000 */
[----:B0-----:R-:W-:-:S04]  /*d3c0*/  IMAD R31, R5, 0x6, RZ ;  /* 0x00000006051f7824 */ /* 0x001fc800078e02ff */
[----:B------:R-:W-:Y:S01]  /*d3d0*/  IMAD R36, R11, 0x6, RZ ;  /* 0x000000060b247824 */ /* 0x000fe200078e02ff */
[----:B---3--:R-:W-:Y:S01]  /*d3e0*/  FSETP.GT.AND P3, PT, R35, R34, PT ;  /* 0x000000222300720b */ /* 0x008fe20003f64000 */
[----:B------:R-:W-:-:S04]  /*d3f0*/  IMAD R35, R15, 0x6, RZ ;  /* 0x000000060f237824 */ /* 0x000fc800078e02ff */
[----:B------:R-:W-:-:S05]  /*d400*/  IMAD.WIDE R34, R35, 0x4, R16 ;  /* 0x0000000423227825 */ /* 0x000fca00078e0210 */
[----:B------:R0:W3:Y:S01]  /*d410*/  LDG.E R22, desc[UR8][R34.64+0x10] ;  /* 0x0000100822167981 */ /* 0x0000e2000c1e1900 */
[----:B--2---:R-:W-:Y:S01]  /*d420*/  FSETP.GT.AND P5, PT, R32, R29, PT ;  /* 0x0000001d2000720b */ /* 0x004fe20003fa4000 */
[----:B------:R-:W-:-:S04]  /*d430*/  IMAD R29, R24, 0x6, RZ ;  /* 0x00000006181d7824 */ /* 0x000fc800078e02ff */
[----:B0-----:R-:W-:-:S05]  /*d440*/  IMAD.WIDE R34, R29, 0x4, R16 ;  /* 0x000000041d227825 */ /* 0x001fca00078e0210 */
[----:B------:R-:W3:Y:S01]  /*d450*/  LDG.E R29, desc[UR8][R34.64+0x10] ;  /* 0x00001008221d7981 */ /* 0x000ee2000c1e1900 */
[----:B----4-:R-:W-:Y:S01]  /*d460*/  FSETP.GT.AND P2, PT, R33, R30, PT ;  /* 0x0000001e2100720b */ /* 0x010fe20003f44000 */
[----:B------:R-:W-:-:S04]  /*d470*/  IMAD.WIDE R32, R37, 0x4, R16 ;  /* 0x0000000425207825 */ /* 0x000fc800078e0210 */
[--C-:B------:R-:W-:Y:S01]  /*d480*/  IMAD.WIDE R30, R31, 0x4, R16.reuse ;  /* 0x000000041f1e7825 */ /* 0x100fe200078e0210 */
[----:B------:R0:W2:Y:S03]  /*d490*/  LDG.E R13, desc[UR8][R32.64+0x10] ;  /* 0x00001008200d7981 */ /* 0x0000a6000c1e1900 */
[----:B------:R-:W-:Y:S01]  /*d4a0*/  IMAD R37, R6, 0x6, RZ ;  /* 0x0000000606257824 */ /* 0x000fe200078e02ff */
[----:B------:R1:W2:Y:S03]  /*d4b0*/  LDG.E R34, desc[UR8][R30.64+0x10] ;  /* 0x000010081e227981 */ /* 0x0002a6000c1e1900 */
[----:B0-----:R-:W-:-:S04]  /*d4c0*/  IMAD.WIDE R32, R37, 0x4, R16 ;  /* 0x0000000425207825 */ /* 0x001fc800078e0210 */
[----:B-1----:R-:W-:Y:S02]  /*d4d0*/  IMAD.WIDE R30, R36, 0x4, R16 ;  /* 0x00000004241e7825 */ /* 0x002fe400078e0210 */
[----:B------:R-:W4:Y:S04]  /*d4e0*/  LDG.E R32, desc[UR8][R32.64+0x10] ;  /* 0x0000100820207981 */ /* 0x000f28000c1e1900 */
[----:B------:R0:W4:Y:S01]  /*d4f0*/  LDG.E R35, desc[UR8][R30.64+0x10] ;  /* 0x000010081e237981 */ /* 0x000122000c1e1900 */
[----:B------:R-:W-:Y:S02]  /*d500*/  SEL R0, R26, R0, !P0 ;  /* 0x000000001a007207 */ /* 0x000fe40004000000 */
[----:B0-----:R-:W-:Y:S02]  /*d510*/  SEL R31, R8, R27, !P6 ;  /* 0x0000001b081f7207 */ /* 0x001fe40007000000 */
[----:B------:R-:W-:Y:S01]  /*d520*/  SEL R30, R27, R8, !P6 ;  /* 0x000000081b1e7207 */ /* 0x000fe20007000000 */
[----:B------:R-:W-:Y:S01]  /*d530*/  IMAD R27, R0, 0x6, RZ ;  /* 0x00000006001b7824 */ /* 0x000fe200078e02ff */
[----:B------:R-:W-:-:S03]  /*d540*/  SEL R8, R19, R25, !P4 ;  /* 0x0000001913087207 */ /* 0x000fc60006000000 */
[----:B------:R-:W-:-:S04]  /*d550*/  IMAD.WIDE R26, R27, 0x4, R16 ;  /* 0x000000041b1a7825 */ /* 0x000fc800078e0210 */
[----:B------:R-:W-:Y:S02]  /*d560*/  IMAD R33, R30, 0x6, RZ ;  /* 0x000000061e217824 */ /* 0x000fe400078e02ff */
[----:B------:R-:W-:Y:S01]  /*d570*/  IMAD R37, R8, 0x6, RZ ;  /* 0x0000000608257824 */ /* 0x000fe200078e02ff */
[----:B---3--:R-:W-:Y:S02]  /*d580*/  FSETP.GT.AND P0, PT, R22, R29, PT ;  /* 0x0000001d1600720b */ /* 0x008fe40003f04000 */
[----:B------:R-:W-:Y:S02]  /*d590*/  SEL R29, R25, R19, !P4 ;  /* 0x00000013191d7207 */ /* 0x000fe40006000000 */
[----:B------:R-:W-:-:S03]  /*d5a0*/  SEL R25, R20, R4, !P3 ;  /* 0x0000000414197207 */ /* 0x000fc60005800000 */
[----:B------:R-:W-:Y:S01]  /*d5b0*/  IMAD R36, R29, 0x6, RZ ;  /* 0x000000061d247824 */ /* 0x000fe200078e02ff */
[----:B--2---:R-:W-:Y:S01]  /*d5c0*/  FSETP.GT.AND P1, PT, R34, R13, PT ;  /* 0x0000000d2200720b */ /* 0x004fe20003f24000 */
[----:B------:R-:W-:Y:S01]  /*d5d0*/  IMAD R13, R31, 0x6, RZ ;  /* 0x000000061f0d7824 */ /* 0x000fe200078e02ff */
[----:B----4-:R-:W-:-:S03]  /*d5e0*/  FSETP.GT.AND P6, PT, R32, R35, PT ;  /* 0x000000232000720b */ /* 0x010fc60003fc4000 */
[--C-:B------:R-:W-:Y:S02]  /*d5f0*/  IMAD.WIDE R34, R13, 0x4, R16.reuse ;  /* 0x000000040d227825 */ /* 0x100fe400078e0210 */
[----:B------:R0:W2:Y:S02]  /*d600*/  LDG.E R13, desc[UR8][R26.64+0x10] ;  /* 0x000010081a0d7981 */ /* 0x0000a4000c1e1900 */
[--C-:B------:R-:W-:Y:S02]  /*d610*/  IMAD.WIDE R32, R33, 0x4, R16.reuse ;  /* 0x0000000421207825 */ /* 0x100fe400078e0210 */
[----:B------:R-:W2:Y:S04]  /*d620*/  LDG.E R19, desc[UR8][R34.64+0x10] ;  /* 0x0000100822137981 */ /* 0x000ea8000c1e1900 */
[----:B------:R1:W3:Y:S01]  /*d630*/  LDG.E R22, desc[UR8][R32.64+0x10] ;  /* 0x0000100820167981 */ /* 0x0002e2000c1e1900 */
[----:B0-----:R-:W-:-:S04]  /*d640*/  IMAD.WIDE R26, R37, 0x4, R16 ;  /* 0x00000004251a7825 */ /* 0x001fc800078e0210 */
[----:B------:R-:W-:Y:S01]  /*d650*/  IMAD R37, R25, 0x6, RZ ;  /* 0x0000000619257824 */ /* 0x000fe200078e02ff */
[----:B------:R0:W3:Y:S03]  /*d660*/  LDG.E R34, desc[UR8][R26.64+0x10] ;  /* 0x000010081a227981 */ /* 0x0000e6000c1e1900 */
[----:B-1----:R-:W-:-:S06]  /*d670*/  IMAD.WIDE R32, R37, 0x4, R16 ;  /* 0x0000000425207825 */ /* 0x002fcc00078e0210 */
[----:B------:R-:W4:Y:S01]  /*d680*/  LDG.E R32, desc[UR8][R32.64+0x10] ;  /* 0x0000100820207981 */ /* 0x000f22000c1e1900 */
[----:B0-----:R-:W-:-:S05]  /*d690*/  IMAD.WIDE R26, R36, 0x4, R16 ;  /* 0x00000004241a7825 */ /* 0x001fca00078e0210 */
[----:B------:R0:W4:Y:S01]  /*d6a0*/  LDG.E R35, desc[UR8][R26.64+0x10] ;  /* 0x000010081a237981 */ /* 0x000122000c1e1900 */
[----:B------:R-:W-:Y:S02]  /*d6b0*/  SEL R4, R4, R20, !P3 ;  /* 0x0000001404047207 */ /* 0x000fe40005800000 */
[----:B0-----:R-:W-:Y:S02]  /*d6c0*/  SEL R26, R12, R23, !P5 ;  /* 0x000000170c1a7207 */ /* 0x001fe40006800000 */
[----:B------:R-:W-:Y:S02]  /*d6d0*/  SEL R12, R23, R12, !P5 ;  /* 0x0000000c170c7207 */ /* 0x000fe40006800000 */
[----:B------:R-:W-:-:S03]  /*d6e0*/  SEL R27, R28, R21, !P2 ;  /* 0x000000151c1b7207 */ /* 0x000fc60005000000 */
[----:B------:R-:W-:Y:S02]  /*d6f0*/  IMAD R23, R12, 0x6, RZ ;  /* 0x000000060c177824 */ /* 0x000fe400078e02ff */
[----:B------:R-:W-:Y:S01]  /*d700*/  IMAD R33, R27, 0x6, RZ ;  /* 0x000000061b217824 */ /* 0x000fe200078e02ff */
[----:B------:R-:W-:Y:S01]  /*d710*/  SEL R20, R21, R28, !P2 ;  /* 0x0000001c15147207 */ /* 0x000fe20005000000 */
[----:B------:R-:W-:-:S04]  /*d720*/  IMAD R37, R4, 0x6, RZ ;  /* 0x0000000604257824 */ /* 0x000fc800078e02ff */
[----:B------:R-:W-:Y:S01]  /*d730*/  IMAD.WIDE R36, R37, 0x4, R16 ;  /* 0x0000000425247825 */ /* 0x000fe200078e0210 */
[----:B---3--:R-:W-:-:S03]  /*d740*/  FSETP.GT.AND P3, PT, R34, R22, PT ;  /* 0x000000162200720b */ /* 0x008fc60003f64000 */
[----:B------:R-:W-:-:S06]  /*d750*/  IMAD.WIDE R22, R23, 0x4, R16 ;  /* 0x0000000417167825 */ /* 0x000fcc00078e0210 */
[----:B------:R0:W3:Y:S01]  /*d760*/  LDG.E R23, desc[UR8][R22.64+0x10] ;  /* 0x0000100816177981 */ /* 0x0000e2000c1e1900 */
[----:B----4-:R-:W-:Y:S01]  /*d770*/  FSETP.GT.AND P4, PT, R32, R35, PT ;  /* 0x000000232000720b */ /* 0x010fe20003f84000 */
[----:B------:R-:W-:Y:S01]  /*d780*/  IMAD R35, R26, 0x6, RZ ;  /* 0x000000061a237824 */ /* 0x000fe200078e02ff */
[----:B0-----:R-:W-:Y:S01]  /*d790*/  SEL R22, R24, R15, !P0 ;  /* 0x0000000f18167207 */ /* 0x001fe20004000000 */
[----:B------:R-:W-:-:S04]  /*d7a0*/  IMAD.WIDE R32, R33, 0x4, R16 ;  /* 0x0000000421207825 */ /* 0x000fc800078e0210 */
[----:B------:R-:W-:Y:S01]  /*d7b0*/  IMAD.WIDE R34, R35, 0x4, R16 ;  /* 0x0000000423227825 */ /* 0x000fe200078e0210 */
[----:B------:R0:W4:Y:S01]  /*d7c0*/  LDG.E R21, desc[UR8][R32.64+0x10] ;  /* 0x0000100820157981 */ /* 0x000122000c1e1900 */
[----:B--2---:R-:W-:Y:S02]  /*d7d0*/  FSETP.GT.AND P5, PT, R19, R13, PT ;  /* 0x0000000d1300720b */ /* 0x004fe40003fa4000 */
[----:B------:R-:W-:Y:S01]  /*d7e0*/  IMAD R28, R22, 0x6, RZ ;  /* 0x00000006161c7824 */ /* 0x000fe200078e02ff */
[----:B------:R1:W4:Y:S04]  /*d7f0*/  LDG.E R13, desc[UR8][R34.64+0x10] ;  /* 0x00001008220d7981 */ /* 0x000328000c1e1900 */
[----:B------:R-:W3:Y:S01]  /*d800*/  LDG.E R19, desc[UR8][R36.64+0x10] ;  /* 0x0000100824137981 */ /* 0x000ee2000c1e1900 */
[----:B0-----:R-:W-:-:S04]  /*d810*/  IMAD R33, R20, 0x6, RZ ;  /* 0x0000000614217824 */ /* 0x001fc800078e02ff */
[----:B------:R-:W-:-:S04]  /*d820*/  IMAD.WIDE R32, R33, 0x4, R16 ;  /* 0x0000000421207825 */ /* 0x000fc800078e0210 */
[----:B-1----:R-:W-:Y:S01]  /*d830*/  IMAD.WIDE R34, R28, 0x4, R16 ;  /* 0x000000041c227825 */ /* 0x002fe200078e0210 */
[----:B------:R0:W2:Y:S04]  /*d840*/  LDG.E R36, desc[UR8][R32.64+0x10] ;  /* 0x0000100820247981 */ /* 0x0000a8000c1e1900 */
[----:B------:R1:W2:Y:S01]  /*d850*/  LDG.E R37, desc[UR8][R34.64+0x10] ;  /* 0x0000100822257981 */ /* 0x0002a2000c1e1900 */
[----:B------:R-:W-:Y:S02]  /*d860*/  SEL R28, R5, R7, !P1 ;  /* 0x00000007051c7207 */ /* 0x000fe40004800000 */
[----:B0-----:R-:W-:Y:S02]  /*d870*/  SEL R33, R11, R6, !P6 ;  /* 0x000000060b217207 */ /* 0x001fe40007000000 */
[----:B------:R-:W-:Y:S01]  /*d880*/  SEL R32, R6, R11, !P6 ;  /* 0x0000000b06207207 */ /* 0x000fe20007000000 */
[----:B------:R-:W-:Y:S01]  /*d890*/  IMAD R11, R28, 0x6, RZ ;  /* 0x000000061c0b7824 */ /* 0x000fe200078e02ff */
[----:B------:R-:W-:Y:S01]  /*d8a0*/  SEL R7, R7, R5, !P1 ;  /* 0x0000000507077207 */ /* 0x000fe20004800000 */
[----:B------:R-:W-:-:S04]  /*d8b0*/  IMAD R5, R33, 0x6, RZ ;  /* 0x0000000621057824 */ /* 0x000fc800078e02ff */
[--C-:B-1----:R-:W-:Y:S01]  /*d8c0*/  IMAD.WIDE R34, R5, 0x4, R16.reuse ;  /* 0x0000000405227825 */ /* 0x102fe200078e0210 */
[----:B----4-:R-:W-:Y:S02]  /*d8d0*/  FSETP.GT.AND P1, PT, R21, R13, PT ;  /* 0x0000000d1500720b */ /* 0x010fe40003f24000 */
[----:B------:R-:W-:Y:S02]  /*d8e0*/  SEL R21, R30, R8, !P3 ;  /* 0x000000081e157207 */ /* 0x000fe40005800000 */
[----:B---3--:R-:W-:Y:S01]  /*d8f0*/  FSETP.GT.AND P2, PT, R23, R19, PT ;  /* 0x000000131700720b */ /* 0x008fe20003f44000 */
[----:B------:R-:W-:Y:S01]  /*d900*/  IMAD R19, R32, 0x6, RZ ;  /* 0x0000000620137824 */ /* 0x000fe200078e02ff */
[----:B------:R-:W-:Y:S02]  /*d910*/  SEL R13, R31, R0, !P5 ;  /* 0x000000001f0d7207 */ /* 0x000fe40006800000 */
[----:B------:R-:W-:Y:S01]  /*d920*/  SEL R31, R0, R31, !P5 ;  /* 0x0000001f001f7207 */ /* 0x000fe20006800000 */
[----:B------:R-:W-:Y:S01]  /*d930*/  IMAD.WIDE R34, R19, 0x4, R16 ;  /* 0x0000000413227825 */ /* 0x000fe200078e0210 */
[----:B--2---:R-:W-:-:S03]  /*d940*/  FSETP.GT.AND P6, PT, R37, R36, PT ;  /* 0x000000242500720b */ /* 0x004fc60003fc4000 */
[----:B------:R-:W-:Y:S01]  /*d950*/  IMAD.WIDE R36, R11, 0x4, R16 ;  /* 0x000000040b247825 */ /* 0x000fe200078e0210 */
[----:B------:R-:W2:Y:S04]  /*d960*/  LDG.E R0, desc[UR8][R34.64+0x10] ;  /* 0x0000100822007981 */ /* 0x000ea8000c1e1900 */
[----:B------:R0:W3:Y:S01]  /*d970*/  LDG.E R5, desc[UR8][R36.64+0x10] ;  /* 0x0000100824057981 */ /* 0x0000e2000c1e1900 */
[----:B------:R-:W-:Y:S02]  /*d980*/  IMAD R19, R21, 0x6, RZ ;  /* 0x0000000615137824 */ /* 0x000fe400078e02ff */
[----:B------:R-:W-:Y:S02]  /*d990*/  IMAD R11, R31, 0x6, RZ ;  /* 0x000000061f0b7824 */ /* 0x000fe400078e02ff */
[----:B0-----:R-:W-:-:S02]  /*d9a0*/  IMAD R36, R33, 0x6, RZ ;  /* 0x0000000621247824 */ /* 0x001fc400078e02ff */
[----:B------:R-:W-:-:S04]  /*d9b0*/  IMAD.WIDE R34, R19, 0x4, R16 ;  /* 0x0000000413227825 */ /* 0x000fc800078e0210 */
[----:B------:R-:W-:-:S04]  /*d9c0*/  IMAD.WIDE R36, R36, 0x4, R16 ;  /* 0x0000000424247825 */ /* 0x000fc800078e0210 */
[----:B------:R-:W-:Y:S01]  /*d9d0*/  IMAD R19, R13, 0x6, RZ ;  /* 0x000000060d137824 */ /* 0x000fe200078e02ff */
[----:B------:R0:W3:Y:S02]  /*d9e0*/  LDG.E R6, desc[UR8][R36.64+0x10] ;  /* 0x0000100824067981 */ /* 0x0000e4000c1e1900 */
[--C-:B0-----:R-:W-:Y:S02]  /*d9f0*/  IMAD.WIDE R36, R11, 0x4, R16.reuse ;  /* 0x000000040b247825 */ /* 0x101fe400078e0210 */
[----:B------:R0:W4:Y:S04]  /*da00*/  LDG.E R11, desc[UR8][R34.64+0x10] ;  /* 0x00001008220b7981 */ /* 0x000128000c1e1900 */
[----:B------:R-:W2:Y:S01]  /*da10*/  LDG.E R36, desc[UR8][R36.64+0x10] ;  /* 0x0000100824247981 */ /* 0x000ea2000c1e1900 */
[----:B0-----:R-:W-:-:S05]  /*da20*/  IMAD.WIDE R34, R19, 0x4, R16 ;  /* 0x0000000413227825 */ /* 0x001fca00078e0210 */
[----:B------:R0:W4:Y:S01]  /*da30*/  LDG.E R37, desc[UR8][R34.64+0x10] ;  /* 0x0000100822257981 */ /* 0x000122000c1e1900 */
[----:B------:R-:W-:Y:S02]  /*da40*/  SEL R30, R8, R30, !P3 ;  /* 0x0000001e081e7207 */ /* 0x000fe40005800000 */
[----:B------:R-:W-:Y:S02]  /*da50*/  SEL R23, R25, R29, !P4 ;  /* 0x0000001d19177207 */ /* 0x000fe40006000000 */
[----:B------:R-:W-:Y:S02]  /*da60*/  SEL R19, R29, R25, !P4 ;  /* 0x000000191d137207 */ /* 0x000fe40006000000 */
[----:B------:R-:W-:Y:S02]  /*da70*/  SEL R25, R12, R4, !P2 ;  /* 0x000000040c197207 */ /* 0x000fe40005000000 */
[----:B------:R-:W-:Y:S02]  /*da80*/  SEL R12, R4, R12, !P2 ;  /* 0x0000000c040c7207 */ /* 0x000fe40005000000 */
[----:B---3--:R-:W-:Y:S01]  /*da90*/  FSETP.GT.AND P5, PT, R6, R5, PT ;  /* 0x000000050600720b */ /* 0x008fe20003fa4000 */
[----:B------:R-:W-:-:S04]  /*daa0*/  IMAD R5, R30, 0x6, RZ ;  /* 0x000000061e057824 */ /* 0x000fc800078e02ff */
[----:B0-----:R-:W-:-:S05]  /*dab0*/  IMAD.WIDE R34, R5, 0x4, R16 ;  /* 0x0000000405227825 */ /* 0x001fca00078e0210 */
[----:B------:R0:W3:Y:S01]  /*dac0*/  LDG.E R8, desc[UR8][R34.64+0x10] ;  /* 0x0000100822087981 */ /* 0x0000e2000c1e1900 */
[----:B--2---:R-:W-:Y:S01]  /*dad0*/  FSETP.GT.AND P3, PT, R36, R0, PT ;  /* 0x000000002400720b */ /* 0x004fe20003f64000 */
[----:B------:R-:W-:Y:S01]  /*dae0*/  IMAD R0, R12, 0x6, RZ ;  /* 0x000000060c007824 */ /* 0x000fe200078e02ff */
[----:B----4-:R-:W-:Y:S01]  /*daf0*/  FSETP.GT.AND P4, PT, R11, R37, PT ;  /* 0x000000250b00720b */ /* 0x010fe20003f84000 */
[----:B------:R-:W-:Y:S02]  /*db00*/  IMAD R11, R23, 0x6, RZ ;  /* 0x00000006170b7824 */ /* 0x000fe400078e02ff */
[----:B------:R-:W-:Y:S02]  /*db10*/  IMAD R37, R19, 0x6, RZ ;  /* 0x0000000613257824 */ /* 0x000fe400078e02ff */
[----:B------:R-:W-:Y:S01]  /*db20*/  IMAD.WIDE R4, R11, 0x4, R16 ;  /* 0x000000040b047825 */ /* 0x000fe200078e0210 */
[----:B------:R-:W-:-:S03]  /*db30*/  SEL R11, R26, R27, !P1 ;  /* 0x0000001b1a0b7207 */ /* 0x000fc60004800000 */
[--C-:B------:R-:W-:Y:S01]  /*db40*/  IMAD.WIDE R36, R37, 0x4, R16.reuse ;  /* 0x0000000425247825 */ /* 0x100fe200078e0210 */
[----:B------:R1:W2:Y:S03]  /*db50*/  LDG.E R29, desc[UR8][R4.64+0x10] ;  /* 0x00001008041d7981 */ /* 0x0002a6000c1e1900 */
[----:B0-----:R-:W-:Y:S01]  /*db60*/  IMAD.WIDE R34, R0, 0x4, R16 ;  /* 0x0000000400227825 */ /* 0x001fe200078e0210 */
[----:B------:R0:W3:Y:S04]  /*db70*/  LDG.E R6, desc[UR8][R36.64+0x10] ;  /* 0x0000100824067981 */ /* 0x0000e8000c1e1900 */
[----:B------:R-:W2:Y:S01]  /*db80*/  LDG.E R0, desc[UR8][R34.64+0x10] ;  /* 0x0000100822007981 */ /* 0x000ea2000c1e1900 */
[----:B-1----:R-:W-:-:S04]  /*db90*/  IMAD R5, R11, 0x6, RZ ;  /* 0x000000060b057824 */ /* 0x002fc800078e02ff */
[----:B------:R-:W-:-:S04]  /*dba0*/  IMAD.WIDE R4, R5, 0x4, R16 ;  /* 0x0000000405047825 */ /* 0x000fc800078e0210 */
[----:B0-----:R-:W-:Y:S01]  /*dbb0*/  IMAD R37, R25, 0x6, RZ ;  /* 0x0000000619257824 */ /* 0x001fe200078e02ff */
[----:B------:R0:W4:Y:S03]  /*dbc0*/  LDG.E R34, desc[UR8][R4.64+0x10] ;  /* 0x0000100804227981 */ /* 0x000126000c1e1900 */
[----:B0-----:R-:W-:-:S05]  /*dbd0*/  IMAD.WIDE R4, R37, 0x4, R16 ;  /* 0x0000000425047825 */ /* 0x001fca00078e0210 */
[----:B------:R0:W4:Y:S01]  /*dbe0*/  LDG.E R35, desc[UR8][R4.64+0x10] ;  /* 0x0000100804237981 */ /* 0x000122000c1e1900 */
[----:B------:R-:W-:Y:S02]  /*dbf0*/  SEL R26, R27, R26, !P1 ;  /* 0x0000001a1b1a7207 */ /* 0x000fe40004800000 */
[----:B0-----:R-:W-:Y:S02]  /*dc00*/  SEL R5, R33, R28, !P5 ;  /* 0x0000001c21057207 */ /* 0x001fe40006800000 */
[----:B------:R-:W-:-:S05]  /*dc10*/  SEL R4, R32, R31, !P3 ;  /* 0x0000001f20047207 */ /* 0x000fca0005800000 */
[----:B------:R-:W-:Y:S01]  /*dc20*/  IMAD R27, R4, 0x6, RZ ;  /* 0x00000006041b7824 */ /* 0x000fe200078e02ff */
[----:B---3--:R-:W-:Y:S02]  /*dc30*/  FSETP.GT.AND P2, PT, R6, R8, PT ;  /* 0x000000080600720b */ /* 0x008fe40003f44000 */
[----:B------:R-:W-:Y:S02]  /*dc40*/  SEL R8, R20, R22, !P6 ;  /* 0x0000001614087207 */ /* 0x000fe40007000000 */
[----:B------:R-:W-:Y:S02]  /*dc50*/  SEL R6, R28, R33, !P5 ;  /* 0x000000211c067207 */ /* 0x000fe40006800000 */
[----:B--2---:R-:W-:Y:S01]  /*dc60*/  FSETP.GT.AND P5, PT, R0, R29, PT ;  /* 0x0000001d0000720b */ /* 0x004fe20003fa4000 */
[----:B------:R-:W-:Y:S02]  /*dc70*/  IMAD R29, R7, 0x6, RZ ;  /* 0x00000006071d7824 */ /* 0x000fe400078e02ff */
[----:B------:R-:W-:Y:S01]  /*dc80*/  IMAD R33, R26, 0x6, RZ ;  /* 0x000000061a217824 */ /* 0x000fe200078e02ff */
[----:B------:R-:W-:Y:S01]  /*dc90*/  SEL R0, R31, R32, !P3 ;  /* 0x000000201f007207 */ /* 0x000fe20005800000 */
[----:B------:R-:W-:-:S04]  /*dca0*/  IMAD.WIDE R28, R29, 0x4, R16 ;  /* 0x000000041d1c7825 */ /* 0x000fc800078e0210 */
[----:B------:R-:W-:Y:S01]  /*dcb0*/  IMAD.WIDE R32, R33, 0x4, R16 ;  /* 0x0000000421207825 */ /* 0x000fe200078e0210 */
[----:B------:R0:W2:Y:S05]  /*dcc0*/  LDG.E R31, desc[UR8][R28.64+0x10] ;  /* 0x000010081c1f7981 */ /* 0x0000aa000c1e1900 */
[----:B------:R-:W3:Y:S01]  /*dcd0*/  LDG.E R32, desc[UR8][R32.64+0x10] ;  /* 0x0000100820207981 */ /* 0x000ee2000c1e1900 */
[----:B----4-:R-:W-:Y:S01]  /*dce0*/  FSETP.GT.AND P1, PT, R34, R35, PT ;  /* 0x000000232200720b */ /* 0x010fe20003f24000 */
[----:B------:R-:W-:-:S04]  /*dcf0*/  IMAD R35, R8, 0x6, RZ ;  /* 0x0000000608237824 */ /* 0x000fc800078e02ff */
[----:B------:R-:W-:-:S04]  /*dd00*/  IMAD.WIDE R34, R35, 0x4, R16 ;  /* 0x0000000423227825 */ /* 0x000fc800078e0210 */
[----:B0-----:R-:W-:Y:S02]  /*dd10*/  IMAD.WIDE R28, R27, 0x4, R16 ;  /* 0x000000041b1c7825 */ /* 0x001fe400078e0210 */
[----:B------:R0:W3:Y:S02]  /*dd20*/  LDG.E R34, desc[UR8][R34.64+0x10] ;  /* 0x0000100822227981 */ /* 0x0000e4000c1e1900 */
[----:B------:R-:W-:Y:S02]  /*dd30*/  IMAD R37, R6, 0x6, RZ ;  /* 0x0000000606257824 */ /* 0x000fe400078e02ff */
[----:B------:R1:W4:Y:S01]  /*dd40*/  LDG.E R27, desc[UR8][R28.64+0x10] ;  /* 0x000010081c1b7981 */ /* 0x000322000c1e1900 */
[----:B0-----:R-:W-:-:S04]  /*dd50*/  IMAD R35, R5, 0x6, RZ ;  /* 0x0000000605237824 */ /* 0x001fc800078e02ff */
[----:B-1----:R-:W-:-:S04]  /*dd60*/  IMAD.WIDE R28, R35, 0x4, R16 ;  /* 0x00000004231c7825 */ /* 0x002fc800078e0210 */
[----:B------:R-:W-:Y:S02]  /*dd70*/  IMAD.WIDE R36, R37, 0x4, R16 ;  /* 0x0000000425247825 */ /* 0x000fe400078e0210 */
[----:B------:R0:W4:Y:S04]  /*dd80*/  LDG.E R28, desc[UR8][R28.64+0x10] ;  /* 0x000010081c1c7981 */ /* 0x000128000c1e1900 */
[----:B------:R1:W2:Y:S01]  /*dd90*/  LDG.E R33, desc[UR8][R36.64+0x10] ;  /* 0x0000100824217981 */ /* 0x0002a2000c1e1900 */
[----:B------:R-:W-:Y:S01]  /*dda0*/  SEL R15, R15, R24, !P0 ;  /* 0x000000180f0f7207 */ /* 0x000fe20004000000 */
[----:B------:R-:W-:Y:S01]  /*ddb0*/  IMAD R35, R0, 0x6, RZ ;  /* 0x0000000600237824 */ /* 0x000fe200078e02ff */
[----:B------:R-:W-:Y:S02]  /*ddc0*/  SEL R20, R22, R20, !P6 ;  /* 0x0000001416147207 */ /* 0x000fe40007000000 */
[----:B------:R-:W-:-:S02]  /*ddd0*/  SEL R22, R23, R12, !P5 ;  /* 0x0000000c17167207 */ /* 0x000fc40006800000 */
[----:B------:R-:W-:-:S03]  /*dde0*/  SEL R23, R12, R23, !P5 ;  /* 0x000000170c177207 */ /* 0x000fc60006800000 */
[----:B------:R-:W-:Y:S01]  /*ddf0*/  IMAD R12, R22, 0x6, RZ ;  /* 0x00000006160c7824 */ /* 0x000fe200078e02ff */
[----:B---3--:R-:W-:Y:S02]  /*de00*/  FSETP.GT.AND P0, PT, R34, R32, PT ;  /* 0x000000202200720b */ /* 0x008fe40003f04000 */
[----:B------:R-:W-:Y:S02]  /*de10*/  SEL R32, R13, R21, !P4 ;  /* 0x000000150d207207 */ /* 0x000fe40006000000 */
[----:B------:R-:W-:Y:S02]  /*de20*/  SEL R13, R21, R13, !P4 ;  /* 0x0000000d150d7207 */ /* 0x000fe40006000000 */
[----:B------:R-:W-:-:S03]  /*de30*/  SEL R21, R19, R30, !P2 ;  /* 0x0000001e13157207 */ /* 0x000fc60005000000 */
[----:B0-----:R-:W-:Y:S01]  /*de40*/  IMAD R29, R13, 0x6, RZ ;  /* 0x000000060d1d7824 */ /* 0x001fe200078e02ff */
[----:B------:R-:W-:Y:S01]  /*de50*/  SEL R30, R30, R19, !P2 ;  /* 0x000000131e1e7207 */ /* 0x000fe20005000000 */
[----:B------:R-:W-:-:S04]  /*de60*/  IMAD.WIDE R34, R35, 0x4, R16 ;  /* 0x0000000423227825 */ /* 0x000fc800078e0210 */
[----:B-1----:R-:W-:Y:S01]  /*de70*/  IMAD R37, R32, 0x6, RZ ;  /* 0x0000000620257824 */ /* 0x002fe200078e02ff */
[----:B------:R0:W3:Y:S01]  /*de80*/  LDG.E R24, desc[UR8][R34.64+0x10] ;  /* 0x0000100822187981 */ /* 0x0000e2000c1e1900 */
[----:B----4-:R-:W-:Y:S01]  /*de90*/  FSETP.GT.AND P2, PT, R27, R28, PT ;  /* 0x0000001c1b00720b */ /* 0x010fe20003f44000 */
[----:B------:R-:W-:Y:S01]  /*dea0*/  IMAD.WIDE R28, R29, 0x4, R16 ;  /* 0x000000041d1c7825 */ /* 0x000fe200078e0210 */
[----:B--2---:R-:W-:-:S03]  /*deb0*/  FSETP.GT.AND P3, PT, R33, R31, PT ;  /* 0x0000001f2100720b */ /* 0x004fc60003f64000 */
[----:B------:R-:W-:Y:S01]  /*dec0*/  IMAD R31, R21, 0x6, RZ ;  /* 0x00000006151f7824 */ /* 0x000fe200078e02ff */
[----:B------:R1:W2:Y:S01]  /*ded0*/  LDG.E R33, desc[UR8][R28.64+0x10] ;  /* 0x000010081c217981 */ /* 0x0002a2000c1e1900 */
[----:B------:R-:W-:-:S04]  /*dee0*/  IMAD R27, R30, 0x6, RZ ;  /* 0x000000061e1b7824 */ /* 0x000fc800078e02ff */
[----:B0-----:R-:W-:-:S04]  /*def0*/  IMAD.WIDE R34, R27, 0x4, R16 ;  /* 0x000000041b227825 */ /* 0x001fc800078e0210 */
[--C-:B-1----:R-:W-:Y:S02]  /*df00*/  IMAD.WIDE R28, R31, 0x4, R16.reuse ;  /* 0x000000041f1c7825 */ /* 0x102fe400078e0210 */
[----:B------:R0:W2:Y:S02]  /*df10*/  LDG.E R34, desc[UR8][R34.64+0x10] ;  /* 0x0000100822227981 */ /* 0x0000a4000c1e1900 */
[----:B------:R-:W-:Y:S02]  /*df20*/  IMAD.WIDE R36, R37, 0x4, R16 ;  /* 0x0000000425247825 */ /* 0x000fe400078e0210 */
[----:B------:R1:W4:Y:S02]  /*df30*/  LDG.E R27, desc[UR8][R28.64+0x10] ;  /* 0x000010081c1b7981 */ /* 0x000324000c1e1900 */
[----:B------:R-:W-:Y:S02]  /*df40*/  IMAD R31, R15, 0x6, RZ ;  /* 0x000000060f1f7824 */ /* 0x000fe400078e02ff */
[----:B------:R5:W3:Y:S01]  /*df50*/  LDG.E R19, desc[UR8][R36.64+0x10] ;  /* 0x0000100824137981 */ /* 0x000ae2000c1e1900 */
[----:B0-----:R-:W-:-:S02]  /*df60*/  IMAD R35, R20, 0x6, RZ ;  /* 0x0000000614237824 */ /* 0x001fc400078e02ff */
[----:B-1----:R-:W-:-:S04]  /*df70*/  IMAD.WIDE R28, R12, 0x4, R16 ;  /* 0x000000040c1c7825 */ /* 0x002fc800078e0210 */
[--C-:B-----5:R-:W-:Y:S02]  /*df80*/  IMAD.WIDE R36, R31, 0x4, R16.reuse ;  /* 0x000000041f247825 */ /* 0x120fe400078e0210 */
[----:B------:R0:W4:Y:S04]  /*df90*/  LDG.E R31, desc[UR8][R28.64+0x10] ;  /* 0x000010081c1f7981 */ /* 0x000128000c1e1900 */
[----:B------:R-:W5:Y:S01]  /*dfa0*/  LDG.E R12, desc[UR8][R36.64+0x10] ;  /* 0x00001008240c7981 */ /* 0x000f62000c1e1900 */
[----:B0-----:R-:W-:-:S06]  /*dfb0*/  IMAD.WIDE R28, R35, 0x4, R16 ;  /* 0x00000004231c7825 */ /* 0x001fcc00078e0210 */
[----:B------:R-:W5:Y:S01]  /*dfc0*/  LDG.E R28, desc[UR8][R28.64+0x10] ;  /* 0x000010081c1c7981 */ /* 0x000f62000c1e1900 */
[----:B------:R-:W-:Y:S01]  /*dfd0*/  IMAD R35, R23, 0x6, RZ ;  /* 0x0000000617237824 */ /* 0x000fe200078e02ff */
[----:B--2---:R-:W-:-:S03]  /*dfe0*/  FSETP.GT.AND P4, PT, R34, R33, PT ;  /* 0x000000212200720b */ /* 0x004fc60003f84000 */
[----:B------:R-:W-:Y:S01]  /*dff0*/  IMAD.WIDE R34, R35, 0x4, R16 ;  /* 0x0000000423227825 */ /* 0x000fe200078e0210 */
[----:B---3--:R-:W-:Y:S02]  /*e000*/  FSETP.GT.AND P5, PT, R19, R24, PT ;  /* 0x000000181300720b */ /* 0x008fe40003fa4000 */
[----:B------:R-:W-:Y:S02]  /*e010*/  SEL R24, R25, R11, !P1 ;  /* 0x0000000b19187207 */ /* 0x000fe40004800000 */
[----:B------:R0:W2:Y:S01]  /*e020*/  LDG.E R19, desc[UR8][R34.64+0x10] ;  /* 0x0000100822137981 */ /* 0x0000a2000c1e1900 */
[----:B------:R-:W-:Y:S02]  /*e030*/  SEL R25, R11, R25, !P1 ;  /* 0x000000190b197207 */ /* 0x000fe40004800000 */
[----:B------:R-:W-:Y:S02]  /*e040*/  SEL R11, R8, R26, !P0 ;  /* 0x0000001a080b7207 */ /* 0x000fe40004000000 */
[----:B------:R-:W-:-:S02]  /*e050*/  SEL R26, R26, R8, !P0 ;  /* 0x000000081a1a7207 */ /* 0x000fc40004000000 */
[----:B----4-:R-:W-:Y:S01]  /*e060*/  FSETP.GT.AND P1, PT, R31, R27, PT ;  /* 0x0000001b1f00720b */ /* 0x010fe20003f24000 */
[----:B------:R-:W-:-:S04]  /*e070*/  IMAD R31, R11, 0x6, RZ ;  /* 0x000000060b1f7824 */ /* 0x000fc800078e02ff */
[----:B0-----:R-:W-:Y:S01]  /*e080*/  IMAD.WIDE R34, R31, 0x4, R16 ;  /* 0x000000041f227825 */ /* 0x001fe200078e0210 */
[----:B-----5:R-:W-:-:S03]  /*e090*/  FSETP.GT.AND P0, PT, R12, R28, PT ;  /* 0x0000001c0c00720b */ /* 0x020fc60003f04000 */
[----:B------:R-:W-:Y:S01]  /*e0a0*/  IMAD R33, R24, 0x6, RZ ;  /* 0x0000000618217824 */ /* 0x000fe200078e02ff */
[----:B------:R0:W3:Y:S01]  /*e0b0*/  LDG.E R12, desc[UR8][R34.64+0x10] ;  /* 0x00001008220c7981 */ /* 0x0000e2000c1e1900 */
[----:B------:R-:W-:-:S05]  /*e0c0*/  SEL R27, R20, R15, !P0 ;  /* 0x0000000f141b7207 */ /* 0x000fca0004000000 */
[----:B------:R-:W-:-:S04]  /*e0d0*/  IMAD R31, R27, 0x6, RZ ;  /* 0x000000061b1f7824 */ /* 0x000fc800078e02ff */
[----:B0-----:R-:W-:-:S04]  /*e0e0*/  IMAD.WIDE R34, R31, 0x4, R16 ;  /* 0x000000041f227825 */ /* 0x001fc800078e0210 */
[----:B------:R-:W-:Y:S01]  /*e0f0*/  IMAD R37, R25, 0x6, RZ ;  /* 0x0000000619257824 */ /* 0x000fe200078e02ff */
[----:B------:R-:W3:Y:S01]  /*e100*/  LDG.E R31, desc[UR8][R34.64+0x10] ;  /* 0x00001008221f7981 */ /* 0x000ee2000c1e1900 */
[----:B------:R-:W-:-:S04]  /*e110*/  IMAD.WIDE R28, R33, 0x4, R16 ;  /* 0x00000004211c7825 */ /* 0x000fc800078e0210 */
[----:B------:R-:W-:Y:S02]  /*e120*/  IMAD R33, R26, 0x6, RZ ;  /* 0x000000061a217824 */ /* 0x000fe400078e02ff */
[--C-:B------:R-:W-:Y:S01]  /*e130*/  IMAD.WIDE R36, R37, 0x4, R16.reuse ;  /* 0x0000000425247825 */ /* 0x100fe200078e0210 */
[----:B------:R-:W2:Y:S03]  /*e140*/  LDG.E R29, desc[UR8][R28.64+0x10] ;  /* 0x000010081c1d7981 */ /* 0x000ea6000c1e1900 */
[----:B------:R-:W-:-:S06]  /*e150*/  IMAD.WIDE R16, R33, 0x4, R16 ;  /* 0x0000000421107825 */ /* 0x000fcc00078e0210 */
[----:B------:R-:W4:Y:S04]  /*e160*/  LDG.E R16, desc[UR8][R16.64+0x10] ;  /* 0x0000100810107981 */ /* 0x000f28000c1e1900 */
[----:B------:R-:W4:Y:S01]  /*e170*/  LDG.E R28, desc[UR8][R36.64+0x10] ;  /* 0x00001008241c7981 */ /* 0x000f22000c1e1900 */
[----:B------:R-:W-:Y:S02]  /*e180*/  SEL R8, R6, R7, !P3 ;  /* 0x0000000706087207 */ /* 0x000fe40005800000 */
[----:B------:R-:W-:Y:S02]  /*e190*/  SEL R7, R7, R6, !P3 ;  /* 0x0000000607077207 */ /* 0x000fe40005800000 */
[----:B------:R-:W-:Y:S02]  /*e1a0*/  SEL R6, R4, R5, !P2 ;  /* 0x0000000504067207 */ /* 0x000fe40005000000 */
[----:B------:R-:W-:-:S02]  /*e1b0*/  SEL R5, R5, R4, !P2 ;  /* 0x0000000405057207 */ /* 0x000fc40005000000 */
[----:B------:R-:W-:Y:S02]  /*e1c0*/  SEL R4, R32, R0, !P5 ;  /* 0x0000000020047207 */ /* 0x000fe40006800000 */
[----:B------:R-:W-:Y:S02]  /*e1d0*/  SEL R0, R0, R32, !P5 ;  /* 0x0000002000007207 */ /* 0x000fe40006800000 */
[----:B------:R-:W-:Y:S02]  /*e1e0*/  SEL R20, R15, R20, !P0 ;  /* 0x000000140f147207 */ /* 0x000fe40004000000 */
[----:B---3--:R-:W-:Y:S02]  /*e1f0*/  FSETP.GT.AND P3, PT, R31, R12, PT ;  /* 0x0000000c1f00720b */ /* 0x008fe40003f64000 */
[----:B--2---:R-:W-:Y:S02]  /*e200*/  FSETP.GT.AND P2, PT, R29, R19, PT ;  /* 0x000000131d00720b */ /* 0x004fe40003f44000 */
[----:B------:R-:W-:-:S02]  /*e210*/  SEL R19, R22, R21, !P1 ;  /* 0x0000001516137207 */ /* 0x000fc40004800000 */
[----:B------:R-:W-:Y:S02]  /*e220*/  SEL R21, R21, R22, !P1 ;  /* 0x0000001615157207 */ /* 0x000fe40004800000 */
[----:B------:R-:W-:-:S05]  /*e230*/  MOV R29, R27 ;  /* 0x0000001b001d7202 */ /* 0x000fca0000000f00 */
[----:B------:R-:W-:Y:S01]  /*e240*/  @P3 IMAD.MOV.U32 R29, RZ, RZ, R11 ;  /* 0x000000ffff1d3224 */ /* 0x000fe200078e000b */
[----:B------:R-:W-:Y:S02]  /*e250*/  SEL R12, R30, R13, !P4 ;  /* 0x0000000d1e0c7207 */ /* 0x000fe40006000000 */
[----:B----4-:R-:W-:Y:S02]  /*e260*/  FSETP.GT.AND P1, PT, R16, R28, PT ;  /* 0x0000001c1000720b */ /* 0x010fe40003f24000 */
[----:B------:R-:W-:Y:S02]  /*e270*/  SEL R28, R24, R23, !P2 ;  /* 0x00000017181c7207 */ /* 0x000fe40005000000 */
[----:B------:R-:W-:Y:S02]  /*e280*/  SEL R24, R23, R24, !P2 ;  /* 0x0000001817187207 */ /* 0x000fe40005000000 */
[----:B------:R-:W-:Y:S02]  /*e290*/  SEL R23, R26, R25, !P1 ;  /* 0x000000191a177207 */ /* 0x000fe40004800000 */
[----:B------:R-:W-:-:S02]  /*e2a0*/  SEL R13, R13, R30, !P4 ;  /* 0x0000001e0d0d7207 */ /* 0x000fc40006000000 */
[----:B------:R-:W-:Y:S02]  /*e2b0*/  SEL R25, R25, R26, !P1 ;  /* 0x0000001a19197207 */ /* 0x000fe40004800000 */
[----:B------:R-:W-:-:S07]  /*e2c0*/  @P3 MOV R11, R27 ;  /* 0x0000001b000b3202 */ /* 0x000fce0000000f00 */
.L_x_429:
[----:B------:R-:W-:Y:S05]  /*e2d0*/  BSYNC.RECONVERGENT B0 ;  /* 0x0000000000007941 */ /* 0x000fea0003800200 */
.L_x_428:
[----:B------:R-:W-:-:S07]  /*e2e0*/  IMAD.MOV.U32 R15, RZ, RZ, 0x2 ;  /* 0x00000002ff0f7424 */ /* 0x000fce00078e00ff */
.L_x_467:
[----:B------:R-:W0:Y:S01]  /*e2f0*/  S2R R31, SR_CgaCtaId ;  /* 0x00000000001f7919 */ /* 0x000e220000008800 */
[C---:B------:R-:W-:Y:S01]  /*e300*/  IADD3 R16, PT, PT, -R15.reuse, RZ, RZ ;  /* 0x000000ff0f107210 */ /* 0x040fe20007ffe1ff */
[----:B------:R-:W-:Y:S01]  /*e310*/  VIADD R26, R15, 0xffffffff ;  /* 0xffffffff0f1a7836 */ /* 0x000fe20000000000 */
[----:B--2---:R-:W-:Y:S01]  /*e320*/  SHF.R.U32.HI R33, RZ, 0x1, R15 ;  /* 0x00000001ff217819 */ /* 0x004fe2000001160f */
[----:B------:R-:W-:Y:S01]  /*e330*/  BAR.SYNC.DEFER_BLOCKING 0x0 ;  /* 0x0000000000007b1d */ /* 0x000fe20000010000 */
[----:B------:R-:W-:Y:S02]  /*e340*/  LOP3.LUT R16, R9, R16, RZ, 0xc0, !PT ;  /* 0x0000001009107212 */ /* 0x000fe400078ec0ff */
[----:B------:R-:W-:-:S03]  /*e350*/  MOV R22, 0x400 ;  /* 0x0000040000167802 */ /* 0x000fc60000000f00 */
[----:B------:R-:W-:Y:S01]  /*e360*/  IMAD R27, R16, 0x11, RZ ;  /* 0x00000011101b7824 */ /* 0x000fe200078e02ff */
[----:B------:R-:W-:Y:S04]  /*e370*/  BSSY.RECONVERGENT B0, `(.L_x_430) ;  /* 0x000003c000007945 */ /* 0x000fe80003800200 */
[----:B------:R-:W-:-:S05]  /*e380*/  VIMNMX R27, PT, PT, R14, R27, PT ;  /* 0x0000001b0e1b7248 */ /* 0x000fca0003fe0100 */
[----:B------:R-:W-:-:S05]  /*e390*/  IMAD R17, R33, 0x11, R27 ;  /* 0x0000001121117824 */ /* 0x000fca00078e021b */
[----:B------:R-:W-:-:S05]  /*e3a0*/  VIMNMX R16, PT, PT, R14, R17, PT ;  /* 0x000000110e107248 */ /* 0x000fca0003fe0100 */
[----:B------:R-:W-:Y:S01]  /*e3b0*/  IMAD R33, R33, 0x11, R16 ;  /* 0x0000001121217824 */ /* 0x000fe200078e0210 */
[----:B0-----:R-:W-:Y:S02]  /*e3c0*/  LEA R17, R31, R22, 0x18 ;  /* 0x000000161f117211 */ /* 0x001fe400078ec0ff */
[----:B------:R-:W-:-:S03]  /*e3d0*/  LOP3.LUT R22, R26, R9, RZ, 0xc0, !PT ;  /* 0x000000091a167212 */ /* 0x000fc600078ec0ff */
[----:B------:R-:W-:Y:S02]  /*e3e0*/  IMAD R30, R9, 0x44, R17 ;  /* 0x00000044091e7824 */ /* 0x000fe400078e0211 */
[----:B------:R-:W-:Y:S01]  /*e3f0*/  IMAD R31, R22, 0x11, RZ ;  /* 0x00000011161f7824 */ /* 0x000fe200078e02ff */
[C---:B------:R-:W-:Y:S02]  /*e400*/  VIMNMX R22, PT, PT, R14.reuse, R33, PT ;  /* 0x000000210e167248 */ /* 0x040fe40003fe0100 */
[----:B------:R0:W-:Y:S02]  /*e410*/  STS [R30], R7 ;  /* 0x000000071e007388 */ /* 0x0001e40000000800 */
[----:B------:R-:W-:Y:S02]  /*e420*/  VIMNMX R31, PT, PT, R14, R31, PT ;  /* 0x0000001f0e1f7248 */ /* 0x000fe40003fe0100 */
[C---:B------:R-:W-:Y:S01]  /*e430*/  IADD3 R26, PT, PT, -R16.reuse, R22, RZ ;  /* 0x00000016101a7210 */ /* 0x040fe20007ffe1ff */
[----:B------:R1:W-:Y:S03]  /*e440*/  STS [R30+0x4], R8 ;  /* 0x000004081e007388 */ /* 0x0003e60000000800 */
[C---:B------:R-:W-:Y:S01]  /*e450*/  ISETP.GE.AND P0, PT, R31.reuse, R26, PT ;  /* 0x0000001a1f00720c */ /* 0x040fe20003f06270 */
[----:B------:R-:W-:Y:S01]  /*e460*/  IMAD.IADD R26, R31, 0x1, -R26 ;  /* 0x000000011f1a7824 */ /* 0x000fe200078e0a1a */
[----:B0-----:R-:W-:Y:S01]  /*e470*/  VIADDMNMX R7, R16, -R27, R31, PT ;  /* 0x8000001b10077246 */ /* 0x001fe2000380011f */
[----:B------:R0:W-:Y:S03]  /*e480*/  STS [R30+0x8], R5 ;  /* 0x000008051e007388 */ /* 0x0001e60000000800 */
        /* <DEDUP_REMOVED lines=17> */
[----:B------:R-:W-:Y:S05]  /*e5a0*/  @P0 BRA `(.L_x_431) ;  /* 0x0000000000600947 */ /* 0x000fea0003800000 */
[----:B0-----:R-:W0:Y:S01]  /*e5b0*/  LDC.64 R4, c[0x0][0x3c0] ;  /* 0x0000f000ff047b82 */ /* 0x001e220000000a00 */
[----:B------:R-:W-:Y:S01]  /*e5c0*/  MOV R11, R7 ;  /* 0x00000007000b7202 */ /* 0x000fe20000000f00 */
[----:B------:R-:W-:-:S07]  /*e5d0*/  IMAD.IADD R24, R31, 0x1, R16 ;  /* 0x000000011f187824 */ /* 0x000fce00078e0210 */
.L_x_432:
        /* <DEDUP_REMOVED lines=21> */
.L_x_431:
[----:B------:R-:W-:Y:S05]  /*e730*/  BSYNC.RECONVERGENT B0 ;  /* 0x0000000000007941 */ /* 0x000fea0003800200 */
.L_x_430:
[----:B------:R-:W-:Y:S01]  /*e740*/  IADD3 R27, PT, PT, R27, R8, RZ ;  /* 0x000000081b1b7210 */ /* 0x000fe20007ffe0ff */
[----:B------:R-:W-:Y:S01]  /*e750*/  BSSY.RECONVERGENT B0, `(.L_x_433) ;  /* 0x0000016000007945 */ /* 0x000fe20003800200 */
[----:B------:R-:W-:Y:S02]  /*e760*/  IADD3 R31, PT, PT, -R8, R16, R31 ;  /* 0x00000010081f7210 */ /* 0x000fe40007ffe11f */
[C---:B------:R-:W-:Y:S01]  /*e770*/  IADD3 R8, PT, PT, R27.reuse, 0x1, RZ ;  /* 0x000000011b087810 */ /* 0x040fe20007ffe0ff */
[----:B------:R-:W-:Y:S01]  /*e780*/  IMAD R32, R27, 0x4, R17 ;  /* 0x000000041b207824 */ /* 0x000fe200078e0211 */
[C---:B------:R-:W-:Y:S01]  /*e790*/  LEA R33, R31.reuse, R17, 0x2 ;  /* 0x000000111f217211 */ /* 0x040fe200078e10ff */
[C---:B0-----:R-:W-:Y:S01]  /*e7a0*/  VIADD R0, R31.reuse, 0x1 ;  /* 0x000000011f007836 */ /* 0x041fe20000000000 */
        /* <DEDUP_REMOVED lines=16> */
.L_x_434:
[----:B------:R-:W-:Y:S05]  /*e8b0*/  BSYNC.RECONVERGENT B0 ;  /* 0x0000000000007941 */ /* 0x000fea0003800200 */
.L_x_433:
        /* <DEDUP_REMOVED lines=24> */
.L_x_436:
[----:B------:R-:W-:Y:S05]  /*ea40*/  BSYNC.RECONVERGENT B0 ;  /* 0x0000000000007941 */ /* 0x000fea0003800200 */
.L_x_435:
        /* <DEDUP_REMOVED lines=24> */
.L_x_438:
[----:B------:R-:W-:Y:S05]  /*ebd0*/  BSYNC.RECONVERGENT B0 ;  /* 0x0000000000007941 */ /* 0x000fea0003800200 */
.L_x_437:
        /* <DEDUP_REMOVED lines=24> */
.L_x_440:
[----:B------:R-:W-:Y:S05]  /*ed60*/  BSYNC.RECONVERGENT B0 ;  /* 0x0000000000007941 */ /* 0x000fea0003800200 */
.L_x_439:
        /* <DEDUP_REMOVED lines=24> */
.L_x_442:
[----:B------:R-:W-:Y:S05]  /*eef0*/  BSYNC.RECONVERGENT B0 ;  /* 0x0000000000007941 */ /* 0x000fea0003800200 */
.L_x_441:
        /* <DEDUP_REMOVED lines=24> */
.L_x_444:
[----:B------:R-:W-:Y:S05]  /*f080*/  BSYNC.RECONVERGENT B0 ;  /* 0x0000000000007941 */ /* 0x000fea0003800200 */
.L_x_443:
        /* <DEDUP_REMOVED lines=24> */
.L_x_446:
[----:B------:R-:W-:Y:S05]  /*f210*/  BSYNC.RECONVERGENT B0 ;  /* 0x0000000000007941 */ /* 0x000fea0003800200 */
.L_x_445:
        /* <DEDUP_REMOVED lines=24> */
.L_x_448:
[----:B------:R-:W-:Y:S05]  /*f3a0*/  BSYNC.RECONVERGENT B0 ;  /* 0x0000000000007941 */ /* 0x000fea0003800200 */
.L_x_447:
        /* <DEDUP_REMOVED lines=24> */
.L_x_450:
[----:B------:R-:W-:Y:S05]  /*f530*/  BSYNC.RECONVERGENT B0 ;  /* 0x0000000000007941 */ /* 0x000fea0003800200 */
.L_x_449:
        /* <DEDUP_REMOVED lines=24> */
.L_x_452:
[----:B------:R-:W-:Y:S05]  /*f6c0*/  BSYNC.RECONVERGENT B0 ;  /* 0x0000000000007941 */ /* 0x000fea0003800200 */
.L_x_451:
        /* <DEDUP_REMOVED lines=24> */
.L_x_454:
[----:B------:R-:W-:Y:S05]  /*f850*/  BSYNC.RECONVERGENT B0 ;  /* 0x0000000000007941 */ /* 0x000fea0003800200 */
.L_x_453:
[----:B------:R-:W-:Y:S01]  /*f860*/  @!P0 IADD3 R20, PT, PT, R11, RZ, RZ ;  /* 0x000000ff0b148210 */ /* 0x000fe20007ffe0ff */
[----:B------:R-:W-:Y:S01]  /*f870*/  @P0 IMAD.MOV R23, RZ, RZ, R28 ;  /* 0x000000ffff170224 */ /* 0x000fe200078e021c */
[----:B------:R-:W-:Y:S01]  /*f880*/  BSSY.RECONVERGENT B0, `(.L_x_455) ;  /* 0x0000015000007945 */ /* 0x000fe20003800200 */
[----:B012---:R-:W-:Y:S02]  /*f890*/  SEL R24, R33, R32, P0 ;  /* 0x0000002021187207 */ /* 0x007fe40000000000 */
[C---:B------:R-:W-:Y:S01]  /*f8a0*/  ISETP.GE.AND P1, PT, R20.reuse, R22, PT ;  /* 0x000000161400720c */ /* 0x040fe20003f26270 */
[C---:B------:R-:W-:Y:S01]  /*f8b0*/  @!P0 IMAD R25, R23.reuse, 0x4, R17 ;  /* 0x0000000417198824 */ /* 0x040fe200078e0211 */
        /* <DEDUP_REMOVED lines=17> */
.L_x_456:
[----:B------:R-:W-:Y:S05]  /*f9d0*/  BSYNC.RECONVERGENT B0 ;  /* 0x0000000000007941 */ /* 0x000fea0003800200 */
.L_x_455:
[C---:B0-----:R-:W-:Y:S01]  /*f9e0*/  IADD3 R25, PT, PT, R20.reuse, 0x1, RZ ;  /* 0x0000000114197810 */ /* 0x041fe20007ffe0ff */
[----:B------:R-:W-:Y:S01]  /*f9f0*/  @P0 IMAD.MOV R11, RZ, RZ, R23 ;  /* 0x000000ffff0b0224 */ /* 0x000fe200078e0217 */
[----:B------:R-:W-:Y:S01]  /*fa00*/  @!P0 IADD3 R25, PT, PT, R20, RZ, RZ ;  /* 0x000000ff14198210 */ /* 0x000fe20007ffe0ff */
[----:B------:R-:W-:Y:S01]  /*fa10*/  BSSY.RECONVERGENT B0, `(.L_x_457) ;  /* 0x0000014000007945 */ /* 0x000fe20003800200 */
[----:B-12---:R-:W-:Y:S01]  /*fa20*/  SEL R28, R33, R32, P0 ;  /* 0x00000020211c7207 */ /* 0x006fe20000000000 */
[----:B------:R-:W-:Y:S01]  /*fa30*/  @!P0 IMAD R20, R11, 0x4, R17 ;  /* 0x000000040b148824 */ /* 0x000fe200078e0211 */
[C---:B------:R-:W-:Y:S02]  /*fa40*/  ISETP.GE.AND P1, PT, R25.reuse, R22, PT ;  /* 0x000000161900720c */ /* 0x040fe40003f26270 */
[----:B------:R-:W-:Y:S02]  /*fa50*/  @P0 LEA R23, R25, R17, 0x2 ;  /* 0x0000001119170211 */ /* 0x000fe400078e10ff */
[----:B------:R0:W1:Y:S04]  /*fa60*/  @!P0 LDS R32, [R20] ;  /* 0x0000000014208984 */ /* 0x0000680000000800 */
[----:B------:R0:W2:Y:S01]  /*fa70*/  @P0 LDS R33, [R23] ;  /* 0x0000000017210984 */ /* 0x0000a20000000800 */
[----:B------:R-:W-:-:S04]  /*fa80*/  PLOP3.LUT P0, PT, PT, PT, PT, 0x8, 0x80 ;  /* 0x000000000080781c */ /* 0x000fc80003f0e170 */
[----:B------:R-:W-:Y:S09]  /*fa90*/  @P1 BRA `(.L_x_458) ;  /* 0x00000000002c1947 */ /* 0x000ff20003800000 */
        /* <DEDUP_REMOVED lines=11> */
.L_x_458:
[----:B------:R-:W-:Y:S05]  /*fb50*/  BSYNC.RECONVERGENT B0 ;  /* 0x0000000000007941 */ /* 0x000fea0003800200 */
.L_x_457:
        /* <DEDUP_REMOVED lines=24> */
.L_x_460:
[----:B------:R-:W-:Y:S05]  /*fce0*/  BSYNC.RECONVERGENT B0 ;  /* 0x0000000000007941 */ /* 0x000fea0003800200 */
.L_x_459:
[----:B0-----:R-:W-:Y:S01]  /*fcf0*/  IADD3 R11, PT, PT, R29, 0x1, RZ ;  /* 0x000000011d0b7810 */ /* 0x001fe20007ffe0ff */
[----:B------:R-:W-:Y:S01]  /*fd00*/  VIADD R20, R23, 0x1 ;  /* 0x0000000117147836 */ /* 0x000fe20000000000 */
        /* <DEDUP_REMOVED lines=22> */
.L_x_462:
[----:B------:R-:W-:Y:S05]  /*fe70*/  BSYNC.RECONVERGENT B0 ;  /* 0x0000000000007941 */ /* 0x000fea0003800200 */
.L_x_461:
[C---:B------:R-:W-:Y:S01]  /*fe80*/  IADD3 R34, PT, PT, R11.reuse, 0x1, RZ ;  /* 0x000000010b227810 */ /* 0x040fe20007ffe0ff */
[----:B------:R-:W-:Y:S01]  /*fe90*/  VIADD R29, R20, 0x1 ;  /* 0x00000001141d7836 */ /* 0x000fe20000000000 */
[----:B------:R-:W-:Y:S01]  /*fea0*/  @!P0 IADD3 R34, PT, PT, R11, RZ, RZ ;  /* 0x000000ff0b228210 */ /* 0x000fe20007ffe0ff */
[----:B------:R-:W-:Y:S01]  /*feb0*/  @P0 IMAD.MOV R29, RZ, RZ, R20 ;  /* 0x000000ffff1d0224 */ /* 0x000fe200078e0214 */
[----:B------:R-:W-:Y:S01]  /*fec0*/  BSSY.RECONVERGENT B0, `(.L_x_463) ;  /* 0x0000014000007945 */ /* 0x000fe20003800200 */
[----:B-12---:R-:W-:Y:S02]  /*fed0*/  SEL R11, R33, R32, P0 ;  /* 0x00000020210b7207 */ /* 0x006fe40000000000 */
[C---:B------:R-:W-:Y:S01]  /*fee0*/  ISETP.GE.AND P1, PT, R34.reuse, R22, PT ;  /* 0x000000162200720c */ /* 0x040fe20003f26270 */
[----:B------:R-:W-:Y:S01]  /*fef0*/  @!P0 IMAD R20, R29, 0x4, R17 ;  /* 0x000000041d148824 */ /* 0x000fe200078e0211 */
[----:B0-----:R-:W-:-:S04]  /*ff00*/  @P0 LEA R26, R34, R17, 0x2 ;  /* 0x00000011221a0211 */ /* 0x001fc800078e10ff */
        /* <DEDUP_REMOVED lines=15> */
.L_x_464:
[----:B------:R-:W-:Y:S05]  /*10000*/  BSYNC.RECONVERGENT B0 ;  /* 0x0000000000007941 */ /* 0x000fea0003800200 */
.L_x_463:
[C---:B0-----:R-:W-:Y:S01]  /*10010*/  VIADD R26, R29.reuse, 0x1 ;  /* 0x000000011d1a7836 */ /* 0x041fe20000000000 */
[----:B------:R-:W-:Y:S01]  /*10020*/  @P0 IADD3 R26, PT, PT, R29, RZ, RZ ;  /* 0x000000ff1d1a0210 */ /* 0x000fe20007ffe0ff */
[----:B------:R-:W-:Y:S01]  /*10030*/  VIADD R20, R34, 0x1 ;  /* 0x0000000122147836 */ /* 0x000fe20000000000 */
[----:B-12---:R-:W-:Y:S01]  /*10040*/  SEL R29, R33, R32, P0 ;  /* 0x00000020211d7207 */ /* 0x006fe20000000000 */
[----:B------:R-:W-:Y:S01]  /*10050*/  @!P0 IMAD.MOV R20, RZ, RZ, R34 ;  /* 0x000000ffff148224 */ /* 0x000fe200078e0222 */
[-C--:B------:R-:W-:Y:S01]  /*10060*/  @!P0 LEA R27, R26, R17.reuse, 0x2 ;  /* 0x000000111a1b8211 */ /* 0x080fe200078e10ff */
[----:B------:R-:W-:Y:S03]  /*10070*/  BSSY.RECONVERGENT B0, `(.L_x_465) ;  /* 0x0000013000007945 */ /* 0x000fe60003800200 */
        /* <DEDUP_REMOVED lines=18> */
.L_x_466:
[----:B------:R-:W-:Y:S05]  /*101a0*/  BSYNC.RECONVERGENT B0 ;  /* 0x0000000000007941 */ /* 0x000fea0003800200 */
.L_x_465:
        /* <DEDUP_REMOVED lines=15> */
[----:B------:R1:W-:Y:S04]  /*102a0*/  STS [R10+0x4], R8 ;  /* 0x000004080a007388 */ /* 0x0003e80000000800 */
        /* <DEDUP_REMOVED lines=16> */
[----:B------:R-:W-:Y:S04]  /*103b0*/  LDS R27, [R18] ;  /* 0x00000000121b7984 */ /* 0x000fe80000000800 */
[----:B------:R-:W-:Y:S04]  /*103c0*/  LDS R0, [R18+0x80] ;  /* 0x0000800012007984 */ /* 0x000fe80000000800 */
[----:B------:R-:W-:Y:S04]  /*103d0*/  LDS R37, [R18+0x100] ;  /* 0x0001000012257984 */ /* 0x000fe80000000800 */
[----:B------:R-:W-:Y:S04]  /*103e0*/  LDS R35, [R18+0x180] ;  /* 0x0001800012237984 */ /* 0x000fe80000000800 */
[----:B--2---:R-:W-:Y:S04]  /*103f0*/  LDS R33, [R18+0x200] ;  /* 0x0002000012217984 */ /* 0x004fe80000000800 */
        /* <DEDUP_REMOVED lines=14> */
[----:B-1----:R-:W4:Y:S01]  /*104e0*/  S2R R8, SR_TID.X ;  /* 0x0000000000087919 */ /* 0x002f220000002100 */
[----:B---3--:R-:W2:Y:S01]  /*104f0*/  S2R R12, SR_TID.X ;  /* 0x00000000000c7919 */ /* 0x008ea20000002100 */
[----:B------:R1:W3:Y:S01]  /*10500*/  LDS R6, [R17+0x4400] ;  /* 0x0044000011067984 */ /* 0x0002e20000000800 */
[----:B----4-:R-:W-:-:S02]  /*10510*/  LOP3.LUT R10, R8, 0x3e0, RZ, 0xc0, !PT ;  /* 0x000003e0080a7812 */ /* 0x010fc400078ec0ff */
[----:B------:R-:W-:Y:S02]  /*10520*/  LOP3.LUT R8, R8, 0x1f, RZ, 0xc0, !PT ;  /* 0x0000001f08087812 */ /* 0x000fe400078ec0ff */
[----:B--2---:R-:W-:Y:S01]  /*10530*/  LOP3.LUT R14, R12, 0x3e0, RZ, 0xc0, !PT ;  /* 0x000003e00c0e7812 */ /* 0x004fe200078ec0ff */
[----:B------:R-:W-:Y:S01]  /*10540*/  IMAD R10, R10, 0x11, RZ ;  /* 0x000000110a0a7824 */ /* 0x000fe200078e02ff */
[----:B------:R-:W-:Y:S02]  /*10550*/  IADD3 R8, PT, PT, R2, R8, RZ ;  /* 0x0000000802087210 */ /* 0x000fe40007ffe0ff */
[----:B------:R-:W-:Y:S02]  /*10560*/  LOP3.LUT R18, R12, 0x1f, RZ, 0xc0, !PT ;  /* 0x0000001f0c127812 */ /* 0x000fe400078ec0ff */
[----:B------:R-:W-:Y:S02]  /*10570*/  IADD3 R10, P0, PT, R10, R8, RZ ;  /* 0x000000080a0a7210 */ /* 0x000fe40007f1e0ff */
[----:B------:R-:W-:-:S02]  /*10580*/  LOP3.LUT R8, R12, 0x1f, RZ, 0xc0, !PT ;  /* 0x0000001f0c087812 */ /* 0x000fc400078ec0ff */
[----:B------:R-:W-:Y:S01]  /*10590*/  LOP3.LUT R12, R12, 0x3e0, RZ, 0xc0, !PT ;  /* 0x000003e00c0c7812 */ /* 0x000fe200078ec0ff */
[----:B-1----:R-:W-:Y:S01]  /*105a0*/  IMAD.X R17, RZ, RZ, RZ, P0 ;  /* 0x000000ffff117224 */ /* 0x002fe200000e06ff */
[----:B0-----:R-:W-:Y:S01]  /*105b0*/  LEA R2, P0, R10, UR4, 0x2 ;  /* 0x000000040a027c11 */ /* 0x001fe2000f8010ff */
[----:B------:R-:W-:Y:S02]  /*105c0*/  IMAD R14, R14, 0x11, R8 ;  /* 0x000000110e0e7824 */ /* 0x000fe400078e0208 */
[----:B------:R-:W-:Y:S01]  /*105d0*/  IMAD R8, R12, 0x11, R18 ;  /* 0x000000110c087824 */ /* 0x000fe200078e0212 */
[-C--:B---3--:R-:W-:Y:S02]  /*105e0*/  ISETP.GE.AND P2, PT, R3, R6.reuse, PT ;  /* 0x000000060300720c */ /* 0x088fe40003f46270 */
[----:B------:R-:W-:Y:S01]  /*105f0*/  LEA.HI.X R3, R10, UR5, R17, 0x2, P0 ;  /* 0x000000050a037c11 */ /* 0x000fe200080f1411 */
[----:B------:R-:W-:Y:S01]  /*10600*/  VIADD R10, R8, 0xc0 ;  /* 0x000000c0080a7836 */ /* 0x000fe20000000000 */
[----:B------:R-:W-:-:S02]  /*10610*/  ISETP.GE.AND P0, PT, R26, R6, PT ;  /* 0x000000061a00720c */ /* 0x000fc40003f06270 */
[-C--:B------:R-:W-:Y:S02]  /*10620*/  ISETP.GE.AND P1, PT, R16, R6.reuse, PT ;  /* 0x000000061000720c */ /* 0x080fe40003f26270 */
[-C--:B------:R-:W-:Y:S02]  /*10630*/  ISETP.GE.AND P4, PT, R15, R6.reuse, PT ;  /* 0x000000060f00720c */ /* 0x080fe40003f86270 */
[----:B------:R-:W-:Y:S02]  /*10640*/  IADD3 R17, PT, PT, R14, 0xa0, RZ ;  /* 0x000000a00e117810 */ /* 0x000fe40007ffe0ff */
[-C--:B------:R-:W-:Y:S01]  /*10650*/  ISETP.GE.AND P6, PT, R22, R6.reuse, PT ;  /* 0x000000061600720c */ /* 0x080fe20003fc6270 */
[----:B------:R0:W-:Y:S01]  /*10660*/  @!P2 STG.E desc[UR8][R2.64], R27 ;  /* 0x0000001b0200a986 */ /* 0x0001e2000c101908 */
[C---:B------:R-:W-:Y:S02]  /*10670*/  IADD3 R15, PT, PT, R8.reuse, 0xe0, RZ ;  /* 0x000000e0080f7810 */ /* 0x040fe40007ffe0ff */
[-C--:B------:R-:W-:Y:S01]  /*10680*/  ISETP.GE.AND P5, PT, R17, R6.reuse, PT ;  /* 0x000000061100720c */ /* 0x080fe20003fa6270 */
[----:B------:R-:W-:Y:S01]  /*10690*/  VIADD R17, R8, 0x100 ;  /* 0x0000010008117836 */ /* 0x000fe20000000000 */
[-C--:B------:R-:W-:Y:S01]  /*106a0*/  ISETP.GE.AND P2, PT, R15, R6.reuse, PT ;  /* 0x000000060f00720c */ /* 0x080fe20003f46270 */
[----:B------:R0:W-:Y:S01]  /*106b0*/  @!P0 STG.E desc[UR8][R2.64+0x100], R37 ;  /* 0x0001002502008986 */ /* 0x0001e2000c101908 */
[----:B------:R-:W-:-:S02]  /*106c0*/  ISETP.GE.AND P3, PT, R10, R6, PT ;  /* 0x000000060a00720c */ /* 0x000fc40003f66270 */
[C---:B------:R-:W-:Y:S01]  /*106d0*/  IADD3 R15, PT, PT, R8.reuse, 0x120, RZ ;  /* 0x00000120080f7810 */ /* 0x040fe20007ffe0ff */
[----:B------:R0:W-:Y:S01]  /*106e0*/  @!P1 STG.E desc[UR8][R2.64+0x80], R0 ;  /* 0x0000800002009986 */ /* 0x0001e2000c101908 */
[-C--:B------:R-:W-:Y:S01]  /*106f0*/  ISETP.GE.AND P1, PT, R17, R6.reuse, PT ;  /* 0x000000061100720c */ /* 0x080fe20003f26270 */
[C---:B------:R-:W-:Y:S01]  /*10700*/  VIADD R17, R8.reuse, 0x140 ;  /* 0x0000014008117836 */ /* 0x040fe20000000000 */
[----:B------:R-:W-:Y:S01]  /*10710*/  ISETP.GE.AND P0, PT, R15, R6, PT ;  /* 0x000000060f00720c */ /* 0x000fe20003f06270 */
[----:B------:R0:W-:Y:S01]  /*10720*/  @!P6 STG.E desc[UR8][R2.64+0x200], R33 ;  /* 0x000200210200e986 */ /* 0x0001e2000c101908 */
[----:B------:R-:W-:-:S03]  /*10730*/  IADD3 R15, PT, PT, R8, 0x160, RZ ;  /* 0x00000160080f7810 */ /* 0x000fc60007ffe0ff */
[----:B------:R0:W-:Y:S01]  /*10740*/  @!P4 STG.E desc[UR8][R2.64+0x180], R35 ;  /* 0x000180230200c986 */ /* 0x0001e2000c101908 */
[-C--:B------:R-:W-:Y:S02]  /*10750*/  ISETP.GE.AND P6, PT, R15, R6.reuse, PT ;  /* 0x000000060f00720c */ /* 0x080fe40003fc6270 */
[C---:B------:R-:W-:Y:S01]  /*10760*/  IADD3 R15, PT, PT, R8.reuse, 0x1a0, RZ ;  /* 0x000001a0080f7810 */ /* 0x040fe20007ffe0ff */
[----:B------:R0:W-:Y:S01]  /*10770*/  @!P3 STG.E desc[UR8][R2.64+0x300], R29 ;  /* 0x0003001d0200b986 */ /* 0x0001e2000c101908 */
[-C--:B------:R-:W-:Y:S01]  /*10780*/  ISETP.GE.AND P4, PT, R17, R6.reuse, PT ;  /* 0x000000061100720c */ /* 0x080fe20003f86270 */
[C---:B------:R-:W-:Y:S01]  /*10790*/  VIADD R17, R8.reuse, 0x180 ;  /* 0x0000018008117836 */ /* 0x040fe20000000000 */
[-C--:B------:R-:W-:Y:S01]  /*107a0*/  ISETP.GE.AND P3, PT, R15, R6.reuse, PT ;  /* 0x000000060f00720c */ /* 0x080fe20003f66270 */
[----:B------:R0:W-:Y:S01]  /*107b0*/  @!P5 STG.E desc[UR8][R2.64+0x280], R31 ;  /* 0x0002801f0200d986 */ /* 0x0001e2000c101908 */
[C---:B------:R-:W-:Y:S02]  /*107c0*/  IADD3 R15, PT, PT, R8.reuse, 0x1e0, RZ ;  /* 0x000001e0080f7810 */ /* 0x040fe40007ffe0ff */
[-C--:B------:R-:W-:Y:S01]  /*107d0*/  ISETP.GE.AND P5, PT, R17, R6.reuse, PT ;  /* 0x000000061100720c */ /* 0x080fe20003fa6270 */
[----:B------:R0:W-:Y:S01]  /*107e0*/  @!P1 STG.E desc[UR8][R2.64+0x400], R25 ;  /* 0x0004001902009986 */ /* 0x0001e2000c101908 */
[C---:B------:R-:W-:Y:S01]  /*107f0*/  VIADD R17, R8.reuse, 0x1c0 ;  /* 0x000001c008117836 */ /* 0x040fe20000000000 */
[-C--:B------:R-:W-:Y:S01]  /*10800*/  ISETP.GE.AND P1, PT, R15, R6.reuse, PT ;  /* 0x000000060f00720c */ /* 0x080fe20003f26270 */
[----:B------:R-:W-:Y:S01]  /*10810*/  VIADD R15, R8, 0x200 ;  /* 0x00000200080f7836 */ /* 0x000fe20000000000 */
[----:B------:R0:W-:Y:S02]  /*10820*/  @!P2 STG.E desc[UR8][R2.64+0x380], R23 ;  /* 0x000380170200a986 */ /* 0x0001e4000c101908 */
[----:B------:R-:W-:-:S02]  /*10830*/  ISETP.GE.AND P2, PT, R17, R6, PT ;  /* 0x000000061100720c */ /* 0x000fc40003f46270 */
        /* <DEDUP_REMOVED lines=11> */
.L_x_468:
        /* <DEDUP_REMOVED lines=36> */
[----:B------:R-:W-:Y:S01]  /*10b30*/  @!P0 STS [R17+0x4400], R14 ;  /* 0x0044000e11008388 */ /* 0x000fe20000000800 */
[----:B------:R-:W-:Y:S06]  /*10b40*/  BAR.SYNC.DEFER_BLOCKING 0x0 ;  /* 0x0000000000007b1d */ /* 0x000fec0000010000 */
[----:B0-----:R-:W0:Y:S01]  /*10b50*/  S2R R19, SR_TID.X ;  /* 0x0000000000137919 */ /* 0x001e220000002100 */
[----:B-1----:R-:W1:Y:S01]  /*10b60*/  S2R R20, SR_TID.X ;  /* 0x0000000000147919 */ /* 0x002e620000002100 */
[----:B------:R-:W3:Y:S01]  /*10b70*/  LDS R14, [R17+0x4400] ;  /* 0x00440000110e7984 */ /* 0x000ee20000000800 */
[----:B0-----:R-:W-:-:S02]  /*10b80*/  LOP3.LUT R30, R19, 0x1f, RZ, 0xc0, !PT ;  /* 0x0000001f131e7812 */ /* 0x001fc400078ec0ff */
[----:B------:R-:W-:Y:S02]  /*10b90*/  LOP3.LUT R19, R19, 0x3e0, RZ, 0xc0, !PT ;  /* 0x000003e013137812 */ /* 0x000fe400078ec0ff */
[----:B-1----:R-:W-:-:S03]  /*10ba0*/  LOP3.LUT R34, R20, 0x3e0, RZ, 0xc0, !PT ;  /* 0x000003e014227812 */ /* 0x002fc600078ec0ff */
[----:B------:R-:W-:-:S05]  /*10bb0*/  IMAD R30, R19, 0x11, R30 ;  /* 0x00000011131e7824 */ /* 0x000fca00078e021e */
[C---:B------:R-:W-:Y:S02]  /*10bc0*/  IADD3 R21, PT, PT, R30.reuse, 0x40, RZ ;  /* 0x000000401e157810 */ /* 0x040fe40007ffe0ff */
[----:B--2---:R-:W-:Y:S02]  /*10bd0*/  IADD3 R33, PT, PT, R30, 0xa0, RZ ;  /* 0x000000a01e217810 */ /* 0x004fe40007ffe0ff */
[-C--:B---3--:R-:W-:Y:S02]  /*10be0*/  ISETP.GE.AND P2, PT, R3, R14.reuse, PT ;  /* 0x0000000e0300720c */ /* 0x088fe40003f46270 */
[-C--:B------:R-:W-:Y:S02]  /*10bf0*/  ISETP.GE.AND P4, PT, R16, R14.reuse, PT ;  /* 0x0000000e1000720c */ /* 0x080fe40003f86270 */
[-C--:B------:R-:W-:Y:S02]  /*10c00*/  ISETP.GE.AND P0, PT, R21, R14.reuse, PT ;  /* 0x0000000e1500720c */ /* 0x080fe40003f06270 */
[----:B------:R-:W-:-:S02]  /*10c10*/  ISETP.GE.AND P1, PT, R15, R14, PT ;  /* 0x0000000e0f00720c */ /* 0x000fc40003f26270 */
[----:B------:R-:W-:-:S05]  /*10c20*/  LOP3.LUT R15, R20, 0x1f, RZ, 0xc0, !PT ;  /* 0x0000001f140f7812 */ /* 0x000fca00078ec0ff */
[----:B------:R-:W0:Y:S01]  /*10c30*/  @!P2 LDC.64 R18, c[0x0][0x3b0] ;  /* 0x0000ec00ff12ab82 */ /* 0x000e220000000a00 */
[----:B------:R-:W-:Y:S01]  /*10c40*/  @!P2 IADD3 R23, P3, PT, R2, R3, RZ ;  /* 0x000000030217a210 */ /* 0x000fe20007f7e0ff */
[----:B------:R-:W-:-:S04]  /*10c50*/  IMAD R15, R34, 0x11, R15 ;  /* 0x00000011220f7824 */ /* 0x000fc800078e020f */
[----:B------:R-:W-:Y:S01]  /*10c60*/  @!P2 IMAD.X R32, RZ, RZ, RZ, P3 ;  /* 0x000000ffff20a224 */ /* 0x000fe200018e06ff */
[----:B------:R-:W-:Y:S01]  /*10c70*/  ISETP.GE.AND P3, PT, R22, R14, PT ;  /* 0x0000000e1600720c */ /* 0x000fe20003f66270 */
[----:B------:R-:W1:Y:S08]  /*10c80*/  @!P4 LDC.64 R16, c[0x0][0x3b0] ;  /* 0x0000ec00ff10cb82 */ /* 0x000e700000000a00 */
[----:B------:R-:W2:Y:S01]  /*10c90*/  @!P0 LDC.64 R20, c[0x0][0x3b0] ;  /* 0x0000ec00ff148b82 */ /* 0x000ea20000000a00 */
[----:B0-----:R-:W-:-:S04]  /*10ca0*/  @!P2 LEA R18, P5, R23, R18, 0x2 ;  /* 0x000000121712a211 */ /* 0x001fc800078a10ff */
[----:B------:R-:W-:Y:S02]  /*10cb0*/  @!P2 LEA.HI.X R19, R23, R19, R32, 0x2, P5 ;  /* 0x000000131713a211 */ /* 0x000fe400028f1420 */
[----:B------:R-:W-:Y:S01]  /*10cc0*/  @!P4 IADD3 R31, P5, PT, R2, R3, RZ ;  /* 0x00000003021fc210 */ /* 0x000fe20007fbe0ff */
[----:B------:R-:W0:Y:S02]  /*10cd0*/  @!P1 LDC.64 R22, c[0x0][0x3b0] ;  /* 0x0000ec00ff169b82 */ /* 0x000e240000000a00 */
[----:B------:R3:W-:Y:S01]  /*10ce0*/  @!P2 STG.E desc[UR8][R18.64], R29 ;  /* 0x0000001d1200a986 */ /* 0x0007e2000c101908 */
[----:B-1----:R-:W-:Y:S01]  /*10cf0*/  @!P4 LEA R16, P6, R31, R16, 0x2 ;  /* 0x000000101f10c211 */ /* 0x002fe200078c10ff */
[----:B------:R-:W-:Y:S01]  /*10d00*/  @!P4 IMAD.X R30, RZ, RZ, RZ, P5 ;  /* 0x000000ffff1ec224 */ /* 0x000fe200028e06ff */
[----:B------:R-:W-:Y:S02]  /*10d10*/  ISETP.GE.AND P5, PT, R33, R14, PT ;  /* 0x0000000e2100720c */ /* 0x000fe40003fa6270 */
[----:B------:R-:W-:-:S02]  /*10d20*/  IADD3 R33, PT, PT, R15, 0xc0, RZ ;  /* 0x000000c00f217810 */ /* 0x000fc40007ffe0ff */
[----:B------:R-:W-:Y:S02]  /*10d30*/  @!P4 LEA.HI.X R17, R31, R17, R30, 0x2, P6 ;  /* 0x000000111f11c211 */ /* 0x000fe400030f141e */
[CC--:B------:R-:W-:Y:S02]  /*10d40*/  @!P0 IADD3 R30, P2, PT, R2.reuse, R3.reuse, RZ ;  /* 0x00000003021e8210 */ /* 0x0c0fe40007f5e0ff */
[----:B------:R-:W-:Y:S01]  /*10d50*/  @!P1 IADD3 R32, P6, PT, R2, R3, RZ ;  /* 0x0000000302209210 */ /* 0x000fe20007fde0ff */
[----:B---3--:R-:W1:Y:S01]  /*10d60*/  @!P3 LDC.64 R18, c[0x0][0x3b0] ;  /* 0x0000ec00ff12bb82 */ /* 0x008e620000000a00 */
[----:B------:R2:W-:Y:S01]  /*10d70*/  @!P4 STG.E desc[UR8][R16.64+0x80], R28 ;  /* 0x0000801c1000c986 */ /* 0x0005e2000c101908 */
[----:B------:R-:W-:Y:S01]  /*10d80*/  @!P0 IMAD.X R31, RZ, RZ, RZ, P2 ;  /* 0x000000ffff1f8224 */ /* 0x000fe200010e06ff */
[----:B------:R-:W-:Y:S02]  /*10d90*/  ISETP.GE.AND P4, PT, R33, R14, PT ;  /* 0x0000000e2100720c */ /* 0x000fe40003f86270 */
[----:B------:R-:W-:-:S02]  /*10da0*/  IADD3 R33, PT, PT, R15, 0x120, RZ ;  /* 0x000001200f217810 */ /* 0x000fc40007ffe0ff */
[C---:B--2---:R-:W-:Y:S01]  /*10db0*/  @!P0 LEA R28, P2, R30.reuse, R20, 0x2 ;  /* 0x000000141e1c8211 */ /* 0x044fe200078410ff */
[----:B------:R-:W2:Y:S03]  /*10dc0*/  @!P5 LDC.64 R16, c[0x0][0x3b0] ;  /* 0x0000ec00ff10db82 */ /* 0x000ea60000000a00 */
[----:B------:R-:W-:Y:S01]  /*10dd0*/  @!P0 LEA.HI.X R29, R30, R21, R31, 0x2, P2 ;  /* 0x000000151e1d8211 */ /* 0x000fe200010f141f */
[----:B------:R-:W-:Y:S01]  /*10de0*/  @!P1 IMAD.X R21, RZ, RZ, RZ, P6 ;  /* 0x000000ffff159224 */ /* 0x000fe200030e06ff */
[----:B------:R-:W-:Y:S02]  /*10df0*/  IADD3 R31, PT, PT, R15, 0xe0, RZ ;  /* 0x000000e00f1f7810 */ /* 0x000fe40007ffe0ff */
[----:B0-----:R-:W-:Y:S01]  /*10e00*/  @!P1 LEA R20, P6, R32, R22, 0x2 ;  /* 0x0000001620149211 */ /* 0x001fe200078c10ff */
[----:B------:R0:W-:Y:S01]  /*10e10*/  @!P0 STG.E desc[UR8][R28.64+0x100], R27 ;  /* 0x0001001b1c008986 */ /* 0x0001e2000c101908 */
[----:B------:R-:W-:-:S02]  /*10e20*/  ISETP.GE.AND P2, PT, R31, R14, PT ;  /* 0x0000000e1f00720c */ /* 0x000fc40003f46270 */
[----:B------:R-:W-:Y:S02]  /*10e30*/  @!P1 LEA.HI.X R21, R32, R23, R21, 0x2, P6 ;  /* 0x0000001720159211 */ /* 0x000fe400030f1415 */
[----:B------:R-:W-:Y:S01]  /*10e40*/  IADD3 R31, PT, PT, R15, 0x100, RZ ;  /* 0x000001000f1f7810 */ /* 0x000fe20007ffe0ff */
[----:B------:R-:W3:Y:S01]  /*10e50*/  @!P4 LDC.64 R22, c[0x0][0x3b0] ;  /* 0x0000ec00ff16cb82 */ /* 0x000ee20000000a00 */
[-C--:B------:R-:W-:Y:S01]  /*10e60*/  @!P3 IADD3 R30, P6, PT, R2, R3.reuse, RZ ;  /* 0x00000003021eb210 */ /* 0x080fe20007fde0ff */
[----:B------:R4:W-:Y:S01]  /*10e70*/  @!P1 STG.E desc[UR8][R20.64+0x180], R26 ;  /* 0x0001801a14009986 */ /* 0x0009e2000c101908 */
[----:B------:R-:W-:Y:S02]  /*10e80*/  ISETP.GE.AND P0, PT, R31, R14, PT ;  /* 0x0000000e1f00720c */ /* 0x000fe40003f06270 */
[----:B-1----:R-:W-:Y:S01]  /*10e90*/  @!P3 LEA R18, P1, R30, R18, 0x2 ;  /* 0x000000121e12b211 */ /* 0x002fe200078210ff */
[----:B------:R-:W-:Y:S01]  /*10ea0*/  @!P3 IMAD.X R31, RZ, RZ, RZ, P6 ;  /* 0x000000ffff1fb224 */ /* 0x000fe200030e06ff */
[----:B------:R-:W-:-:S04]  /*10eb0*/  @!P5 IADD3 R32, P6, PT, R2, R3, RZ ;  /* 0x000000030220d210 */ /* 0x000fc80007fde0ff */
[----:B------:R-:W-:Y:S01]  /*10ec0*/  @!P3 LEA.HI.X R19, R30, R19, R31, 0x2, P1 ;  /* 0x000000131e13b211 */ /* 0x000fe200008f141f */
[----:B0-----:R-:W-:Y:S01]  /*10ed0*/  @!P5 IMAD.X R27, RZ, RZ, RZ, P6 ;  /* 0x000000ffff1bd224 */ /* 0x001fe200030e06ff */
[----:B------:R-:W-:Y:S01]  /*10ee0*/  ISETP.GE.AND P1, PT, R33, R14, PT ;  /* 0x0000000e2100720c */ /* 0x000fe20003f26270 */
[----:B----4-:R-:W0:Y:S01]  /*10ef0*/  @!P2 LDC.64 R20, c[0x0][0x3b0] ;  /* 0x0000ec00ff14ab82 */ /* 0x010e220000000a00 */
[----:B--2---:R-:W-:Y:S01]  /*10f00*/  @!P5 LEA R26, P6, R32, R16, 0x2 ;  /* 0x00000010201ad211 */ /* 0x004fe200078c10ff */
[----:B------:R1:W-:Y:S01]  /*10f10*/  @!P3 STG.E desc[UR8][R18.64+0x200], R24 ;  /* 0x000200181200b986 */ /* 0x0003e2000c101908 */
[----:B------:R-:W-:Y:S02]  /*10f20*/  @!P4 IADD3 R28, P3, PT, R2, R3, RZ ;  /* 0x00000003021cc210 */ /* 0x000fe40007f7e0ff */
[----:B------:R-:W-:Y:S02]  /*10f30*/  @!P5 LEA.HI.X R27, R32, R17, R27, 0x2, P6 ;  /* 0x00000011201bd211 */ /* 0x000fe400030f141b */
[----:B------:R-:W-:Y:S01]  /*10f40*/  IADD3 R31, PT, PT, R15, 0x140, RZ ;  /* 0x000001400f1f7810 */ /* 0x000fe20007ffe0ff */
[----:B------:R-:W2:Y:S01]  /*10f50*/  @!P0 LDC.64 R16, c[0x0][0x3b0] ;  /* 0x0000ec00ff108b82 */ /* 0x000ea20000000a00 */
[----:B------:R-:W-:Y:S01]  /*10f60*/  @!P4 IMAD.X R29, RZ, RZ, RZ, P3 ;  /* 0x000000ffff1dc224 */ /* 0x000fe200018e06ff */
[----:B------:R4:W-:Y:S01]  /*10f70*/  @!P5 STG.E desc[UR8][R26.64+0x280], R25 ;  /* 0x000280191a00d986 */ /* 0x0009e2000c101908 */
[----:B------:R-:W-:-:S02]  /*10f80*/  ISETP.GE.AND P3, PT, R31, R14, PT ;  /* 0x0000000e1f00720c */ /* 0x000fc40003f66270 */
[----:B---3--:R-:W-:Y:S02]  /*10f90*/  @!P4 LEA R22, P5, R28, R22, 0x2 ;  /* 0x000000161c16c211 */ /* 0x008fe400078a10ff */
[----:B------:R-:W-:Y:S01]  /*10fa0*/  @!P2 IADD3 R30, P6, PT, R2, R3, RZ ;  /* 0x00000003021ea210 */ /* 0x000fe20007fde0ff */
[----:B-1----:R-:W1:Y:S01]  /*10fb0*/  @!P1 LDC.64 R18, c[0x0][0x3b0] ;  /* 0x0000ec00ff129b82 */ /* 0x002e620000000a00 */
[----:B------:R-:W-:Y:S02]  /*10fc0*/  @!P4 LEA.HI.X R23, R28, R23, R29, 0x2, P5 ;  /* 0x000000171c17c211 */ /* 0x000fe400028f141d */
[----:B------:R-:W-:Y:S01]  /*10fd0*/  IADD3 R29, PT, PT, R15, 0x180, RZ ;  /* 0x000001800f1d7810 */ /* 0x000fe20007ffe0ff */
[----:B------:R-:W-:Y:S01]  /*10fe0*/  @!P2 IMAD.X R24, RZ, RZ, RZ, P6 ;  /* 0x000000ffff18a224 */ /* 0x000fe200030e06ff */
[----:B----4-:R-:W-:Y:S01]  /*10ff0*/  @!P0 IADD3 R25, P6, PT, R2, R3, RZ ;  /* 0x0000000302198210 */ /* 0x010fe20007fde0ff */
[----:B------:R3:W-:Y:S01]  /*11000*/  @!P4 STG.E desc[UR8][R22.64+0x300], R4 ;  /* 0x000300041600c986 */ /* 0x0007e2000c101908 */
[----:B0-----:R-:W-:-:S02]  /*11010*/  @!P2 LEA R20, P5, R30, R20, 0x2 ;  /* 0x000000141e14a211 */ /* 0x001fc400078a10ff */
[----:B------:R-:W-:Y:S02]  /*11020*/  ISETP.GE.AND P4, PT, R29, R14, PT ;  /* 0x0000000e1d00720c */ /* 0x000fe40003f86270 */
[----:B------:R-:W-:Y:S01]  /*11030*/  @!P2 LEA.HI.X R21, R30, R21, R24, 0x2, P5 ;  /* 0x000000151e15a211 */ /* 0x000fe200028f1418 */
[----:B------:R-:W-:Y:S01]  /*11040*/  @!P0 IMAD.X R24, RZ, RZ, RZ, P6 ;  /* 0x000000ffff188224 */ /* 0x000fe200030e06ff */
[----:B------:R-:W-:Y:S02]  /*11050*/  IADD3 R27, PT, PT, R15, 0x160, RZ ;  /* 0x000001600f1b7810 */ /* 0x000fe40007ffe0ff */
[C---:B--2---:R-:W-:Y:S01]  /*11060*/  @!P0 LEA R16, P5, R25.reuse, R16, 0x2 ;  /* 0x0000001019108211 */ /* 0x044fe200078a10ff */
[----:B------:R0:W-:Y:S01]  /*11070*/  @!P2 STG.E desc[UR8][R20.64+0x380], R5 ;  /* 0x000380051400a986 */ /* 0x0001e2000c101908 */
[----:B------:R-:W-:Y:S01]  /*11080*/  @!P1 IADD3 R26, P6, PT, R2, R3, RZ ;  /* 0x00000003021a9210 */ /* 0x000fe20007fde0ff */
[----:B---3--:R-:W2:Y:S01]  /*11090*/  @!P3 LDC.64 R22, c[0x0][0x3b0] ;  /* 0x0000ec00ff16bb82 */ /* 0x008ea20000000a00 */
[----:B------:R-:W-:-:S02]  /*110a0*/  @!P0 LEA.HI.X R17, R25, R17, R24, 0x2, P5 ;  /* 0x0000001119118211 */ /* 0x000fc400028f1418 */
[----:B------:R-:W-:Y:S01]  /*110b0*/  ISETP.GE.AND P2, PT, R27, R14, PT ;  /* 0x0000000e1b00720c */ /* 0x000fe20003f46270 */
[----:B------:R-:W-:Y:S01]  /*110c0*/  @!P1 IMAD.X R4, RZ, RZ, RZ, P6 ;  /* 0x000000ffff049224 */ /* 0x000fe200030e06ff */
[----:B------:R-:W-:Y:S01]  /*110d0*/  IADD3 R25, PT, PT, R15, 0x1a0, RZ ;  /* 0x000001a00f197810 */ /* 0x000fe20007ffe0ff */
[----:B------:R3:W-:Y:S01]  /*110e0*/  @!P0 STG.E desc[UR8][R16.64+0x400], R6 ;  /* 0x0004000610008986 */ /* 0x0007e2000c101908 */
[C---:B-1----:R-:W-:Y:S02]  /*110f0*/  @!P1 LEA R24, P6, R26.reuse, R18, 0x2 ;  /* 0x000000121a189211 */ /* 0x042fe400078c10ff */
[----:B------:R-:W-:Y:S01]  /*11100*/  ISETP.GE.AND P5, PT, R25, R14, PT ;  /* 0x0000000e1900720c */ /* 0x000fe20003fa6270 */
[C---:B0-----:R-:W-:Y:S01]  /*11110*/  VIADD R21, R15.reuse, 0x1e0 ;  /* 0x000001e00f157836 */ /* 0x041fe20000000000 */
[----:B------:R-:W-:Y:S02]  /*11120*/  @!P1 LEA.HI.X R25, R26, R19, R4, 0x2, P6 ;  /* 0x000000131a199211 */ /* 0x000fe400030f1404 */
[----:B------:R-:W0:Y:S01]  /*11130*/  @!P4 LDC.64 R4, c[0x0][0x3b0] ;  /* 0x0000ec00ff04cb82 */ /* 0x000e220000000a00 */
[----:B------:R-:W-:-:S02]  /*11140*/  IADD3 R27, PT, PT, R15, 0x1c0, RZ ;  /* 0x000001c00f1b7810 */ /* 0x000fc40007ffe0ff */
[----:B------:R-:W-:Y:S01]  /*11150*/  @!P3 IADD3 R20, P6, PT, R2, R3, RZ ;  /* 0x000000030214b210 */ /* 0x000fe20007fde0ff */
[----:B------:R1:W-:Y:S01]  /*11160*/  @!P1 STG.E desc[UR8][R24.64+0x480], R7 ;  /* 0x0004800718009986 */ /* 0x0003e2000c101908 */
[-C--:B------:R-:W-:Y:S02]  /*11170*/  ISETP.GE.AND P0, PT, R27, R14.reuse, PT ;  /* 0x0000000e1b00720c */ /* 0x080fe40003f06270 */
[----:B---3--:R-:W-:Y:S01]  /*11180*/  @!P3 IADD3.X R6, PT, PT, RZ, RZ, RZ, P6, !PT ;  /* 0x000000ffff06b210 */ /* 0x008fe200037fe4ff */
[----:B------:R-:W3:Y:S01]  /*11190*/  @!P2 LDC.64 R18, c[0x0][0x3b0] ;  /* 0x0000ec00ff12ab82 */ /* 0x000ee20000000a00 */
[----:B------:R-:W-:Y:S02]  /*111a0*/  ISETP.GE.AND P1, PT, R21, R14, PT ;  /* 0x0000000e1500720c */ /* 0x000fe40003f26270 */
[----:B--2---:R-:W-:-:S04]  /*111b0*/  @!P3 LEA R26, P6, R20, R22, 0x2 ;  /* 0x00000016141ab211 */ /* 0x004fc800078c10ff */
[----:B------:R-:W-:Y:S01]  /*111c0*/  @!P3 LEA.HI.X R27, R20, R23, R6, 0x2, P6 ;  /* 0x00000017141bb211 */ /* 0x000fe200030f1406 */
[----:B------:R-:W2:Y:S01]  /*111d0*/  @!P5 LDC.64 R16, c[0x0][0x3b0] ;  /* 0x0000ec00ff10db82 */ /* 0x000ea20000000a00 */
[CC--:B------:R-:W-:Y:S02]  /*111e0*/  @!P4 IADD3 R28, P6, PT, R2.reuse, R3.reuse, RZ ;  /* 0x00000003021cc210 */ /* 0x0c0fe40007fde0ff */
[----:B-1----:R-:W-:Y:S01]  /*111f0*/  IADD3 R25, PT, PT, R15, 0x200, RZ ;  /* 0x000002000f197810 */ /* 0x002fe20007ffe0ff */
[----:B------:R1:W-:Y:S01]  /*11200*/  @!P3 STG.E desc[UR8][R26.64+0x500], R8 ;  /* 0x000500081a00b986 */ /* 0x0003e2000c101908 */
[----:B------:R-:W-:Y:S01]  /*11210*/  @!P2 IADD3 R6, P3, PT, R2, R3, RZ ;  /* 0x000000030206a210 */ /* 0x000fe20007f7e0ff */
[----:B------:R-:W-:Y:S02]  /*11220*/  @!P4 IMAD.X R7, RZ, RZ, RZ, P6 ;  /* 0x000000ffff07c224 */ /* 0x000fe400030e06ff */
[----:B------:R-:W4:Y:S01]  /*11230*/  @!P0 LDC.64 R22, c[0x0][0x3b0] ;  /* 0x0000ec00ff168b82 */ /* 0x000f220000000a00 */
[----:B0-----:R-:W-:-:S04]  /*11240*/  @!P4 LEA R4, P6, R28, R4, 0x2 ;  /* 0x000000041c04c211 */ /* 0x001fc800078c10ff */
[----:B------:R-:W-:Y:S02]  /*11250*/  @!P4 LEA.HI.X R5, R28, R5, R7, 0x2, P6 ;  /* 0x000000051c05c211 */ /* 0x000fe400030f1407 */
[----:B------:R-:W-:Y:S01]  /*11260*/  @!P2 IADD3.X R7, PT, PT, RZ, RZ, RZ, P3, !PT ;  /* 0x000000ffff07a210 */ /* 0x000fe20001ffe4ff */
[----:B------:R-:W0:Y:S01]  /*11270*/  @!P1 LDC.64 R20, c[0x0][0x3b0] ;  /* 0x0000ec00ff149b82 */ /* 0x000e220000000a00 */
[----:B---3--:R-:W-:Y:S02]  /*11280*/  @!P2 LEA R18, P3, R6, R18, 0x2 ;  /* 0x000000120612a211 */ /* 0x008fe400078610ff */
[----:B------:R-:W-:Y:S02]  /*11290*/  @!P5 IADD3 R24, P6, PT, R2, R3, RZ ;  /* 0x000000030218d210 */ /* 0x000fe40007fde0ff */
[----:B------:R-:W-:-:S03]  /*112a0*/  @!P2 LEA.HI.X R19, R6, R19, R7, 0x2, P3 ;  /* 0x000000130613a211 */ /* 0x000fc600018f1407 */
[----:B------:R-:W-:Y:S01]  /*112b0*/  @!P5 IMAD.X R6, RZ, RZ, RZ, P6 ;  /* 0x000000ffff06d224 */ /* 0x000fe200030e06ff */
[----:B--2---:R-:W-:Y:S01]  /*112c0*/  @!P5 LEA R16, P3, R24, R16, 0x2 ;  /* 0x000000101810d211 */ /* 0x004fe200078610ff */
[----:B------:R2:W-:Y:S01]  /*112d0*/  @!P2 STG.E desc[UR8][R18.64+0x580], R9 ;  /* 0x000580091200a986 */ /* 0x0005e2000c101908 */
[----:B------:R-:W-:Y:S02]  /*112e0*/  @!P0 IADD3 R7, P2, PT, R2, R3, RZ ;  /* 0x0000000302078210 */ /* 0x000fe40007f5e0ff */
[----:B------:R-:W-:Y:S01]  /*112f0*/  @!P5 LEA.HI.X R17, R24, R17, R6, 0x2, P3 ;  /* 0x000000111811d211 */ /* 0x000fe200018f1406 */
[----:B------:R2:W-:Y:S01]  /*11300*/  @!P4 STG.E desc[UR8][R4.64+0x600], R10 ;  /* 0x0006000a0400c986 */ /* 0x0005e2000c101908 */
[----:B-1----:R-:W-:Y:S01]  /*11310*/  @!P1 IADD3 R8, P3, PT, R2, R3, RZ ;  /* 0x0000000302089210 */ /* 0x002fe20007f7e0ff */
[----:B------:R-:W-:Y:S01]  /*11320*/  @!P0 IMAD.X R6, RZ, RZ, RZ, P2 ;  /* 0x000000ffff068224 */ /* 0x000fe200010e06ff */
[----:B----4-:R-:W-:Y:S01]  /*11330*/  @!P0 LEA R22, P2, R7, R22, 0x2 ;  /* 0x0000001607168211 */ /* 0x010fe200078410ff */
[----:B------:R2:W-:Y:S01]  /*11340*/  @!P5 STG.E desc[UR8][R16.64+0x680], R11 ;  /* 0x0006800b1000d986 */ /* 0x0005e2000c101908 */
[----:B------:R-:W-:-:S02]  /*11350*/  @!P1 IADD3.X R15, PT, PT, RZ, RZ, RZ, P3, !PT ;  /* 0x000000ffff0f9210 */ /* 0x000fc40001ffe4ff */
[----:B------:R-:W-:Y:S02]  /*11360*/  @!P0 LEA.HI.X R23, R7, R23, R6, 0x2, P2 ;  /* 0x0000001707178211 */ /* 0x000fe400010f1406 */
[----:B------:R-:W-:Y:S02]  /*11370*/  ISETP.GE.AND P2, PT, R25, R14, PT ;  /* 0x0000000e1900720c */ /* 0x000fe40003f46270 */
[C---:B0-----:R-:W-:Y:S01]  /*11380*/  @!P1 LEA R20, P3, R8.reuse, R20, 0x2 ;  /* 0x0000001408149211 */ /* 0x041fe200078610ff */
[----:B------:R2:W-:Y:S03]  /*11390*/  @!P0 STG.E desc[UR8][R22.64+0x700], R12 ;  /* 0x0007000c16008986 */ /* 0x0005e6000c101908 */
[----:B------:R-:W-:-:S05]  /*113a0*/  @!P1 LEA.HI.X R21, R8, R21, R15, 0x2, P3 ;  /* 0x0000001508159211 */ /* 0x000fca00018f140f */
[----:B------:R2:W-:Y:S02]  /*113b0*/  @!P1 STG.E desc[UR8][R20.64+0x780], R13 ;  /* 0x0007800d14009986 */ /* 0x0005e4000c101908 */
[----:B------:R-:W-:Y:S05]  /*113c0*/  @P2 EXIT ;  /* 0x000000000000294d */ /* 0x000fea0003800000 */
[----:B------:R-:W0:Y:S01]  /*113d0*/  LDCU.64 UR4, c[0x0][0x3b0] ;  /* 0x00007600ff0477ac */ /* 0x000e220008000a00 */
[----:B------:R-:W-:-:S04]  /*113e0*/  IADD3 R3, P0, PT, R2, R3, RZ ;  /* 0x0000000302037210 */ /* 0x000fc80007f1e0ff */
[----:B--2---:R-:W-:Y:S02]  /*113f0*/  IADD3.X R4, PT, PT, RZ, RZ, RZ, P0, !PT ;  /* 0x000000ffff047210 */ /* 0x004fe400007fe4ff */
[----:B0-----:R-:W-:-:S04]  /*11400*/  LEA R2, P0, R3, UR4, 0x2 ;  /* 0x0000000403027c11 */ /* 0x001fc8000f8010ff */
[----:B------:R-:W-:-:S05]  /*11410*/  LEA.HI.X R3, R3, UR5, R4, 0x2, P0 ;  /* 0x0000000503037c11 */ /* 0x000fca00080f1404 */
[----:B------:R-:W-:Y:S01]  /*11420*/  STG.E desc[UR8][R2.64+0x800], R0 ;  /* 0x0008000002007986 */ /* 0x000fe2000c101908 */
[----:B------:R-:W-:Y:S05]  /*11430*/  EXIT ;  /* 0x000000000000794d */ /* 0x000fea0003800000 */
.L_x_469:
        /* <DEDUP_REMOVED lines=12> */
.L_x_499:


//--------------------- .text._ZN3cub18CUB_300001_SM_10006detail11EmptyKernelIvEEvv --------------------------
	.section	.text._ZN3cub18CUB_300001_SM_10006detail11EmptyKernelIvEEvv,"ax",@progbits
	.align	128
        .global         _ZN3cub18CUB_300001_SM_10006detail11EmptyKernelIvEEvv
        .type           _ZN3cub18CUB_300001_SM_10006detail11EmptyKernelIvEEvv,@function
        .size           _ZN3cub18CUB_300001_SM_10006detail11EmptyKernelIvEEvv,(.L_x_500 - _ZN3cub18CUB_300001_SM_10006detail11EmptyKernelIvEEvv)
        .other          _ZN3cub18CUB_300001_SM_10006detail11EmptyKernelIvEEvv,@"STO_CUDA_ENTRY STV_DEFAULT"
_ZN3cub18CUB_300001_SM_10006detail11EmptyKernelIvEEvv:
.text._ZN3cub18CUB_300001_SM_10006detail11EmptyKernelIvEEvv:
[----:B------:R-:W-:Y:S01]  /*0000*/  LDC R1, c[0x0][0x37c] ;  /* 0x0000df00ff017b82 */ /* 0x000fe20000000800 */
[----:B------:R-:W-:Y:S05]  /*0010*/  EXIT ;  /* 0x000000000000794d */ /* 0x000fea0003800000 */
.L_x_470:
        /* <DEDUP_REMOVED lines=14> */
.L_x_500:


//--------------------- .text._Z25reorder_detections_kernelPKfPKiPfi --------------------------
	.section	.text._Z25reorder_detections_kernelPKfPKiPfi,"ax",@progbits
	.align	128
        .global         _Z25reorder_detections_kernelPKfPKiPfi
        .type           _Z25reorder_detections_kernelPKfPKiPfi,@function
        .size           _Z25reorder_detections_kernelPKfPKiPfi,(.L_x_501 - _Z25reorder_detections_kernelPKfPKiPfi)
        .other          _Z25reorder_detections_kernelPKfPKiPfi,@"STO_CUDA_ENTRY STV_DEFAULT"
_Z25reorder_detections_kernelPKfPKiPfi:
.text._Z25reorder_detections_kernelPKfPKiPfi:
[----:B------:R-:W-:Y:S01]  /*0000*/  LDC R1, c[0x0][0x37c] ;  /* 0x0000df00ff017b82 */ /* 0x000fe20000000800 */
[----:B------:R-:W0:Y:S07]  /*0010*/  S2R R0, SR_TID.X ;  /* 0x0000000000007919 */ /* 0x000e2e0000002100 */
[----:B------:R-:W0:Y:S01]  /*0020*/  S2UR UR4, SR_CTAID.X ;  /* 0x00000000000479c3 */ /* 0x000e220000002500 */
[----:B------:R-:W1:Y:S07]  /*0030*/  LDCU UR5, c[0x0][0x398] ;  /* 0x00007300ff0577ac */ /* 0x000e6e0008000800 */
[----:B------:R-:W0:Y:S02]  /*0040*/  LDC R9, c[0x0][0x360] ;  /* 0x0000d800ff097b82 */ /* 0x000e240000000800 */
[----:B0-----:R-:W-:-:S05]  /*0050*/  IMAD R9, R9, UR4, R0 ;  /* 0x0000000409097c24 */ /* 0x001fca000f8e0200 */
[----:B-1----:R-:W-:-:S13]  /*0060*/  ISETP.GE.AND P0, PT, R9, UR5, PT ;  /* 0x0000000509007c0c */ /* 0x002fda000bf06270 */
[----:B------:R-:W-:Y:S05]  /*0070*/  @P0 EXIT ;  /* 0x000000000000094d */ /* 0x000fea0003800000 */
[----:B------:R-:W0:Y:S01]  /*0080*/  LDC.64 R2, c[0x0][0x388] ;  /* 0x0000e200ff027b82 */ /* 0x000e220000000a00 */
[----:B------:R-:W1:Y:S07]  /*0090*/  LDCU.64 UR4, c[0x0][0x358] ;  /* 0x00006b00ff0477ac */ /* 0x000e6e0008000a00 */
[----:B------:R-:W2:Y:S01]  /*00a0*/  LDC.64 R4, c[0x0][0x380] ;  /* 0x0000e000ff047b82 */ /* 0x000ea20000000a00 */
[----:B0-----:R-:W-:-:S06]  /*00b0*/  IMAD.WIDE R2, R9, 0x4, R2 ;  /* 0x0000000409027825 */ /* 0x001fcc00078e0202 */
[----:B-1----:R-:W3:Y:S02]  /*00c0*/  LDG.E.CONSTANT R2, desc[UR4][R2.64] ;  /* 0x0000000402027981 */ /* 0x002ee4000c1e9900 */
[----:B---3--:R-:W-:-:S04]  /*00d0*/  IMAD R7, R2, 0x6, RZ ;  /* 0x0000000602077824 */ /* 0x008fc800078e02ff */
[----:B--2---:R-:W-:Y:S02]  /*00e0*/  IMAD.WIDE R4, R7, 0x4, R4 ;  /* 0x0000000407047825 */ /* 0x004fe400078e0204 */
[----:B------:R-:W0:Y:S03]  /*00f0*/  LDC.64 R6, c[0x0][0x390] ;  /* 0x0000e400ff067b82 */ /* 0x000e260000000a00 */
[----:B------:R-:W2:Y:S04]  /*0100*/  LDG.E.CONSTANT R11, desc[UR4][R4.64] ;  /* 0x00000004040b7981 */ /* 0x000ea8000c1e9900 */
[----:B------:R-:W3:Y:S04]  /*0110*/  LDG.E.CONSTANT R13, desc[UR4][R4.64+0x4] ;  /* 0x00000404040d7981 */ /* 0x000ee8000c1e9900 */
[----:B------:R-:W4:Y:S04]  /*0120*/  LDG.E.CONSTANT R15, desc[UR4][R4.64+0x8] ;  /* 0x00000804040f7981 */ /* 0x000f28000c1e9900 */
[----:B------:R-:W5:Y:S04]  /*0130*/  LDG.E.CONSTANT R17, desc[UR4][R4.64+0xc] ;  /* 0x00000c0404117981 */ /* 0x000f68000c1e9900 */
[----:B------:R-:W5:Y:S04]  /*0140*/  LDG.E.CONSTANT R19, desc[UR4][R4.64+0x10] ;  /* 0x0000100404137981 */ /* 0x000f68000c1e9900 */
[----:B------:R-:W5:Y:S01]  /*0150*/  LDG.E.CONSTANT R21, desc[UR4][R4.64+0x14] ;  /* 0x0000140404157981 */ /* 0x000f62000c1e9900 */
[----:B------:R-:W-:-:S04]  /*0160*/  IMAD R3, R9, 0x6, RZ ;  /* 0x0000000609037824 */ /* 0x000fc800078e02ff */
[----:B0-----:R-:W-:-:S05]  /*0170*/  IMAD.WIDE R2, R3, 0x4, R6 ;  /* 0x0000000403027825 */ /* 0x001fca00078e0206 */
[----:B--2---:R-:W-:Y:S04]  /*0180*/  STG.E desc[UR4][R2.64], R11 ;  /* 0x0000000b02007986 */ /* 0x004fe8000c101904 */
[----:B---3--:R-:W-:Y:S04]  /*0190*/  STG.E desc[UR4][R2.64+0x4], R13 ;  /* 0x0000040d02007986 */ /* 0x008fe8000c101904 */
[----:B----4-:R-:W-:Y:S04]  /*01a0*/  STG.E desc[UR4][R2.64+0x8], R15 ;  /* 0x0000080f02007986 */ /* 0x010fe8000c101904 */
[----:B-----5:R-:W-:Y:S04]  /*01b0*/  STG.E desc[UR4][R2.64+0xc], R17 ;  /* 0x00000c1102007986 */ /* 0x020fe8000c101904 */
[----:B------:R-:W-:Y:S04]  /*01c0*/  STG.E desc[UR4][R2.64+0x10], R19 ;  /* 0x0000101302007986 */ /* 0x000fe8000c101904 */
[----:B------:R-:W-:Y:S01]  /*01d0*/  STG.E desc[UR4][R2.64+0x14], R21 ;  /* 0x0000141502007986 */ /* 0x000fe2000c101904 */
[----:B------:R-:W-:Y:S05]  /*01e0*/  EXIT ;  /* 0x000000000000794d */ /* 0x000fea0003800000 */
.L_x_471:
        /* <DEDUP_REMOVED lines=9> */
.L_x_501:


//--------------------- .text._Z27prepare_sort_indices_kernelPii --------------------------
	.section	.text._Z27prepare_sort_indices_kernelPii,"ax",@progbits
	.align	128
        .global         _Z27prepare_sort_indices_kernelPii
        .type           _Z27prepare_sort_indices_kernelPii,@function
        .size           _Z27prepare_sort_indices_kernelPii,(.L_x_502 - _Z27prepare_sort_indices_kernelPii)
        .other          _Z27prepare_sort_indices_kernelPii,@"STO_CUDA_ENTRY STV_DEFAULT"
_Z27prepare_sort_indices_kernelPii:
.text._Z27prepare_sort_indices_kernelPii:
        /* <DEDUP_REMOVED lines=9> */
[----:B------:R-:W1:Y:S01]  /*0090*/  LDCU.64 UR4, c[0x0][0x358] ;  /* 0x00006b00ff0477ac */ /* 0x000e620008000a00 */
[----:B0-----:R-:W-:-:S05]  /*00a0*/  IMAD.WIDE R2, R5, 0x4, R2 ;  /* 0x0000000405027825 */ /* 0x001fca00078e0202 */
[----:B-1----:R-:W-:Y:S01]  /*00b0*/  STG.E desc[UR4][R2.64], R5 ;  /* 0x0000000502007986 */ /* 0x002fe2000c101904 */
[----:B------:R-:W-:Y:S05]  /*00c0*/  EXIT ;  /* 0x000000000000794d */ /* 0x000fea0003800000 */
.L_x_472:
        /* <DEDUP_REMOVED lines=11> */
.L_x_502:


//--------------------- .text._Z24filter_detections_kernelPKfPKbPfPiif --------------------------
	.section	.text._Z24filter_detections_kernelPKfPKbPfPiif,"ax",@progbits
	.align	128
        .global         _Z24filter_detections_kernelPKfPKbPfPiif
        .type           _Z24filter_detections_kernelPKfPKbPfPiif,@function
        .size           _Z24filter_detections_kernelPKfPKbPfPiif,(.L_x_503 - _Z24filter_detections_kernelPKfPKbPfPiif)
        .other          _Z24filter_detections_kernelPKfPKbPfPiif,@"STO_CUDA_ENTRY STV_DEFAULT"
_Z24filter_detections_kernelPKfPKbPfPiif:
.text._Z24filter_detections_kernelPKfPKbPfPiif:
        /* <DEDUP_REMOVED lines=10> */
[----:B------:R-:W-:Y:S01]  /*00a0*/  IMAD R5, R0, 0x6, RZ ;  /* 0x0000000600057824 */ /* 0x000fe200078e02ff */
[----:B------:R-:W2:Y:S03]  /*00b0*/  LDCU UR6, c[0x0][0x3a4] ;  /* 0x00007480ff0677ac */ /* 0x000ea60008000800 */
[----:B0-----:R-:W-:-:S05]  /*00c0*/  IMAD.WIDE R2, R5, 0x4, R2 ;  /* 0x0000000405027825 */ /* 0x001fca00078e0202 */
[----:B-1----:R-:W2:Y:S02]  /*00d0*/  LDG.E.CONSTANT R9, desc[UR4][R2.64+0x10] ;  /* 0x0000100402097981 */ /* 0x002ea4000c1e9900 */
[----:B--2---:R-:W-:-:S13]  /*00e0*/  FSETP.GE.AND P0, PT, R9, UR6, PT ;  /* 0x0000000609007c0b */ /* 0x004fda000bf06000 */
[----:B------:R-:W-:Y:S05]  /*00f0*/  @!P0 EXIT ;  /* 0x000000000000894d */ /* 0x000fea0003800000 */
[----:B------:R-:W0:Y:S02]  /*0100*/  LDCU.64 UR6, c[0x0][0x388] ;  /* 0x00007100ff0677ac */ /* 0x000e240008000a00 */
[----:B0-----:R-:W-:-:S04]  /*0110*/  IADD3 R4, P0, PT, R0, UR6, RZ ;  /* 0x0000000600047c10 */ /* 0x001fc8000ff1e0ff */
[----:B------:R-:W-:-:S05]  /*0120*/  LEA.HI.X.SX32 R5, R0, UR7, 0x1, P0 ;  /* 0x0000000700057c11 */ /* 0x000fca00080f0eff */
[----:B------:R-:W2:Y:S02]  /*0130*/  LDG.E.U8.CONSTANT R4, desc[UR4][R4.64] ;  /* 0x0000000404047981 */ /* 0x000ea4000c1e9100 */
[----:B--2---:R-:W-:-:S13]  /*0140*/  ISETP.NE.AND P0, PT, R4, RZ, PT ;  /* 0x000000ff0400720c */ /* 0x004fda0003f05270 */
[----:B------:R-:W-:Y:S05]  /*0150*/  @P0 EXIT ;  /* 0x000000000000094d */ /* 0x000fea0003800000 */
[----:B------:R-:W0:Y:S01]  /*0160*/  S2R R7, SR_LANEID ;  /* 0x0000000000077919 */ /* 0x000e220000000000 */
[----:B------:R-:W-:Y:S01]  /*0170*/  VOTEU.ANY UR6, UPT, PT ;  /* 0x0000000000067886 */ /* 0x000fe200038e0100 */
[----:B------:R-:W1:Y:S01]  /*0180*/  LDC.64 R4, c[0x0][0x398] ;  /* 0x0000e600ff047b82 */ /* 0x000e620000000a00 */
[----:B------:R-:W0:Y:S01]  /*0190*/  FLO.U32 R8, UR6 ;  /* 0x0000000600087d00 */ /* 0x000e2200080e0000 */
[----:B------:R-:W2:Y:S04]  /*01a0*/  LDG.E.CONSTANT R11, desc[UR4][R2.64] ;  /* 0x00000004020b7981 */ /* 0x000ea8000c1e9900 */
[----:B------:R-:W3:Y:S03]  /*01b0*/  LDG.E.CONSTANT R13, desc[UR4][R2.64+0x4] ;  /* 0x00000404020d7981 */ /* 0x000ee6000c1e9900 */
[----:B------:R-:W1:Y:S01]  /*01c0*/  POPC R21, UR6 ;  /* 0x0000000600157d09 */ /* 0x000e620008000000 */
[----:B------:R-:W4:Y:S04]  /*01d0*/  LDG.E.CONSTANT R15, desc[UR4][R2.64+0x8] ;  /* 0x00000804020f7981 */ /* 0x000f28000c1e9900 */
[----:B------:R-:W5:Y:S04]  /*01e0*/  LDG.E.CONSTANT R17, desc[UR4][R2.64+0xc] ;  /* 0x00000c0402117981 */ /* 0x000f68000c1e9900 */
[----:B------:R-:W5:Y:S01]  /*01f0*/  LDG.E.CONSTANT R19, desc[UR4][R2.64+0x14] ;  /* 0x0000140402137981 */ /* 0x000f62000c1e9900 */
[----:B0-----:R-:W-:-:S13]  /*0200*/  ISETP.EQ.U32.AND P0, PT, R8, R7, PT ;  /* 0x000000070800720c */ /* 0x001fda0003f02070 */
[----:B-1----:R-:W2:Y:S01]  /*0210*/  @P0 ATOMG.E.ADD.STRONG.GPU PT, R21, desc[UR4][R4.64], R21 ;  /* 0x80000015041509a8 */ /* 0x002ea200081ef104 */
[----:B------:R-:W0:Y:S02]  /*0220*/  S2R R6, SR_LTMASK ;  /* 0x0000000000067919 */ /* 0x000e240000003900 */
[----:B0-----:R-:W-:Y:S02]  /*0230*/  LOP3.LUT R10, R6, UR6, RZ, 0xc0, !PT ;  /* 0x00000006060a7c12 */ /* 0x001fe4000f8ec0ff */
[----:B------:R-:W0:Y:S02]  /*0240*/  LDC.64 R6, c[0x0][0x390] ;  /* 0x0000e400ff067b82 */ /* 0x000e240000000a00 */
[----:B------:R-:W1:Y:S01]  /*0250*/  POPC R23, R10 ;  /* 0x0000000a00177309 */ /* 0x000e620000000000 */
[----:B--2---:R-:W1:Y:S02]  /*0260*/  SHFL.IDX PT, R0, R21, R8, 0x1f ;  /* 0x00001f0815007589 */ /* 0x004e6400000e0000 */
[----:B-1----:R-:W-:-:S04]  /*0270*/  IMAD.IADD R0, R0, 0x1, R23 ;  /* 0x0000000100007824 */ /* 0x002fc800078e0217 */
[----:B------:R-:W-:-:S04]  /*0280*/  IMAD R5, R0, 0x6, RZ ;  /* 0x0000000600057824 */ /* 0x000fc800078e02ff */
[----:B0-----:R-:W-:-:S05]  /*0290*/  IMAD.WIDE R4, R5, 0x4, R6 ;  /* 0x0000000405047825 */ /* 0x001fca00078e0206 */
[----:B------:R-:W-:Y:S04]  /*02a0*/  STG.E desc[UR4][R4.64+0x10], R9 ;  /* 0x0000100904007986 */ /* 0x000fe8000c101904 */
[----:B------:R-:W-:Y:S04]  /*02b0*/  STG.E desc[UR4][R4.64], R11 ;  /* 0x0000000b04007986 */ /* 0x000fe8000c101904 */
[----:B---3--:R-:W-:Y:S04]  /*02c0*/  STG.E desc[UR4][R4.64+0x4], R13 ;  /* 0x0000040d04007986 */ /* 0x008fe8000c101904 */
[----:B----4-:R-:W-:Y:S04]  /*02d0*/  STG.E desc[UR4][R4.64+0x8], R15 ;  /* 0x0000080f04007986 */ /* 0x010fe8000c101904 */
[----:B-----5:R-:W-:Y:S04]  /*02e0*/  STG.E desc[UR4][R4.64+0xc], R17 ;  /* 0x00000c1104007986 */ /* 0x020fe8000c101904 */
[----:B------:R-:W-:Y:S01]  /*02f0*/  STG.E desc[UR4][R4.64+0x14], R19 ;  /* 0x0000141304007986 */ /* 0x000fe2000c101904 */
[----:B------:R-:W-:Y:S05]  /*0300*/  EXIT ;  /* 0x000000000000794d */ /* 0x000fea0003800000 */
.L_x_473:
        /* <DEDUP_REMOVED lines=15> */
.L_x_503:


//--------------------- .text._Z10nms_kernelPKfS0_Pbif --------------------------
	.section	.text._Z10nms_kernelPKfS0_Pbif,"ax",@progbits
	.align	128
        .global         _Z10nms_kernelPKfS0_Pbif
        .type           _Z10nms_kernelPKfS0_Pbif,@function
        .size           _Z10nms_kernelPKfS0_Pbif,(.L_x_504 - _Z10nms_kernelPKfS0_Pbif)
        .other          _Z10nms_kernelPKfS0_Pbif,@"STO_CUDA_ENTRY STV_DEFAULT"
_Z10nms_kernelPKfS0_Pbif:
.text._Z10nms_kernelPKfS0_Pbif:
        /* <DEDUP_REMOVED lines=8> */
[----:B------:R-:W-:Y:S01]  /*0080*/  ISETP.NE.AND P0, PT, R0, RZ, PT ;  /* 0x000000ff0000720c */ /* 0x000fe20003f05270 */
[----:B------:R-:W0:-:S12]  /*0090*/  LDCU.64 UR4, c[0x0][0x358] ;  /* 0x00006b00ff0477ac */ /* 0x000e180008000a00 */
[----:B------:R-:W0:Y:S02]  /*00a0*/  @!P0 LDC.64 R2, c[0x0][0x390] ;  /* 0x0000e400ff028b82 */ /* 0x000e240000000a00 */
[----:B0-----:R0:W-:Y:S01]  /*00b0*/  @!P0 STG.E.U8 desc[UR4][R2.64], RZ ;  /* 0x000000ff02008986 */ /* 0x0011e2000c101104 */
[----:B------:R-:W-:Y:S05]  /*00c0*/  @!P0 EXIT ;  /* 0x000000000000894d */ /* 0x000fea0003800000 */
[----:B------:R-:W0:Y:S01]  /*00d0*/  LDCU.64 UR6, c[0x0][0x390] ;  /* 0x00007200ff0677ac */ /* 0x000e220008000a00 */
[C---:B------:R-:W-:Y:S02]  /*00e0*/  ISETP.GE.AND P0, PT, R0.reuse, 0x1, PT ;  /* 0x000000010000780c */ /* 0x040fe40003f06270 */
[----:B0-----:R-:W-:-:S04]  /*00f0*/  IADD3 R2, P1, PT, R0, UR6, RZ ;  /* 0x0000000600027c10 */ /* 0x001fc8000ff3e0ff */
[----:B------:R-:W-:-:S05]  /*0100*/  LEA.HI.X.SX32 R3, R0, UR7, 0x1, P1 ;  /* 0x0000000700037c11 */ /* 0x000fca00088f0eff */
[----:B------:R0:W-:Y:S02]  /*0110*/  STG.E.U8 desc[UR4][R2.64], RZ ;  /* 0x000000ff02007986 */ /* 0x0001e4000c101104 */
[----:B------:R-:W-:Y:S05]  /*0120*/  @!P0 EXIT ;  /* 0x000000000000894d */ /* 0x000fea0003800000 */
[----:B------:R-:W1:Y:S01]  /*0130*/  LDC.64 R6, c[0x0][0x388] ;  /* 0x0000e200ff067b82 */ /* 0x000e620000000a00 */
[----:B------:R-:W-:Y:S01]  /*0140*/  IMAD.MOV.U32 R9, RZ, RZ, RZ ;  /* 0x000000ffff097224 */ /* 0x000fe200078e00ff */
[----:B------:R-:W2:Y:S01]  /*0150*/  LDCU.64 UR6, c[0x0][0x390] ;  /* 0x00007200ff0677ac */ /* 0x000ea20008000a00 */
[----:B------:R-:W3:Y:S05]  /*0160*/  LDCU.64 UR8, c[0x0][0x398] ;  /* 0x00007300ff0877ac */ /* 0x000eea0008000a00 */
.L_x_477:
[----:B--2---:R-:W-:-:S05]  /*0170*/  IADD3 R4, P0, PT, R9, UR6, RZ ;  /* 0x0000000609047c10 */ /* 0x004fca000ff1e0ff */
[----:B------:R-:W-:-:S05]  /*0180*/  IMAD.X R5, RZ, RZ, UR7, P0 ;  /* 0x00000007ff057e24 */ /* 0x000fca00080e06ff */
[----:B------:R-:W2:Y:S01]  /*0190*/  LDG.E.U8 R4, desc[UR4][R4.64] ;  /* 0x0000000404047981 */ /* 0x000ea2000c1e1100 */
[----:B------:R-:W-:Y:S01]  /*01a0*/  BSSY.RECONVERGENT B0, `(.L_x_474) ;  /* 0x0000008000007945 */ /* 0x000fe20003800200 */
[----:B--2---:R-:W-:-:S13]  /*01b0*/  ISETP.NE.AND P0, PT, R4, RZ, PT ;  /* 0x000000ff0400720c */ /* 0x004fda0003f05270 */
[----:B------:R-:W-:Y:S05]  /*01c0*/  @P0 BRA `(.L_x_475) ;  /* 0x0000000000140947 */ /* 0x000fea0003800000 */
[----:B---3--:R-:W-:-:S04]  /*01d0*/  IMAD R5, R9, UR8, R0 ;  /* 0x0000000809057c24 */ /* 0x008fc8000f8e0200 */
[----:B-1----:R-:W-:-:S06]  /*01e0*/  IMAD.WIDE R4, R5, 0x4, R6 ;  /* 0x0000000405047825 */ /* 0x002fcc00078e0206 */
[----:B------:R-:W2:Y:S02]  /*01f0*/  LDG.E.CONSTANT R4, desc[UR4][R4.64] ;  /* 0x0000000404047981 */ /* 0x000ea4000c1e9900 */
[----:B--2---:R-:W-:-:S13]  /*0200*/  FSETP.GT.AND P0, PT, R4, UR9, PT ;  /* 0x0000000904007c0b */ /* 0x004fda000bf04000 */
[----:B------:R-:W-:Y:S05]  /*0210*/  @P0 BRA `(.L_x_476) ;  /* 0x0000000000140947 */ /* 0x000fea0003800000 */
.L_x_475:
[----:B---3--:R-:W-:Y:S05]  /*0220*/  BSYNC.RECONVERGENT B0 ;  /* 0x0000000000007941 */ /* 0x008fea0003800200 */
.L_x_474:
[----:B------:R-:W-:-:S05]  /*0230*/  VIADD R9, R9, 0x1 ;  /* 0x0000000109097836 */ /* 0x000fca0000000000 */
[----:B------:R-:W-:-:S13]  /*0240*/  ISETP.NE.AND P0, PT, R9, R0, PT ;  /* 0x000000000900720c */ /* 0x000fda0003f05270 */
[----:B------:R-:W-:Y:S05]  /*0250*/  @P0 BRA `(.L_x_477) ;  /* 0xfffffffc00c40947 */ /* 0x000fea000383ffff */
[----:B------:R-:W-:Y:S05]  /*0260*/  EXIT ;  /* 0x000000000000794d */ /* 0x000fea0003800000 */
.L_x_476:
[----:B------:R-:W-:-:S05]  /*0270*/  IMAD.MOV.U32 R0, RZ, RZ, 0x1 ;  /* 0x00000001ff007424 */ /* 0x000fca00078e00ff */
[----:B------:R-:W-:Y:S01]  /*0280*/  STG.E.U8 desc[UR4][R2.64], R0 ;  /* 0x0000000002007986 */ /* 0x000fe2000c101104 */
[----:B------:R-:W-:Y:S05]  /*0290*/  EXIT ;  /* 0x000000000000794d */ /* 0x000fea0003800000 */
.L_x_478:
        /* <DEDUP_REMOVED lines=14> */
.L_x_504:


//--------------------- .text._Z18compute_iou_kernelPKfPfi --------------------------
	.section	.text._Z18compute_iou_kernelPKfPfi,"ax",@progbits
	.align	128
        .global         _Z18compute_iou_kernelPKfPfi
        .type           _Z18compute_iou_kernelPKfPfi,@function
        .size           _Z18compute_iou_kernelPKfPfi,(.L_x_493 - _Z18compute_iou_kernelPKfPfi)
        .other          _Z18compute_iou_kernelPKfPfi,@"STO_CUDA_ENTRY STV_DEFAULT"
_Z18compute_iou_kernelPKfPfi:
.text._Z18compute_iou_kernelPKfPfi:
[----:B------:R-:W-:Y:S01]  /*0000*/  LDC R1, c[0x0][0x37c] ;  /* 0x0000df00ff017b82 */ /* 0x000fe20000000800 */
[----:B------:R-:W0:Y:S07]  /*0010*/  S2R R3, SR_TID.Y ;  /* 0x0000000000037919 */ /* 0x000e2e0000002200 */
[----:B------:R-:W0:Y:S01]  /*0020*/  LDC R2, c[0x0][0x364] ;  /* 0x0000d900ff027b82 */ /* 0x000e220000000800 */
[----:B------:R-:W1:Y:S01]  /*0030*/  LDCU UR6, c[0x0][0x390] ;  /* 0x00007200ff0677ac */ /* 0x000e620008000800 */
[----:B------:R-:W2:Y:S06]  /*0040*/  S2R R0, SR_TID.X ;  /* 0x0000000000007919 */ /* 0x000eac0000002100 */
[----:B------:R-:W0:Y:S08]  /*0050*/  S2UR UR4, SR_CTAID.Y ;  /* 0x00000000000479c3 */ /* 0x000e300000002600 */
[----:B------:R-:W2:Y:S08]  /*0060*/  S2UR UR5, SR_CTAID.X ;  /* 0x00000000000579c3 */ /* 0x000eb00000002500 */
[----:B------:R-:W2:Y:S01]  /*0070*/  LDC R5, c[0x0][0x360] ;  /* 0x0000d800ff057b82 */ /* 0x000ea20000000800 */
[----:B0-----:R-:W-:-:S02]  /*0080*/  IMAD R2, R2, UR4, R3 ;  /* 0x0000000402027c24 */ /* 0x001fc4000f8e0203 */
[----:B--2---:R-:W-:-:S05]  /*0090*/  IMAD R5, R5, UR5, R0 ;  /* 0x0000000505057c24 */ /* 0x004fca000f8e0200 */
[----:B------:R-:W-:-:S04]  /*00a0*/  VIMNMX R0, PT, PT, R2, R5, !PT ;  /* 0x0000000502007248 */ /* 0x000fc80007fe0100 */
[----:B-1----:R-:W-:-:S13]  /*00b0*/  ISETP.GE.AND P0, PT, R0, UR6, PT ;  /* 0x0000000600007c0c */ /* 0x002fda000bf06270 */
[----:B------:R-:W-:Y:S05]  /*00c0*/  @P0 EXIT ;  /* 0x000000000000094d */ /* 0x000fea0003800000 */
[----:B------:R-:W0:Y:S01]  /*00d0*/  LDC.64 R8, c[0x0][0x380] ;  /* 0x0000e000ff087b82 */ /* 0x000e220000000a00 */
[----:B------:R-:W1:Y:S01]  /*00e0*/  LDCU.64 UR4, c[0x0][0x358] ;  /* 0x00006b00ff0477ac */ /* 0x000e620008000a00 */
[----:B------:R-:W-:Y:S02]  /*00f0*/  IMAD R7, R2, 0x6, RZ ;  /* 0x0000000602077824 */ /* 0x000fe400078e02ff */
[----:B------:R-:W-:Y:S02]  /*0100*/  IMAD R3, R5, 0x6, RZ ;  /* 0x0000000605037824 */ /* 0x000fe400078e02ff */
[----:B0-----:R-:W-:-:S04]  /*0110*/  IMAD.WIDE.U32 R6, R7, 0x4, R8 ;  /* 0x0000000407067825 */ /* 0x001fc800078e0008 */
[----:B------:R-:W-:Y:S01]  /*0120*/  IMAD.WIDE R8, R3, 0x4, R8 ;  /* 0x0000000403087825 */ /* 0x000fe200078e0208 */
[----:B-1----:R-:W2:Y:S04]  /*0130*/  LDG.E.CONSTANT R0, desc[UR4][R6.64] ;  /* 0x0000000406007981 */ /* 0x002ea8000c1e9900 */
[----:B------:R-:W2:Y:S04]  /*0140*/  LDG.E.CONSTANT R11, desc[UR4][R6.64+0x8] ;  /* 0x00000804060b7981 */ /* 0x000ea8000c1e9900 */
[----:B------:R-:W3:Y:S04]  /*0150*/  LDG.E.CONSTANT R3, desc[UR4][R6.64+0x4] ;  /* 0x0000040406037981 */ /* 0x000ee8000c1e9900 */
[----:B------:R-:W3:Y:S04]  /*0160*/  LDG.E.CONSTANT R4, desc[UR4][R6.64+0xc] ;  /* 0x00000c0406047981 */ /* 0x000ee8000c1e9900 */
[----:B------:R-:W4:Y:S04]  /*0170*/  LDG.E.CONSTANT R13, desc[UR4][R8.64] ;  /* 0x00000004080d7981 */ /* 0x000f28000c1e9900 */
[----:B------:R-:W5:Y:S04]  /*0180*/  LDG.E.CONSTANT R16, desc[UR4][R8.64+0x8] ;  /* 0x0000080408107981 */ /* 0x000f68000c1e9900 */
[----:B------:R-:W5:Y:S04]  /*0190*/  LDG.E.CONSTANT R14, desc[UR4][R8.64+0x4] ;  /* 0x00000404080e7981 */ /* 0x000f68000c1e9900 */
[----:B------:R-:W5:Y:S01]  /*01a0*/  LDG.E.CONSTANT R15, desc[UR4][R8.64+0xc] ;  /* 0x00000c04080f7981 */ /* 0x000f62000c1e9900 */
[----:B------:R-:W-:Y:S01]  /*01b0*/  BSSY.RECONVERGENT B0, `(.L_x_479) ;  /* 0x000001f000007945 */ /* 0x000fe20003800200 */
[C---:B--2---:R-:W-:Y:S01]  /*01c0*/  FADD R10, R0.reuse, R11 ;  /* 0x0000000b000a7221 */ /* 0x044fe20000000000 */
[----:B---3--:R-:W-:Y:S01]  /*01d0*/  FADD R12, R3, R4 ;  /* 0x00000004030c7221 */ /* 0x008fe20000000000 */
[----:B----4-:R-:W-:Y:S01]  /*01e0*/  FMNMX R0, R0, R13, !PT ;  /* 0x0000000d00007209 */ /* 0x010fe20007800000 */
[----:B-----5:R-:W-:Y:S01]  /*01f0*/  FADD R17, R13, R16 ;  /* 0x000000100d117221 */ /* 0x020fe20000000000 */
[----:B------:R-:W-:-:S04]  /*0200*/  FMNMX R3, R3, R14, !PT ;  /* 0x0000000e03037209 */ /* 0x000fc80007800000 */
[----:B------:R-:W-:Y:S01]  /*0210*/  FMNMX R17, R10, R17, PT ;  /* 0x000000110a117209 */ /* 0x000fe20003800000 */
[----:B------:R-:W-:Y:S01]  /*0220*/  FADD R19, R14, R15 ;  /* 0x0000000f0e137221 */ /* 0x000fe20000000000 */
[----:B------:R-:W-:Y:S02]  /*0230*/  FMUL R16, R16, R15 ;  /* 0x0000000f10107220 */ /* 0x000fe40000400000 */
[----:B------:R-:W-:Y:S01]  /*0240*/  FSETP.GT.AND P0, PT, R17, R0, PT ;  /* 0x000000001100720b */ /* 0x000fe20003f04000 */
[----:B------:R-:W-:Y:S01]  /*0250*/  FADD R6, -R0, R17 ;  /* 0x0000001100067221 */ /* 0x000fe20000000100 */
[----:B------:R-:W-:Y:S01]  /*0260*/  FMNMX R12, R12, R19, PT ;  /* 0x000000130c0c7209 */ /* 0x000fe20003800000 */
[----:B------:R-:W-:-:S03]  /*0270*/  FFMA R11, R11, R4, R16 ;  /* 0x000000040b0b7223 */ /* 0x000fc60000000010 */
[----:B------:R-:W-:Y:S01]  /*0280*/  FSETP.GT.AND P1, PT, R12, R3, PT ;  /* 0x000000030c00720b */ /* 0x000fe20003f24000 */
[----:B------:R-:W-:-:S04]  /*0290*/  FADD R7, -R3, R12 ;  /* 0x0000000c03077221 */ /* 0x000fc80000000100 */
[----:B------:R-:W-:-:S05]  /*02a0*/  FMUL R6, R6, R7 ;  /* 0x0000000706067220 */ /* 0x000fca0000400000 */
[----:B------:R-:W-:-:S04]  /*02b0*/  FSEL R0, R6, RZ, P1 ;  /* 0x000000ff06007208 */ /* 0x000fc80000800000 */
[----:B------:R-:W-:-:S04]  /*02c0*/  FSEL R0, R0, RZ, P0 ;  /* 0x000000ff00007208 */ /* 0x000fc80000000000 */
[----:B------:R-:W-:Y:S01]  /*02d0*/  FSETP.GT.AND P2, PT, R11, R0, PT ;  /* 0x000000000b00720b */ /* 0x000fe20003f44000 */
[----:B------:R-:W-:-:S04]  /*02e0*/  FADD R3, -R0, R11 ;  /* 0x0000000b00037221 */ /* 0x000fc80000000100 */
[----:B------:R-:W0:Y:S08]  /*02f0*/  MUFU.RCP R4, R3 ;  /* 0x0000000300047308 */ /* 0x000e300000001000 */
[----:B------:R-:W1:Y:S01]  /*0300*/  FCHK P0, R0, R3 ;  /* 0x0000000300007302 */ /* 0x000e620000000000 */
[----:B0-----:R-:W-:-:S04]  /*0310*/  FFMA R7, -R3, R4, 1 ;  /* 0x3f80000003077423 */ /* 0x001fc80000000104 */
[----:B------:R-:W-:-:S04]  /*0320*/  FFMA R7, R4, R7, R4 ;  /* 0x0000000704077223 */ /* 0x000fc80000000004 */
[----:B------:R-:W-:-:S04]  /*0330*/  FFMA R4, R0, R7, RZ ;  /* 0x0000000700047223 */ /* 0x000fc800000000ff */
[----:B------:R-:W-:-:S04]  /*0340*/  FFMA R6, -R3, R4, R0 ;  /* 0x0000000403067223 */ /* 0x000fc80000000100 */
[----:B------:R-:W-:Y:S01]  /*0350*/  FFMA R4, R7, R6, R4 ;  /* 0x0000000607047223 */ /* 0x000fe20000000004 */
[----:B-1----:R-:W-:Y:S06]  /*0360*/  @!P0 BRA `(.L_x_480) ;  /* 0x00000000000c8947 */ /* 0x002fec0003800000 */
[----:B------:R-:W-:-:S07]  /*0370*/  MOV R4, 0x390 ;  /* 0x0000039000047802 */ /* 0x000fce0000000f00 */
[----:B------:R-:W-:Y:S05]  /*0380*/  CALL.REL.NOINC `($__internal_0_$__cuda_sm3x_div_rn_noftz_f32_slowpath) ;  /* 0x0000000000247944 */ /* 0x000fea0003c00000 */
[----:B------:R-:W-:-:S07]  /*0390*/  IMAD.MOV.U32 R4, RZ, RZ, R0 ;  /* 0x000000ffff047224 */ /* 0x000fce00078e0000 */
.L_x_480:
[----:B------:R-:W-:Y:S05]  /*03a0*/  BSYNC.RECONVERGENT B0 ;  /* 0x0000000000007941 */ /* 0x000fea0003800200 */
.L_x_479:
[----:B------:R-:W0:Y:S01]  /*03b0*/  LDC.64 R6, c[0x0][0x388] ;  /* 0x0000e200ff067b82 */ /* 0x000e220000000a00 */
[----:B------:R-:W1:Y:S02]  /*03c0*/  LDCU UR6, c[0x0][0x390] ;  /* 0x00007200ff0677ac */ /* 0x000e640008000800 */
[----:B-1----:R-:W-:Y:S01]  /*03d0*/  IMAD R3, R2, UR6, R5 ;  /* 0x0000000602037c24 */ /* 0x002fe2000f8e0205 */
[----:B------:R-:W-:-:S03]  /*03e0*/  FSEL R5, R4, RZ, P2 ;  /* 0x000000ff04057208 */ /* 0x000fc60001000000 */
[----:B0-----:R-:W-:-:S05]  /*03f0*/  IMAD.WIDE R2, R3, 0x4, R6 ;  /* 0x0000000403027825 */ /* 0x001fca00078e0206 */
[----:B------:R-:W-:Y:S01]  /*0400*/  STG.E desc[UR4][R2.64], R5 ;  /* 0x0000000502007986 */ /* 0x000fe2000c101904 */
[----:B------:R-:W-:Y:S05]  /*0410*/  EXIT ;  /* 0x000000000000794d */ /* 0x000fea0003800000 */
        .weak           $__internal_0_$__cuda_sm3x_div_rn_noftz_f32_slowpath
        .type           $__internal_0_$__cuda_sm3x_div_rn_noftz_f32_slowpath,@function
        .size           $__internal_0_$__cuda_sm3x_div_rn_noftz_f32_slowpath,(.L_x_493 - $__internal_0_$__cuda_sm3x_div_rn_noftz_f32_slowpath)
$__internal_0_$__cuda_sm3x_div_rn_noftz_f32_slowpath:
[--C-:B------:R-:W-:Y:S01]  /*0420*/  SHF.R.U32.HI R7, RZ, 0x17, R3.reuse ;  /* 0x00000017ff077819 */ /* 0x100fe20000011603 */
[----:B------:R-:W-:Y:S01]  /*0430*/  BSSY.RECONVERGENT B1, `(.L_x_481) ;  /* 0x0000064000017945 */ /* 0x000fe20003800200 */
[--C-:B------:R-:W-:Y:S01]  /*0440*/  SHF.R.U32.HI R6, RZ, 0x17, R0.reuse ;  /* 0x00000017ff067819 */ /* 0x100fe20000011600 */
[----:B------:R-:W-:Y:S01]  /*0450*/  IMAD.MOV.U32 R8, RZ, RZ, R0 ;  /* 0x000000ffff087224 */ /* 0x000fe200078e0000 */
[----:B------:R-:W-:Y:S01]  /*0460*/  LOP3.LUT R7, R7, 0xff, RZ, 0xc0, !PT ;  /* 0x000000ff07077812 */ /* 0x000fe200078ec0ff */
[----:B------:R-:W-:Y:S01]  /*0470*/  IMAD.MOV.U32 R9, RZ, RZ, R3 ;  /* 0x000000ffff097224 */ /* 0x000fe200078e0003 */
[----:B------:R-:W-:-:S03]  /*0480*/  LOP3.LUT R6, R6, 0xff, RZ, 0xc0, !PT ;  /* 0x000000ff06067812 */ /* 0x000fc600078ec0ff */
[----:B------:R-:W-:Y:S02]  /*0490*/  VIADD R12, R7, 0xffffffff ;  /* 0xffffffff070c7836 */ /* 0x000fe40000000000 */
[----:B------:R-:W-:-:S03]  /*04a0*/  VIADD R11, R6, 0xffffffff ;  /* 0xffffffff060b7836 */ /* 0x000fc60000000000 */
[----:B------:R-:W-:-:S04]  /*04b0*/  ISETP.GT.U32.AND P0, PT, R12, 0xfd, PT ;  /* 0x000000fd0c00780c */ /* 0x000fc80003f04070 */
[----:B------:R-:W-:-:S13]  /*04c0*/  ISETP.GT.U32.OR P0, PT, R11, 0xfd, P0 ;  /* 0x000000fd0b00780c */ /* 0x000fda0000704470 */
[----:B------:R-:W-:Y:S01]  /*04d0*/  @!P0 IMAD.MOV.U32 R10, RZ, RZ, RZ ;  /* 0x000000ffff0a8224 */ /* 0x000fe200078e00ff */
[----:B------:R-:W-:Y:S06]  /*04e0*/  @!P0 BRA `(.L_x_482) ;  /* 0x00000000005c8947 */ /* 0x000fec0003800000 */
[----:B------:R-:W-:Y:S02]  /*04f0*/  FSETP.GTU.FTZ.AND P0, PT, |R0|, +INF , PT ;  /* 0x7f8000000000780b */ /* 0x000fe40003f1c200 */
[----:B------:R-:W-:-:S04]  /*0500*/  FSETP.GTU.FTZ.AND P1, PT, |R3|, +INF , PT ;  /* 0x7f8000000300780b */ /* 0x000fc80003f3c200 */
[----:B------:R-:W-:-:S13]  /*0510*/  PLOP3.LUT P0, PT, P0, P1, PT, 0xf8, 0x8f ;  /* 0x00000000008f781c */ /* 0x000fda0000703f70 */
[----:B------:R-:W-:Y:S05]  /*0520*/  @P0 BRA `(.L_x_483) ;  /* 0x00000004004c0947 */ /* 0x000fea0003800000 */
[----:B------:R-:W-:-:S13]  /*0530*/  LOP3.LUT P0, RZ, R9, 0x7fffffff, R8, 0xc8, !PT ;  /* 0x7fffffff09ff7812 */ /* 0x000fda000780c808 */
[----:B------:R-:W-:Y:S05]  /*0540*/  @!P0 BRA `(.L_x_484) ;  /* 0x00000004003c8947 */ /* 0x000fea0003800000 */
[C---:B------:R-:W-:Y:S02]  /*0550*/  FSETP.NEU.FTZ.AND P3, PT, |R0|.reuse, +INF , PT ;  /* 0x7f8000000000780b */ /* 0x040fe40003f7d200 */
[----:B------:R-:W-:Y:S02]  /*0560*/  FSETP.NEU.FTZ.AND P1, PT, |R3|, +INF , PT ;  /* 0x7f8000000300780b */ /* 0x000fe40003f3d200 */
[----:B------:R-:W-:-:S11]  /*0570*/  FSETP.NEU.FTZ.AND P0, PT, |R0|, +INF , PT ;  /* 0x7f8000000000780b */ /* 0x000fd60003f1d200 */
[----:B------:R-:W-:Y:S05]  /*0580*/  @!P1 BRA !P3, `(.L_x_484) ;  /* 0x00000004002c9947 */ /* 0x000fea0005800000 */
[----:B------:R-:W-:-:S04]  /*0590*/  LOP3.LUT P3, RZ, R8, 0x7fffffff, RZ, 0xc0, !PT ;  /* 0x7fffffff08ff7812 */ /* 0x000fc8000786c0ff */
[----:B------:R-:W-:-:S13]  /*05a0*/  PLOP3.LUT P1, PT, P1, P3, PT, 0x2f, 0xf2 ;  /* 0x0000000000f2781c */ /* 0x000fda0000f26577 */
[----:B------:R-:W-:Y:S05]  /*05b0*/  @P1 BRA `(.L_x_485) ;  /* 0x0000000400181947 */ /* 0x000fea0003800000 */
[----:B------:R-:W-:-:S04]  /*05c0*/  LOP3.LUT P1, RZ, R9, 0x7fffffff, RZ, 0xc0, !PT ;  /* 0x7fffffff09ff7812 */ /* 0x000fc8000782c0ff */
[----:B------:R-:W-:-:S13]  /*05d0*/  PLOP3.LUT P0, PT, P0, P1, PT, 0x2f, 0xf2 ;  /* 0x0000000000f2781c */ /* 0x000fda0000702577 */
[----:B------:R-:W-:Y:S05]  /*05e0*/  @P0 BRA `(.L_x_486) ;  /* 0x0000000400000947 */ /* 0x000fea0003800000 */
[----:B------:R-:W-:Y:S02]  /*05f0*/  ISETP.GE.AND P0, PT, R11, RZ, PT ;  /* 0x000000ff0b00720c */ /* 0x000fe40003f06270 */
[----:B------:R-:W-:-:S11]  /*0600*/  ISETP.GE.AND P1, PT, R12, RZ, PT ;  /* 0x000000ff0c00720c */ /* 0x000fd60003f26270 */
[----:B------:R-:W-:Y:S02]  /*0610*/  @P0 IMAD.MOV.U32 R10, RZ, RZ, RZ ;  /* 0x000000ffff0a0224 */ /* 0x000fe400078e00ff */
[----:B------:R-:W-:Y:S01]  /*0620*/  @!P0 FFMA R8, R0, 1.84467440737095516160e+19, RZ ;  /* 0x5f80000000088823 */ /* 0x000fe200000000ff */
[----:B------:R-:W-:Y:S02]  /*0630*/  @!P0 IMAD.MOV.U32 R10, RZ, RZ, -0x40 ;  /* 0xffffffc0ff0a8424 */ /* 0x000fe400078e00ff */
[----:B------:R-:W-:Y:S02]  /*0640*/  @!P1 FFMA R9, R3, 1.84467440737095516160e+19, RZ ;  /* 0x5f80000003099823 */ /* 0x000fe400000000ff */
[----:B------:R-:W-:-:S07]  /*0650*/  @!P1 VIADD R10, R10, 0x40 ;  /* 0x000000400a0a9836 */ /* 0x000fce0000000000 */
.L_x_482:
[----:B------:R-:W-:Y:S01]  /*0660*/  LEA R0, R7, 0xc0800000, 0x17 ;  /* 0xc080000007007811 */ /* 0x000fe200078eb8ff */
[----:B------:R-:W-:Y:S01]  /*0670*/  VIADD R6, R6, 0xffffff81 ;  /* 0xffffff8106067836 */ /* 0x000fe20000000000 */
[----:B------:R-:W-:Y:S03]  /*0680*/  BSSY.RECONVERGENT B2, `(.L_x_487) ;  /* 0x0000035000027945 */ /* 0x000fe60003800200 */
[----:B------:R-:W-:Y:S01]  /*0690*/  IMAD.IADD R9, R9, 0x1, -R0 ;  /* 0x0000000109097824 */ /* 0x000fe200078e0a00 */
[C---:B------:R-:W-:Y:S01]  /*06a0*/  IADD3 R7, PT, PT, R6.reuse, 0x7f, -R7 ;  /* 0x0000007f06077810 */ /* 0x040fe20007ffe807 */
[----:B------:R-:W-:Y:S02]  /*06b0*/  IMAD R0, R6, -0x800000, R8 ;  /* 0xff80000006007824 */ /* 0x000fe400078e0208 */
[----:B------:R-:W0:Y:S01]  /*06c0*/  MUFU.RCP R3, R9 ;  /* 0x0000000900037308 */ /* 0x000e220000001000 */
[----:B------:R-:W-:Y:S01]  /*06d0*/  FADD.FTZ R11, -R9, -RZ ;  /* 0x800000ff090b7221 */ /* 0x000fe20000010100 */
[----:B------:R-:W-:-:S03]  /*06e0*/  IMAD.IADD R7, R7, 0x1, R10 ;  /* 0x0000000107077824 */ /* 0x000fc600078e020a */
[----:B0-----:R-:W-:-:S04]  /*06f0*/  FFMA R12, R3, R11, 1 ;  /* 0x3f800000030c7423 */ /* 0x001fc8000000000b */
[----:B------:R-:W-:-:S04]  /*0700*/  FFMA R12, R3, R12, R3 ;  /* 0x0000000c030c7223 */ /* 0x000fc80000000003 */
[----:B------:R-:W-:-:S04]  /*0710*/  FFMA R3, R0, R12, RZ ;  /* 0x0000000c00037223 */ /* 0x000fc800000000ff */
[----:B------:R-:W-:-:S04]  /*0720*/  FFMA R8, R11, R3, R0 ;  /* 0x000000030b087223 */ /* 0x000fc80000000000 */
[----:B------:R-:W-:-:S04]  /*0730*/  FFMA R13, R12, R8, R3 ;  /* 0x000000080c0d7223 */ /* 0x000fc80000000003 */
[----:B------:R-:W-:-:S04]  /*0740*/  FFMA R8, R11, R13, R0 ;  /* 0x0000000d0b087223 */ /* 0x000fc80000000000 */
[----:B------:R-:W-:-:S05]  /*0750*/  FFMA R0, R12, R8, R13 ;  /* 0x000000080c007223 */ /* 0x000fca000000000d */
[----:B------:R-:W-:-:S04]  /*0760*/  SHF.R.U32.HI R3, RZ, 0x17, R0 ;  /* 0x00000017ff037819 */ /* 0x000fc80000011600 */
[----:B------:R-:W-:-:S05]  /*0770*/  LOP3.LUT R3, R3, 0xff, RZ, 0xc0, !PT ;  /* 0x000000ff03037812 */ /* 0x000fca00078ec0ff */
[----:B------:R-:W-:-:S04]  /*0780*/  IMAD.IADD R9, R3, 0x1, R7 ;  /* 0x0000000103097824 */ /* 0x000fc800078e0207 */
[----:B------:R-:W-:-:S05]  /*0790*/  VIADD R3, R9, 0xffffffff ;  /* 0xffffffff09037836 */ /* 0x000fca0000000000 */
[----:B------:R-:W-:-:S13]  /*07a0*/  ISETP.GE.U32.AND P0, PT, R3, 0xfe, PT ;  /* 0x000000fe0300780c */ /* 0x000fda0003f06070 */
[----:B------:R-:W-:Y:S05]  /*07b0*/  @!P0 BRA `(.L_x_488) ;  /* 0x0000000000808947 */ /* 0x000fea0003800000 */
[----:B------:R-:W-:-:S13]  /*07c0*/  ISETP.GT.AND P0, PT, R9, 0xfe, PT ;  /* 0x000000fe0900780c */ /* 0x000fda0003f04270 */
[----:B------:R-:W-:Y:S05]  /*07d0*/  @P0 BRA `(.L_x_489) ;  /* 0x00000000006c0947 */ /* 0x000fea0003800000 */
[----:B------:R-:W-:-:S13]  /*07e0*/  ISETP.GE.AND P0, PT, R9, 0x1, PT ;  /* 0x000000010900780c */ /* 0x000fda0003f06270 */
[----:B------:R-:W-:Y:S05]  /*07f0*/  @P0 BRA `(.L_x_490) ;  /* 0x0000000000740947 */ /* 0x000fea0003800000 */
[----:B------:R-:W-:Y:S02]  /*0800*/  ISETP.GE.AND P0, PT, R9, -0x18, PT ;  /* 0xffffffe80900780c */ /* 0x000fe40003f06270 */
[----:B------:R-:W-:-:S11]  /*0810*/  LOP3.LUT R0, R0, 0x80000000, RZ, 0xc0, !PT ;  /* 0x8000000000007812 */ /* 0x000fd600078ec0ff */
[----:B------:R-:W-:Y:S05]  /*0820*/  @!P0 BRA `(.L_x_490) ;  /* 0x0000000000688947 */ /* 0x000fea0003800000 */
[CCC-:B------:R-:W-:Y:S01]  /*0830*/  FFMA.RZ R3, R12.reuse, R8.reuse, R13.reuse ;  /* 0x000000080c037223 */ /* 0x1c0fe2000000c00d */
[CCC-:B------:R-:W-:Y:S01]  /*0840*/  FFMA.RM R6, R12.reuse, R8.reuse, R13.reuse ;  /* 0x000000080c067223 */ /* 0x1c0fe2000000400d */
[C---:B------:R-:W-:Y:S02]  /*0850*/  ISETP.NE.AND P3, PT, R9.reuse, RZ, PT ;  /* 0x000000ff0900720c */ /* 0x040fe40003f65270 */
[----:B------:R-:W-:Y:S02]  /*0860*/  ISETP.NE.AND P1, PT, R9, RZ, PT ;  /* 0x000000ff0900720c */ /* 0x000fe40003f25270 */
[----:B------:R-:W-:Y:S01]  /*0870*/  LOP3.LUT R7, R3, 0x7fffff, RZ, 0xc0, !PT ;  /* 0x007fffff03077812 */ /* 0x000fe200078ec0ff */
[----:B------:R-:W-:Y:S01]  /*0880*/  FFMA.RP R3, R12, R8, R13 ;  /* 0x000000080c037223 */ /* 0x000fe2000000800d */
[----:B------:R-:W-:Y:S02]  /*0890*/  VIADD R8, R9, 0x20 ;  /* 0x0000002009087836 */ /* 0x000fe40000000000 */
[----:B------:R-:W-:Y:S01]  /*08a0*/  LOP3.LUT R7, R7, 0x800000, RZ, 0xfc, !PT ;  /* 0x0080000007077812 */ /* 0x000fe200078efcff */
[----:B------:R-:W-:Y:S01]  /*08b0*/  IMAD.MOV R9, RZ, RZ, -R9 ;  /* 0x000000ffff097224 */ /* 0x000fe200078e0a09 */
[----:B------:R-:W-:-:S02]  /*08c0*/  FSETP.NEU.FTZ.AND P0, PT, R3, R6, PT ;  /* 0x000000060300720b */ /* 0x000fc40003f1d000 */
[----:B------:R-:W-:Y:S02]  /*08d0*/  SHF.L.U32 R8, R7, R8, RZ ;  /* 0x0000000807087219 */ /* 0x000fe400000006ff */
[----:B------:R-:W-:Y:S02]  /*08e0*/  SEL R6, R9, RZ, P3 ;  /* 0x000000ff09067207 */ /* 0x000fe40001800000 */
[----:B------:R-:W-:Y:S02]  /*08f0*/  ISETP.NE.AND P1, PT, R8, RZ, P1 ;  /* 0x000000ff0800720c */ /* 0x000fe40000f25270 */
[----:B------:R-:W-:Y:S02]  /*0900*/  SHF.R.U32.HI R6, RZ, R6, R7 ;  /* 0x00000006ff067219 */ /* 0x000fe40000011607 */
[----:B------:R-:W-:Y:S02]  /*0910*/  PLOP3.LUT P0, PT, P0, P1, PT, 0xf8, 0x8f ;  /* 0x00000000008f781c */ /* 0x000fe40000703f70 */
[----:B------:R-:W-:-:S02]  /*0920*/  SHF.R.U32.HI R8, RZ, 0x1, R6 ;  /* 0x00000001ff087819 */ /* 0x000fc40000011606 */
[----:B------:R-:W-:-:S04]  /*0930*/  SEL R3, RZ, 0x1, !P0 ;  /* 0x00000001ff037807 */ /* 0x000fc80004000000 */
[----:B------:R-:W-:-:S04]  /*0940*/  LOP3.LUT R3, R3, 0x1, R8, 0xf8, !PT ;  /* 0x0000000103037812 */ /* 0x000fc800078ef808 */
[----:B------:R-:W-:-:S05]  /*0950*/  LOP3.LUT R3, R3, R6, RZ, 0xc0, !PT ;  /* 0x0000000603037212 */ /* 0x000fca00078ec0ff */
[----:B------:R-:W-:-:S05]  /*0960*/  IMAD.IADD R3, R8, 0x1, R3 ;  /* 0x0000000108037824 */ /* 0x000fca00078e0203 */
[----:B------:R-:W-:Y:S01]  /*0970*/  LOP3.LUT R0, R3, R0, RZ, 0xfc, !PT ;  /* 0x0000000003007212 */ /* 0x000fe200078efcff */
[----:B------:R-:W-:Y:S06]  /*0980*/  BRA `(.L_x_490) ;  /* 0x0000000000107947 */ /* 0x000fec0003800000 */
.L_x_489:
[----:B------:R-:W-:-:S04]  /*0990*/  LOP3.LUT R0, R0, 0x80000000, RZ, 0xc0, !PT ;  /* 0x8000000000007812 */ /* 0x000fc800078ec0ff */
[----:B------:R-:W-:Y:S01]  /*09a0*/  LOP3.LUT R0, R0, 0x7f800000, RZ, 0xfc, !PT ;  /* 0x7f80000000007812 */ /* 0x000fe200078efcff */
[----:B------:R-:W-:Y:S06]  /*09b0*/  BRA `(.L_x_490) ;  /* 0x0000000000047947 */ /* 0x000fec0003800000 */
.L_x_488:
[----:B------:R-:W-:-:S07]  /*09c0*/  IMAD R0, R7, 0x800000, R0 ;  /* 0x0080000007007824 */ /* 0x000fce00078e0200 */
.L_x_490:
[----:B------:R-:W-:Y:S05]  /*09d0*/  BSYNC.RECONVERGENT B2 ;  /* 0x0000000000027941 */ /* 0x000fea0003800200 */
.L_x_487:
[----:B------:R-:W-:Y:S05]  /*09e0*/  BRA `(.L_x_491) ;  /* 0x0000000000207947 */ /* 0x000fea0003800000 */
.L_x_486:
[----:B------:R-:W-:-:S04]  /*09f0*/  LOP3.LUT R0, R9, 0x80000000, R8, 0x48, !PT ;  /* 0x8000000009007812 */ /* 0x000fc800078e4808 */
[----:B------:R-:W-:Y:S01]  /*0a00*/  LOP3.LUT R0, R0, 0x7f800000, RZ, 0xfc, !PT ;  /* 0x7f80000000007812 */ /* 0x000fe200078efcff */
[----:B------:R-:W-:Y:S06]  /*0a10*/  BRA `(.L_x_491) ;  /* 0x0000000000147947 */ /* 0x000fec0003800000 */
.L_x_485:
[----:B------:R-:W-:Y:S01]  /*0a20*/  LOP3.LUT R0, R9, 0x80000000, R8, 0x48, !PT ;  /* 0x8000000009007812 */ /* 0x000fe200078e4808 */
[----:B------:R-:W-:Y:S06]  /*0a30*/  BRA `(.L_x_491) ;  /* 0x00000000000c7947 */ /* 0x000fec0003800000 */
.L_x_484:
[----:B------:R-:W0:Y:S01]  /*0a40*/  MUFU.RSQ R0, -QNAN ;  /* 0xffc0000000007908 */ /* 0x000e220000001400 */
[----:B------:R-:W-:Y:S05]  /*0a50*/  BRA `(.L_x_491) ;  /* 0x0000000000047947 */ /* 0x000fea0003800000 */
.L_x_483:
[----:B------:R-:W-:-:S07]  /*0a60*/  FADD.FTZ R0, R0, R3 ;  /* 0x0000000300007221 */ /* 0x000fce0000010000 */
.L_x_491:
[----:B------:R-:W-:Y:S05]  /*0a70*/  BSYNC.RECONVERGENT B1 ;  /* 0x0000000000017941 */ /* 0x000fea0003800200 */
.L_x_481:
[----:B------:R-:W-:Y:S02]  /*0a80*/  IMAD.MOV.U32 R6, RZ, RZ, R4 ;  /* 0x000000ffff067224 */ /* 0x000fe400078e0004 */
[----:B------:R-:W-:-:S04]  /*0a90*/  IMAD.MOV.U32 R7, RZ, RZ, 0x0 ;  /* 0x00000000ff077424 */ /* 0x000fc800078e00ff */
[----:B0-----:R-:W-:Y:S05]  /*0aa0*/  RET.REL.NODEC R6 `(_Z18compute_iou_kernelPKfPfi) ;  /* 0xfffffff406547950 */ /* 0x001fea0003c3ffff */
.L_x_492:
        /* <DEDUP_REMOVED lines=13> */
.L_x_493:


//--------------------- .nv.shared._ZN3cub18CUB_300001_SM_10006detail10merge_sort26DeviceMergeSortMergeKernelINS2_10policy_hubIN6thrust24THRUST_300001_SM_1000_NS10device_ptrIiEEE9Policy600ES8_PNS0_8NullTypeES8_SC_m20ConfidenceComparatoriSB_EEvbT2_T3_T4_PT6_PT7_T5_PSG_SG_NS1_7vsmem_tE --------------------------
	.section	.nv.shared._ZN3cub18CUB_300001_SM_10006detail10merge_sort26DeviceMergeSortMergeKernelINS2_10policy_hubIN6thrust24THRUST_300001_SM_1000_NS10device_ptrIiEEE9Policy600ES8_PNS0_8NullTypeES8_SC_m20ConfidenceComparatoriSB_EEvbT2_T3_T4_PT6_PT7_T5_PSG_SG_NS1_7vsmem_tE,"aw",@nobits
	.sectionflags	@""
	.align	16
.nv.shared._ZN3cub18CUB_300001_SM_10006detail10merge_sort26DeviceMergeSortMergeKernelINS2_10policy_hubIN6thrust24THRUST_300001_SM_1000_NS10device_ptrIiEEE9Policy600ES8_PNS0_8NullTypeES8_SC_m20ConfidenceComparatoriSB_EEvbT2_T3_T4_PT6_PT7_T5_PSG_SG_NS1_7vsmem_tE:
	.zero		18448


//--------------------- .nv.shared.reserved.0     --------------------------
	.section	.nv.shared.reserved.0,"aw",@nobits
	.weak		__nv_reservedSMEM_offset_0_alias
	.size		__nv_reservedSMEM_offset_0_alias, 0, 64
	.other		__nv_reservedSMEM_offset_0_alias,@"STO_CUDA_RESERVED_SHARED STV_DEFAULT"
__nv_reservedSMEM_offset_0_alias:
	.zero		0
	.zero		64


//--------------------- .nv.global                --------------------------
	.section	.nv.global,"aw",@nobits
.nv.global:
	.type		_ZN34_INTERNAL_18693778_4_k_cu_a7d828f86thrust24THRUST_300001_SM_1000_NS12placeholders2_8E,@object
	.size		_ZN34_INTERNAL_18693778_4_k_cu_a7d828f86thrust24THRUST_300001_SM_1000_NS12placeholders2_8E,(_ZN34_INTERNAL_18693778_4_k_cu_a7d828f84cuda3std3__436_GLOBAL__N__18693778_4_k_cu_a7d828f86ignoreE - _ZN34_INTERNAL_18693778_4_k_cu_a7d828f86thrust24THRUST_300001_SM_1000_NS12placeholders2_8E)
_ZN34_INTERNAL_18693778_4_k_cu_a7d828f86thrust24THRUST_300001_SM_1000_NS12placeholders2_8E:
	.zero		1
	.type		_ZN34_INTERNAL_18693778_4_k_cu_a7d828f84cuda3std3__436_GLOBAL__N__18693778_4_k_cu_a7d828f86ignoreE,@object
	.size		_ZN34_INTERNAL_18693778_4_k_cu_a7d828f84cuda3std3__436_GLOBAL__N__18693778_4_k_cu_a7d828f86ignoreE,(_ZN34_INTERNAL_18693778_4_k_cu_a7d828f84cuda3std6ranges3__45__cpo4dataE - _ZN34_INTERNAL_18693778_4_k_cu_a7d828f84cuda3std3__436_GLOBAL__N__18693778_4_k_cu_a7d828f86ignoreE)
_ZN34_INTERNAL_18693778_4_k_cu_a7d828f84cuda3std3__436_GLOBAL__N__18693778_4_k_cu_a7d828f86ignoreE:
	.zero		1
	.type		_ZN34_INTERNAL_18693778_4_k_cu_a7d828f84cuda3std6ranges3__45__cpo4dataE,@object
	.size		_ZN34_INTERNAL_18693778_4_k_cu_a7d828f84cuda3std6ranges3__45__cpo4dataE,(_ZN34_INTERNAL_18693778_4_k_cu_a7d828f86thrust24THRUST_300001_SM_1000_NS6system3cpp3parE - _ZN34_INTERNAL_18693778_4_k_cu_a7d828f84cuda3std6ranges3__45__cpo4dataE)
_ZN34_INTERNAL_18693778_4_k_cu_a7d828f84cuda3std6ranges3__45__cpo4dataE:
	.zero		1
	.type		_ZN34_INTERNAL_18693778_4_k_cu_a7d828f86thrust24THRUST_300001_SM_1000_NS6system3cpp3parE,@object
	.size		_ZN34_INTERNAL_18693778_4_k_cu_a7d828f86thrust24THRUST_300001_SM_1000_NS6system3cpp3parE,(_ZN34_INTERNAL_18693778_4_k_cu_a7d828f84cuda3std3__45__cpo5beginE - _ZN34_INTERNAL_18693778_4_k_cu_a7d828f86thrust24THRUST_300001_SM_1000_NS6system3cpp3parE)
_ZN34_INTERNAL_18693778_4_k_cu_a7d828f86thrust24THRUST_300001_SM_1000_NS6system3cpp3parE:
	.zero		1
	.type		_ZN34_INTERNAL_18693778_4_k_cu_a7d828f84cuda3std3__45__cpo5beginE,@object
	.size		_ZN34_INTERNAL_18693778_4_k_cu_a7d828f84cuda3std3__45__cpo5beginE,(_ZN34_INTERNAL_18693778_4_k_cu_a7d828f84cuda3std6ranges3__45__cpo5beginE - _ZN34_INTERNAL_18693778_4_k_cu_a7d828f84cuda3std3__45__cpo5beginE)
_ZN34_INTERNAL_18693778_4_k_cu_a7d828f84cuda3std3__45__cpo5beginE:
	.zero		1
	.type		_ZN34_INTERNAL_18693778_4_k_cu_a7d828f84cuda3std6ranges3__45__cpo5beginE,@object
	.size		_ZN34_INTERNAL_18693778_4_k_cu_a7d828f84cuda3std6ranges3__45__cpo5beginE,(_ZN34_INTERNAL_18693778_4_k_cu_a7d828f86thrust24THRUST_300001_SM_1000_NS6deviceE - _ZN34_INTERNAL_18693778_4_k_cu_a7d828f84cuda3std6ranges3__45__cpo5beginE)
_ZN34_INTERNAL_18693778_4_k_cu_a7d828f84cuda3std6ranges3__45__cpo5beginE:
	.zero		1
	.type		_ZN34_INTERNAL_18693778_4_k_cu_a7d828f86thrust24THRUST_300001_SM_1000_NS6deviceE,@object
	.size		_ZN34_INTERNAL_18693778_4_k_cu_a7d828f86thrust24THRUST_300001_SM_1000_NS6deviceE,(_ZN34_INTERNAL_18693778_4_k_cu_a7d828f84cuda3std3__47nulloptE - _ZN34_INTERNAL_18693778_4_k_cu_a7d828f86thrust24THRUST_300001_SM_1000_NS6deviceE)
_ZN34_INTERNAL_18693778_4_k_cu_a7d828f86thrust24THRUST_300001_SM_1000_NS6deviceE:
	.zero		1
	.type		_ZN34_INTERNAL_18693778_4_k_cu_a7d828f84cuda3std3__47nulloptE,@object
	.size		_ZN34_INTERNAL_18693778_4_k_cu_a7d828f84cuda3std3__47nulloptE,(_ZN34_INTERNAL_18693778_4_k_cu_a7d828f84cuda3std6ranges3__45__cpo8distanceE - _ZN34_INTERNAL_18693778_4_k_cu_a7d828f84cuda3std3__47nulloptE)
_ZN34_INTERNAL_18693778_4_k_cu_a7d828f84cuda3std3__47nulloptE:
	.zero		1
	.type		_ZN34_INTERNAL_18693778_4_k_cu_a7d828f84cuda3std6ranges3__45__cpo8distanceE,@object
	.size		_ZN34_INTERNAL_18693778_4_k_cu_a7d828f84cuda3std6ranges3__45__cpo8distanceE,(_ZN34_INTERNAL_18693778_4_k_cu_a7d828f86thrust24THRUST_300001_SM_1000_NS12placeholders2_4E - _ZN34_INTERNAL_18693778_4_k_cu_a7d828f84cuda3std6ranges3__45__cpo8distanceE)
_ZN34_INTERNAL_18693778_4_k_cu_a7d828f84cuda3std6ranges3__45__cpo8distanceE:
	.zero		1
	.type		_ZN34_INTERNAL_18693778_4_k_cu_a7d828f86thrust24THRUST_300001_SM_1000_NS12placeholders2_4E,@object
	.size		_ZN34_INTERNAL_18693778_4_k_cu_a7d828f86thrust24THRUST_300001_SM_1000_NS12placeholders2_4E,(_ZN34_INTERNAL_18693778_4_k_cu_a7d828f84cuda3std3__45__cpo6rbeginE - _ZN34_INTERNAL_18693778_4_k_cu_a7d828f86thrust24THRUST_300001_SM_1000_NS12placeholders2_4E)
_ZN34_INTERNAL_18693778_4_k_cu_a7d828f86thrust24THRUST_300001_SM_1000_NS12placeholders2_4E:
	.zero		1
	.type		_ZN34_INTERNAL_18693778_4_k_cu_a7d828f84cuda3std3__45__cpo6rbeginE,@object
	.size		_ZN34_INTERNAL_18693778_4_k_cu_a7d828f84cuda3std3__45__cpo6rbeginE,(_ZN34_INTERNAL_18693778_4_k_cu_a7d828f84cuda3std6ranges3__45__cpo7advanceE - _ZN34_INTERNAL_18693778_4_k_cu_a7d828f84cuda3std3__45__cpo6rbeginE)
_ZN34_INTERNAL_18693778_4_k_cu_a7d828f84cuda3std3__45__cpo6rbeginE:
	.zero		1
	.type		_ZN34_INTERNAL_18693778_4_k_cu_a7d828f84cuda3std6ranges3__45__cpo7advanceE,@object
	.size		_ZN34_INTERNAL_18693778_4_k_cu_a7d828f84cuda3std6ranges3__45__cpo7advanceE,(_ZN34_INTERNAL_18693778_4_k_cu_a7d828f86thrust24THRUST_300001_SM_1000_NS12placeholders3_10E - _ZN34_INTERNAL_18693778_4_k_cu_a7d828f84cuda3std6ranges3__45__cpo7advanceE)
_ZN34_INTERNAL_18693778_4_k_cu_a7d828f84cuda3std6ranges3__45__cpo7advanceE:
	.zero		1
	.type		_ZN34_INTERNAL_18693778_4_k_cu_a7d828f86thrust24THRUST_300001_SM_1000_NS12placeholders3_10E,@object
	.size		_ZN34_INTERNAL_18693778_4_k_cu_a7d828f86thrust24THRUST_300001_SM_1000_NS12placeholders3_10E,(_ZN34_INTERNAL_18693778_4_k_cu_a7d828f84cuda3std3__48in_placeE - _ZN34_INTERNAL_18693778_4_k_cu_a7d828f86thrust24THRUST_300001_SM_1000_NS12placeholders3_10E)
_ZN34_INTERNAL_18693778_4_k_cu_a7d828f86thrust24THRUST_300001_SM_1000_NS12placeholders3_10E:
	.zero		1
	.type		_ZN34_INTERNAL_18693778_4_k_cu_a7d828f84cuda3std3__48in_placeE,@object
	.size		_ZN34_INTERNAL_18693778_4_k_cu_a7d828f84cuda3std3__48in_placeE,(_ZN34_INTERNAL_18693778_4_k_cu_a7d828f84cuda3std6ranges3__45__cpo4sizeE - _ZN34_INTERNAL_18693778_4_k_cu_a7d828f84cuda3std3__48in_placeE)
_ZN34_INTERNAL_18693778_4_k_cu_a7d828f84cuda3std3__48in_placeE:
	.zero		1
	.type		_ZN34_INTERNAL_18693778_4_k_cu_a7d828f84cuda3std6ranges3__45__cpo4sizeE,@object
	.size		_ZN34_INTERNAL_18693778_4_k_cu_a7d828f84cuda3std6ranges3__45__cpo4sizeE,(_ZN34_INTERNAL_18693778_4_k_cu_a7d828f86thrust24THRUST_300001_SM_1000_NS12placeholders2_2E - _ZN34_INTERNAL_18693778_4_k_cu_a7d828f84cuda3std6ranges3__45__cpo4sizeE)
_ZN34_INTERNAL_18693778_4_k_cu_a7d828f84cuda3std6ranges3__45__cpo4sizeE:
	.zero		1
	.type		_ZN34_INTERNAL_18693778_4_k_cu_a7d828f86thrust24THRUST_300001_SM_1000_NS12placeholders2_2E,@object
	.size		_ZN34_INTERNAL_18693778_4_k_cu_a7d828f86thrust24THRUST_300001_SM_1000_NS12placeholders2_2E,(_ZN34_INTERNAL_18693778_4_k_cu_a7d828f84cuda3std3__45__cpo6cbeginE - _ZN34_INTERNAL_18693778_4_k_cu_a7d828f86thrust24THRUST_300001_SM_1000_NS12placeholders2_2E)
_ZN34_INTERNAL_18693778_4_k_cu_a7d828f86thrust24THRUST_300001_SM_1000_NS12placeholders2_2E:
	.zero		1
	.type		_ZN34_INTERNAL_18693778_4_k_cu_a7d828f84cuda3std3__45__cpo6cbeginE,@object
	.size		_ZN34_INTERNAL_18693778_4_k_cu_a7d828f84cuda3std3__45__cpo6cbeginE,(_ZN34_INTERNAL_18693778_4_k_cu_a7d828f84cuda3std6ranges3__45__cpo6cbeginE - _ZN34_INTERNAL_18693778_4_k_cu_a7d828f84cuda3std3__45__cpo6cbeginE)
_ZN34_INTERNAL_18693778_4_k_cu_a7d828f84cuda3std3__45__cpo6cbeginE:
	.zero		1
	.type		_ZN34_INTERNAL_18693778_4_k_cu_a7d828f84cuda3std6ranges3__45__cpo6cbeginE,@object
	.size		_ZN34_INTERNAL_18693778_4_k_cu_a7d828f84cuda3std6ranges3__45__cpo6cbeginE,(_ZN34_INTERNAL_18693778_4_k_cu_a7d828f86thrust24THRUST_300001_SM_1000_NS12placeholders2_6E - _ZN34_INTERNAL_18693778_4_k_cu_a7d828f84cuda3std6ranges3__45__cpo6cbeginE)
_ZN34_INTERNAL_18693778_4_k_cu_a7d828f84cuda3std6ranges3__45__cpo6cbeginE:
	.zero		1
	.type		_ZN34_INTERNAL_18693778_4_k_cu_a7d828f86thrust24THRUST_300001_SM_1000_NS12placeholders2_6E,@object
	.size		_ZN34_INTERNAL_18693778_4_k_cu_a7d828f86thrust24THRUST_300001_SM_1000_NS12placeholders2_6E,(_ZN34_INTERNAL_18693778_4_k_cu_a7d828f84cuda3std3__45__cpo7crbeginE - _ZN34_INTERNAL_18693778_4_k_cu_a7d828f86thrust24THRUST_300001_SM_1000_NS12placeholders2_6E)
_ZN34_INTERNAL_18693778_4_k_cu_a7d828f86thrust24THRUST_300001_SM_1000_NS12placeholders2_6E:
	.zero		1
	.type		_ZN34_INTERNAL_18693778_4_k_cu_a7d828f84cuda3std3__45__cpo7crbeginE,@object
	.size		_ZN34_INTERNAL_18693778_4_k_cu_a7d828f84cuda3std3__45__cpo7crbeginE,(_ZN34_INTERNAL_18693778_4_k_cu_a7d828f84cuda3std6ranges3__45__cpo4nextE - _ZN34_INTERNAL_18693778_4_k_cu_a7d828f84cuda3std3__45__cpo7crbeginE)
_ZN34_INTERNAL_18693778_4_k_cu_a7d828f84cuda3std3__45__cpo7crbeginE:
	.zero		1
	.type		_ZN34_INTERNAL_18693778_4_k_cu_a7d828f84cuda3std6ranges3__45__cpo4nextE,@object
	.size		_ZN34_INTERNAL_18693778_4_k_cu_a7d828f84cuda3std6ranges3__45__cpo4nextE,(_ZN34_INTERNAL_18693778_4_k_cu_a7d828f84cuda3std6ranges3__45__cpo4swapE - _ZN34_INTERNAL_18693778_4_k_cu_a7d828f84cuda3std6ranges3__45__cpo4nextE)
_ZN34_INTERNAL_18693778_4_k_cu_a7d828f84cuda3std6ranges3__45__cpo4nextE:
	.zero		1
	.type		_ZN34_INTERNAL_18693778_4_k_cu_a7d828f84cuda3std6ranges3__45__cpo4swapE,@object
	.size		_ZN34_INTERNAL_18693778_4_k_cu_a7d828f84cuda3std6ranges3__45__cpo4swapE,(_ZN34_INTERNAL_18693778_4_k_cu_a7d828f86thrust24THRUST_300001_SM_1000_NS8cuda_cub10par_nosyncE - _ZN34_INTERNAL_18693778_4_k_cu_a7d828f84cuda3std6ranges3__45__cpo4swapE)
_ZN34_INTERNAL_18693778_4_k_cu_a7d828f84cuda3std6ranges3__45__cpo4swapE:
	.zero		1
	.type		_ZN34_INTERNAL_18693778_4_k_cu_a7d828f86thrust24THRUST_300001_SM_1000_NS8cuda_cub10par_nosyncE,@object
	.size		_ZN34_INTERNAL_18693778_4_k_cu_a7d828f86thrust24THRUST_300001_SM_1000_NS8cuda_cub10par_nosyncE,(_ZN34_INTERNAL_18693778_4_k_cu_a7d828f86thrust24THRUST_300001_SM_1000_NS3seqE - _ZN34_INTERNAL_18693778_4_k_cu_a7d828f86thrust24THRUST_300001_SM_1000_NS8cuda_cub10par_nosyncE)
_ZN34_INTERNAL_18693778_4_k_cu_a7d828f86thrust24THRUST_300001_SM_1000_NS8cuda_cub10par_nosyncE:
	.zero		1
	.type		_ZN34_INTERNAL_18693778_4_k_cu_a7d828f86thrust24THRUST_300001_SM_1000_NS3seqE,@object
	.size		_ZN34_INTERNAL_18693778_4_k_cu_a7d828f86thrust24THRUST_300001_SM_1000_NS3seqE,(_ZN34_INTERNAL_18693778_4_k_cu_a7d828f84cuda3std3__420unreachable_sentinelE - _ZN34_INTERNAL_18693778_4_k_cu_a7d828f86thrust24THRUST_300001_SM_1000_NS3seqE)
_ZN34_INTERNAL_18693778_4_k_cu_a7d828f86thrust24THRUST_300001_SM_1000_NS3seqE:
	.zero		1
	.type		_ZN34_INTERNAL_18693778_4_k_cu_a7d828f84cuda3std3__420unreachable_sentinelE,@object
	.size		_ZN34_INTERNAL_18693778_4_k_cu_a7d828f84cuda3std3__420unreachable_sentinelE,(_ZN34_INTERNAL_18693778_4_k_cu_a7d828f84cuda3std6ranges3__45__cpo5ssizeE - _ZN34_INTERNAL_18693778_4_k_cu_a7d828f84cuda3std3__420unreachable_sentinelE)
_ZN34_INTERNAL_18693778_4_k_cu_a7d828f84cuda3std3__420unreachable_sentinelE:
	.zero		1
	.type		_ZN34_INTERNAL_18693778_4_k_cu_a7d828f84cuda3std6ranges3__45__cpo5ssizeE,@object
	.size		_ZN34_INTERNAL_18693778_4_k_cu_a7d828f84cuda3std6ranges3__45__cpo5ssizeE,(_ZN34_INTERNAL_18693778_4_k_cu_a7d828f86thrust24THRUST_300001_SM_1000_NS12placeholders2_3E - _ZN34_INTERNAL_18693778_4_k_cu_a7d828f84cuda3std6ranges3__45__cpo5ssizeE)
_ZN34_INTERNAL_18693778_4_k_cu_a7d828f84cuda3std6ranges3__45__cpo5ssizeE:
	.zero		1
	.type		_ZN34_INTERNAL_18693778_4_k_cu_a7d828f86thrust24THRUST_300001_SM_1000_NS12placeholders2_3E,@object
	.size		_ZN34_INTERNAL_18693778_4_k_cu_a7d828f86thrust24THRUST_300001_SM_1000_NS12placeholders2_3E,(_ZN34_INTERNAL_18693778_4_k_cu_a7d828f84cuda3std3__45__cpo4cendE - _ZN34_INTERNAL_18693778_4_k_cu_a7d828f86thrust24THRUST_300001_SM_1000_NS12placeholders2_3E)
_ZN34_INTERNAL_18693778_4_k_cu_a7d828f86thrust24THRUST_300001_SM_1000_NS12placeholders2_3E:
	.zero		1
	.type		_ZN34_INTERNAL_18693778_4_k_cu_a7d828f84cuda3std3__45__cpo4cendE,@object
	.size		_ZN34_INTERNAL_18693778_4_k_cu_a7d828f84cuda3std3__45__cpo4cendE,(_ZN34_INTERNAL_18693778_4_k_cu_a7d828f84cuda3std6ranges3__45__cpo4cendE - _ZN34_INTERNAL_18693778_4_k_cu_a7d828f84cuda3std3__45__cpo4cendE)
_ZN34_INTERNAL_18693778_4_k_cu_a7d828f84cuda3std3__45__cpo4cendE:
	.zero		1
	.type		_ZN34_INTERNAL_18693778_4_k_cu_a7d828f84cuda3std6ranges3__45__cpo4cendE,@object
	.size		_ZN34_INTERNAL_18693778_4_k_cu_a7d828f84cuda3std6ranges3__45__cpo4cendE,(_ZN34_INTERNAL_18693778_4_k_cu_a7d828f86thrust24THRUST_300001_SM_1000_NS12placeholders2_7E - _ZN34_INTERNAL_18693778_4_k_cu_a7d828f84cuda3std6ranges3__45__cpo4cendE)
_ZN34_INTERNAL_18693778_4_k_cu_a7d828f84cuda3std6ranges3__45__cpo4cendE:
	.zero		1
	.type		_ZN34_INTERNAL_18693778_4_k_cu_a7d828f86thrust24THRUST_300001_SM_1000_NS12placeholders2_7E,@object
	.size		_ZN34_INTERNAL_18693778_4_k_cu_a7d828f86thrust24THRUST_300001_SM_1000_NS12placeholders2_7E,(_ZN34_INTERNAL_18693778_4_k_cu_a7d828f84cuda3std3__45__cpo5crendE - _ZN34_INTERNAL_18693778_4_k_cu_a7d828f86thrust24THRUST_300001_SM_1000_NS12placeholders2_7E)
_ZN34_INTERNAL_18693778_4_k_cu_a7d828f86thrust24THRUST_300001_SM_1000_NS12placeholders2_7E:
	.zero		1
	.type		_ZN34_INTERNAL_18693778_4_k_cu_a7d828f84cuda3std3__45__cpo5crendE,@object
	.size		_ZN34_INTERNAL_18693778_4_k_cu_a7d828f84cuda3std3__45__cpo5crendE,(_ZN34_INTERNAL_18693778_4_k_cu_a7d828f84cuda3std6ranges3__45__cpo4prevE - _ZN34_INTERNAL_18693778_4_k_cu_a7d828f84cuda3std3__45__cpo5crendE)
_ZN34_INTERNAL_18693778_4_k_cu_a7d828f84cuda3std3__45__cpo5crendE:
	.zero		1
	.type		_ZN34_INTERNAL_18693778_4_k_cu_a7d828f84cuda3std6ranges3__45__cpo4prevE,@object
	.size		_ZN34_INTERNAL_18693778_4_k_cu_a7d828f84cuda3std6ranges3__45__cpo4prevE,(_ZN34_INTERNAL_18693778_4_k_cu_a7d828f84cuda3std6ranges3__45__cpo9iter_moveE - _ZN34_INTERNAL_18693778_4_k_cu_a7d828f84cuda3std6ranges3__45__cpo4prevE)
_ZN34_INTERNAL_18693778_4_k_cu_a7d828f84cuda3std6ranges3__45__cpo4prevE:
	.zero		1
	.type		_ZN34_INTERNAL_18693778_4_k_cu_a7d828f84cuda3std6ranges3__45__cpo9iter_moveE,@object
	.size		_ZN34_INTERNAL_18693778_4_k_cu_a7d828f84cuda3std6ranges3__45__cpo9iter_moveE,(_ZN34_INTERNAL_18693778_4_k_cu_a7d828f86thrust24THRUST_300001_SM_1000_NS6system6detail10sequential3seqE - _ZN34_INTERNAL_18693778_4_k_cu_a7d828f84cuda3std6ranges3__45__cpo9iter_moveE)
_ZN34_INTERNAL_18693778_4_k_cu_a7d828f84cuda3std6ranges3__45__cpo9iter_moveE:
	.zero		1
	.type		_ZN34_INTERNAL_18693778_4_k_cu_a7d828f86thrust24THRUST_300001_SM_1000_NS6system6detail10sequential3seqE,@object
	.size		_ZN34_INTERNAL_18693778_4_k_cu_a7d828f86thrust24THRUST_300001_SM_1000_NS6system6detail10sequential3seqE,(_ZN34_INTERNAL_18693778_4_k_cu_a7d828f86thrust24THRUST_300001_SM_1000_NS12placeholders2_9E - _ZN34_INTERNAL_18693778_4_k_cu_a7d828f86thrust24THRUST_300001_SM_1000_NS6system6detail10sequential3seqE)
_ZN34_INTERNAL_18693778_4_k_cu_a7d828f86thrust24THRUST_300001_SM_1000_NS6system6detail10sequential3seqE:
	.zero		1
	.type		_ZN34_INTERNAL_18693778_4_k_cu_a7d828f86thrust24THRUST_300001_SM_1000_NS12placeholders2_9E,@object
	.size		_ZN34_INTERNAL_18693778_4_k_cu_a7d828f86thrust24THRUST_300001_SM_1000_NS12placeholders2_9E,(_ZN34_INTERNAL_18693778_4_k_cu_a7d828f84cuda3std3__419piecewise_constructE - _ZN34_INTERNAL_18693778_4_k_cu_a7d828f86thrust24THRUST_300001_SM_1000_NS12placeholders2_9E)
_ZN34_INTERNAL_18693778_4_k_cu_a7d828f86thrust24THRUST_300001_SM_1000_NS12placeholders2_9E:
	.zero		1
	.type		_ZN34_INTERNAL_18693778_4_k_cu_a7d828f84cuda3std3__419piecewise_constructE,@object
	.size		_ZN34_INTERNAL_18693778_4_k_cu_a7d828f84cuda3std3__419piecewise_constructE,(_ZN34_INTERNAL_18693778_4_k_cu_a7d828f84cuda3std6ranges3__45__cpo5cdataE - _ZN34_INTERNAL_18693778_4_k_cu_a7d828f84cuda3std3__419piecewise_constructE)
_ZN34_INTERNAL_18693778_4_k_cu_a7d828f84cuda3std3__419piecewise_constructE:
	.zero		1
	.type		_ZN34_INTERNAL_18693778_4_k_cu_a7d828f84cuda3std6ranges3__45__cpo5cdataE,@object
	.size		_ZN34_INTERNAL_18693778_4_k_cu_a7d828f84cuda3std6ranges3__45__cpo5cdataE,(_ZN34_INTERNAL_18693778_4_k_cu_a7d828f86thrust24THRUST_300001_SM_1000_NS12placeholders2_1E - _ZN34_INTERNAL_18693778_4_k_cu_a7d828f84cuda3std6ranges3__45__cpo5cdataE)
_ZN34_INTERNAL_18693778_4_k_cu_a7d828f84cuda3std6ranges3__45__cpo5cdataE:
	.zero		1
	.type		_ZN34_INTERNAL_18693778_4_k_cu_a7d828f86thrust24THRUST_300001_SM_1000_NS12placeholders2_1E,@object
	.size		_ZN34_INTERNAL_18693778_4_k_cu_a7d828f86thrust24THRUST_300001_SM_1000_NS12placeholders2_1E,(_ZN34_INTERNAL_18693778_4_k_cu_a7d828f84cuda3std3__45__cpo3endE - _ZN34_INTERNAL_18693778_4_k_cu_a7d828f86thrust24THRUST_300001_SM_1000_NS12placeholders2_1E)
_ZN34_INTERNAL_18693778_4_k_cu_a7d828f86thrust24THRUST_300001_SM_1000_NS12placeholders2_1E:
	.zero		1
	.type		_ZN34_INTERNAL_18693778_4_k_cu_a7d828f84cuda3std3__45__cpo3endE,@object
	.size		_ZN34_INTERNAL_18693778_4_k_cu_a7d828f84cuda3std3__45__cpo3endE,(_ZN34_INTERNAL_18693778_4_k_cu_a7d828f84cuda3std6ranges3__45__cpo3endE - _ZN34_INTERNAL_18693778_4_k_cu_a7d828f84cuda3std3__45__cpo3endE)
_ZN34_INTERNAL_18693778_4_k_cu_a7d828f84cuda3std3__45__cpo3endE:
	.zero		1
	.type		_ZN34_INTERNAL_18693778_4_k_cu_a7d828f84cuda3std6ranges3__45__cpo3endE,@object
	.size		_ZN34_INTERNAL_18693778_4_k_cu_a7d828f84cuda3std6ranges3__45__cpo3endE,(_ZN34_INTERNAL_18693778_4_k_cu_a7d828f86thrust24THRUST_300001_SM_1000_NS12placeholders2_5E - _ZN34_INTERNAL_18693778_4_k_cu_a7d828f84cuda3std6ranges3__45__cpo3endE)
_ZN34_INTERNAL_18693778_4_k_cu_a7d828f84cuda3std6ranges3__45__cpo3endE:
	.zero		1
	.type		_ZN34_INTERNAL_18693778_4_k_cu_a7d828f86thrust24THRUST_300001_SM_1000_NS12placeholders2_5E,@object
	.size		_ZN34_INTERNAL_18693778_4_k_cu_a7d828f86thrust24THRUST_300001_SM_1000_NS12placeholders2_5E,(_ZN34_INTERNAL_18693778_4_k_cu_a7d828f84cuda3std3__45__cpo4rendE - _ZN34_INTERNAL_18693778_4_k_cu_a7d828f86thrust24THRUST_300001_SM_1000_NS12placeholders2_5E)
_ZN34_INTERNAL_18693778_4_k_cu_a7d828f86thrust24THRUST_300001_SM_1000_NS12placeholders2_5E:
	.zero		1
	.type		_ZN34_INTERNAL_18693778_4_k_cu_a7d828f84cuda3std3__45__cpo4rendE,@object
	.size		_ZN34_INTERNAL_18693778_4_k_cu_a7d828f84cuda3std3__45__cpo4rendE,(_ZN34_INTERNAL_18693778_4_k_cu_a7d828f84cuda3std6ranges3__45__cpo9iter_swapE - _ZN34_INTERNAL_18693778_4_k_cu_a7d828f84cuda3std3__45__cpo4rendE)
_ZN34_INTERNAL_18693778_4_k_cu_a7d828f84cuda3std3__45__cpo4rendE:
	.zero		1
	.type		_ZN34_INTERNAL_18693778_4_k_cu_a7d828f84cuda3std6ranges3__45__cpo9iter_swapE,@object
	.size		_ZN34_INTERNAL_18693778_4_k_cu_a7d828f84cuda3std6ranges3__45__cpo9iter_swapE,(_ZN34_INTERNAL_18693778_4_k_cu_a7d828f84cuda3std3__48unexpectE - _ZN34_INTERNAL_18693778_4_k_cu_a7d828f84cuda3std6ranges3__45__cpo9iter_swapE)
_ZN34_INTERNAL_18693778_4_k_cu_a7d828f84cuda3std6ranges3__45__cpo9iter_swapE:
	.zero		1
	.type		_ZN34_INTERNAL_18693778_4_k_cu_a7d828f84cuda3std3__48unexpectE,@object
	.size		_ZN34_INTERNAL_18693778_4_k_cu_a7d828f84cuda3std3__48unexpectE,(_ZN34_INTERNAL_18693778_4_k_cu_a7d828f86thrust24THRUST_300001_SM_1000_NS8cuda_cub3parE - _ZN34_INTERNAL_18693778_4_k_cu_a7d828f84cuda3std3__48unexpectE)
_ZN34_INTERNAL_18693778_4_k_cu_a7d828f84cuda3std3__48unexpectE:
	.zero		1
	.type		_ZN34_INTERNAL_18693778_4_k_cu_a7d828f86thrust24THRUST_300001_SM_1000_NS8cuda_cub3parE,@object
	.size		_ZN34_INTERNAL_18693778_4_k_cu_a7d828f86thrust24THRUST_300001_SM_1000_NS8cuda_cub3parE,(.L_29 - _ZN34_INTERNAL_18693778_4_k_cu_a7d828f86thrust24THRUST_300001_SM_1000_NS8cuda_cub3parE)
_ZN34_INTERNAL_18693778_4_k_cu_a7d828f86thrust24THRUST_300001_SM_1000_NS8cuda_cub3parE:
	.zero		1
.L_29:


//--------------------- .nv.shared._ZN3cub18CUB_300001_SM_10006detail10merge_sort30DeviceMergeSortBlockSortKernelINS2_10policy_hubIN6thrust24THRUST_300001_SM_1000_NS10device_ptrIiEEE9Policy600ES8_PNS0_8NullTypeES8_SC_m20ConfidenceComparatoriSB_EEvbT0_T1_T2_T3_T4_PT6_PT7_T5_NS1_7vsmem_tE --------------------------
	.section	.nv.shared._ZN3cub18CUB_300001_SM_10006detail10merge_sort30DeviceMergeSortBlockSortKernelINS2_10policy_hubIN6thrust24THRUST_300001_SM_1000_NS10device_ptrIiEEE9Policy600ES8_PNS0_8NullTypeES8_SC_m20ConfidenceComparatoriSB_EEvbT0_T1_T2_T3_T4_PT6_PT7_T5_NS1_7vsmem_tE,"aw",@nobits
	.sectionflags	@""
	.align	16
.nv.shared._ZN3cub18CUB_300001_SM_10006detail10merge_sort30DeviceMergeSortBlockSortKernelINS2_10policy_hubIN6thrust24THRUST_300001_SM_1000_NS10device_ptrIiEEE9Policy600ES8_PNS0_8NullTypeES8_SC_m20ConfidenceComparatoriSB_EEvbT0_T1_T2_T3_T4_PT6_PT7_T5_NS1_7vsmem_tE:
	.zero		18448


//--------------------- .nv.shared._ZN3cub18CUB_300001_SM_10006detail10merge_sort26DeviceMergeSortMergeKernelINS2_10policy_hubIN6thrust24THRUST_300001_SM_1000_NS10device_ptrIiEEE9Policy600ES8_PNS0_8NullTypeES8_SC_j20ConfidenceComparatoriSB_EEvbT2_T3_T4_PT6_PT7_T5_PSG_SG_NS1_7vsmem_tE --------------------------
	.section	.nv.shared._ZN3cub18CUB_300001_SM_10006detail10merge_sort26DeviceMergeSortMergeKernelINS2_10policy_hubIN6thrust24THRUST_300001_SM_1000_NS10device_ptrIiEEE9Policy600ES8_PNS0_8NullTypeES8_SC_j20ConfidenceComparatoriSB_EEvbT2_T3_T4_PT6_PT7_T5_PSG_SG_NS1_7vsmem_tE,"aw",@nobits
	.sectionflags	@""
	.align	16
.nv.shared._ZN3cub18CUB_300001_SM_10006detail10merge_sort26DeviceMergeSortMergeKernelINS2_10policy_hubIN6thrust24THRUST_300001_SM_1000_NS10device_ptrIiEEE9Policy600ES8_PNS0_8NullTypeES8_SC_j20ConfidenceComparatoriSB_EEvbT2_T3_T4_PT6_PT7_T5_PSG_SG_NS1_7vsmem_tE:
	.zero		18448


//--------------------- .nv.shared._ZN3cub18CUB_300001_SM_10006detail10merge_sort30DeviceMergeSortBlockSortKernelINS2_10policy_hubIN6thrust24THRUST_300001_SM_1000_NS10device_ptrIiEEE9Policy600ES8_PNS0_8NullTypeES8_SC_j20ConfidenceComparatoriSB_EEvbT0_T1_T2_T3_T4_PT6_PT7_T5_NS1_7vsmem_tE --------------------------
	.section	.nv.shared._ZN3cub18CUB_300001_SM_10006detail10merge_sort30DeviceMergeSortBlockSortKernelINS2_10policy_hubIN6thrust24THRUST_300001_SM_1000_NS10device_ptrIiEEE9Policy600ES8_PNS0_8NullTypeES8_SC_j20ConfidenceComparatoriSB_EEvbT0_T1_T2_T3_T4_PT6_PT7_T5_NS1_7vsmem_tE,"aw",@nobits
	.sectionflags	@""
	.align	16
.nv.shared._ZN3cub18CUB_300001_SM_10006detail10merge_sort30DeviceMergeSortBlockSortKernelINS2_10policy_hubIN6thrust24THRUST_300001_SM_1000_NS10device_ptrIiEEE9Policy600ES8_PNS0_8NullTypeES8_SC_j20ConfidenceComparatoriSB_EEvbT0_T1_T2_T3_T4_PT6_PT7_T5_NS1_7vsmem_tE:
	.zero		18448


//--------------------- .nv.constant0._ZN3cub18CUB_300001_SM_10006detail10merge_sort26DeviceMergeSortMergeKernelINS2_10policy_hubIN6thrust24THRUST_300001_SM_1000_NS10device_ptrIiEEE9Policy600ES8_PNS0_8NullTypeES8_SC_m20ConfidenceComparatoriSB_EEvbT2_T3_T4_PT6_PT7_T5_PSG_SG_NS1_7vsmem_tE --------------------------
	.section	.nv.constant0._ZN3cub18CUB_300001_SM_10006detail10merge_sort26DeviceMergeSortMergeKernelINS2_10policy_hubIN6thrust24THRUST_300001_SM_1000_NS10device_ptrIiEEE9Policy600ES8_PNS0_8NullTypeES8_SC_m20ConfidenceComparatoriSB_EEvbT2_T3_T4_PT6_PT7_T5_PSG_SG_NS1_7vsmem_tE,"a",@progbits
	.sectionflags	@""
	.align	4
.nv.constant0._ZN3cub18CUB_300001_SM_10006detail10merge_sort26DeviceMergeSortMergeKernelINS2_10policy_hubIN6thrust24THRUST_300001_SM_1000_NS10device_ptrIiEEE9Policy600ES8_PNS0_8NullTypeES8_SC_m20ConfidenceComparatoriSB_EEvbT2_T3_T4_PT6_PT7_T5_PSG_SG_NS1_7vsmem_tE:
	.zero		976


//--------------------- .nv.constant0._ZN3cub18CUB_300001_SM_10006detail10merge_sort30DeviceMergeSortPartitionKernelIN6thrust24THRUST_300001_SM_1000_NS10device_ptrIiEEm20ConfidenceComparatoriEEvbT_PT2_T0_SC_PSC_T1_SC_i --------------------------
	.section	.nv.constant0._ZN3cub18CUB_300001_SM_10006detail10merge_sort30DeviceMergeSortPartitionKernelIN6thrust24THRUST_300001_SM_1000_NS10device_ptrIiEEm20ConfidenceComparatoriEEvbT_PT2_T0_SC_PSC_T1_SC_i,"a",@progbits
	.sectionflags	@""
	.align	4
.nv.constant0._ZN3cub18CUB_300001_SM_10006detail10merge_sort30DeviceMergeSortPartitionKernelIN6thrust24THRUST_300001_SM_1000_NS10device_ptrIiEEm20ConfidenceComparatoriEEvbT_PT2_T0_SC_PSC_T1_SC_i:
	.zero		964


//--------------------- .nv.constant0._ZN3cub18CUB_300001_SM_10006detail10merge_sort30DeviceMergeSortBlockSortKernelINS2_10policy_hubIN6thrust24THRUST_300001_SM_1000_NS10device_ptrIiEEE9Policy600ES8_PNS0_8NullTypeES8_SC_m20ConfidenceComparatoriSB_EEvbT0_T1_T2_T3_T4_PT6_PT7_T5_NS1_7vsmem_tE --------------------------
	.section	.nv.constant0._ZN3cub18CUB_300001_SM_10006detail10merge_sort30DeviceMergeSortBlockSortKernelINS2_10policy_hubIN6thrust24THRUST_300001_SM_1000_NS10device_ptrIiEEE9Policy600ES8_PNS0_8NullTypeES8_SC_m20ConfidenceComparatoriSB_EEvbT0_T1_T2_T3_T4_PT6_PT7_T5_NS1_7vsmem_tE,"a",@progbits
	.sectionflags	@""
	.align	4
.nv.constant0._ZN3cub18CUB_300001_SM_10006detail10merge_sort30DeviceMergeSortBlockSortKernelINS2_10policy_hubIN6thrust24THRUST_300001_SM_1000_NS10device_ptrIiEEE9Policy600ES8_PNS0_8NullTypeES8_SC_m20ConfidenceComparatoriSB_EEvbT0_T1_T2_T3_T4_PT6_PT7_T5_NS1_7vsmem_tE:
	.zero		976


//--------------------- .nv.constant0._ZN3cub18CUB_300001_SM_10006detail10merge_sort26DeviceMergeSortMergeKernelINS2_10policy_hubIN6thrust24THRUST_300001_SM_1000_NS10device_ptrIiEEE9Policy600ES8_PNS0_8NullTypeES8_SC_j20ConfidenceComparatoriSB_EEvbT2_T3_T4_PT6_PT7_T5_PSG_SG_NS1_7vsmem_tE --------------------------
	.section	.nv.constant0._ZN3cub18CUB_300001_SM_10006detail10merge_sort26DeviceMergeSortMergeKernelINS2_10policy_hubIN6thrust24THRUST_300001_SM_1000_NS10device_ptrIiEEE9Policy600ES8_PNS0_8NullTypeES8_SC_j20ConfidenceComparatoriSB_EEvbT2_T3_T4_PT6_PT7_T5_PSG_SG_NS1_7vsmem_tE,"a",@progbits
	.sectionflags	@""
	.align	4
.nv.constant0._ZN3cub18CUB_300001_SM_10006detail10merge_sort26DeviceMergeSortMergeKernelINS2_10policy_hubIN6thrust24THRUST_300001_SM_1000_NS10device_ptrIiEEE9Policy600ES8_PNS0_8NullTypeES8_SC_j20ConfidenceComparatoriSB_EEvbT2_T3_T4_PT6_PT7_T5_PSG_SG_NS1_7vsmem_tE:
	.zero		976


//--------------------- .nv.constant0._ZN3cub18CUB_300001_SM_10006detail10merge_sort30DeviceMergeSortPartitionKernelIN6thrust24THRUST_300001_SM_1000_NS10device_ptrIiEEj20ConfidenceComparatoriEEvbT_PT2_T0_SC_PSC_T1_SC_i --------------------------
	.section	.nv.constant0._ZN3cub18CUB_300001_SM_10006detail10merge_sort30DeviceMergeSortPartitionKernelIN6thrust24THRUST_300001_SM_1000_NS10device_ptrIiEEj20ConfidenceComparatoriEEvbT_PT2_T0_SC_PSC_T1_SC_i,"a",@progbits
	.sectionflags	@""
	.align	4
.nv.constant0._ZN3cub18CUB_300001_SM_10006detail10merge_sort30DeviceMergeSortPartitionKernelIN6thrust24THRUST_300001_SM_1000_NS10device_ptrIiEEj20ConfidenceComparatoriEEvbT_PT2_T0_SC_PSC_T1_SC_i:
	.zero		952


//--------------------- .nv.constant0._ZN3cub18CUB_300001_SM_10006detail10merge_sort30DeviceMergeSortBlockSortKernelINS2_10policy_hubIN6thrust24THRUST_300001_SM_1000_NS10device_ptrIiEEE9Policy600ES8_PNS0_8NullTypeES8_SC_j20ConfidenceComparatoriSB_EEvbT0_T1_T2_T3_T4_PT6_PT7_T5_NS1_7vsmem_tE --------------------------
	.section	.nv.constant0._ZN3cub18CUB_300001_SM_10006detail10merge_sort30DeviceMergeSortBlockSortKernelINS2_10policy_hubIN6thrust24THRUST_300001_SM_1000_NS10device_ptrIiEEE9Policy600ES8_PNS0_8NullTypeES8_SC_j20ConfidenceComparatoriSB_EEvbT0_T1_T2_T3_T4_PT6_PT7_T5_NS1_7vsmem_tE,"a",@progbits
	.sectionflags	@""
	.align	4
.nv.constant0._ZN3cub18CUB_300001_SM_10006detail10merge_sort30DeviceMergeSortBlockSortKernelINS2_10policy_hubIN6thrust24THRUST_300001_SM_1000_NS10device_ptrIiEEE9Policy600ES8_PNS0_8NullTypeES8_SC_j20ConfidenceComparatoriSB_EEvbT0_T1_T2_T3_T4_PT6_PT7_T5_NS1_7vsmem_tE:
	.zero		976


//--------------------- .nv.constant0._ZN3cub18CUB_300001_SM_10006detail11EmptyKernelIvEEvv --------------------------
	.section	.nv.constant0._ZN3cub18CUB_300001_SM_10006detail11EmptyKernelIvEEvv,"a",@progbits
	.sectionflags	@""
	.align	4
.nv.constant0._ZN3cub18CUB_300001_SM_10006detail11EmptyKernelIvEEvv:
	.zero		896


//--------------------- .nv.constant0._Z25reorder_detections_kernelPKfPKiPfi --------------------------
	.section	.nv.constant0._Z25reorder_detections_kernelPKfPKiPfi,"a",@progbits
	.sectionflags	@""
	.align	4
.nv.constant0._Z25reorder_detections_kernelPKfPKiPfi:
	.zero		924


//--------------------- .nv.constant0._Z27prepare_sort_indices_kernelPii --------------------------
	.section	.nv.constant0._Z27prepare_sort_indices_kernelPii,"a",@progbits
	.sectionflags	@""
	.align	4
.nv.constant0._Z27prepare_sort_indices_kernelPii:
	.zero		908


//--------------------- .nv.constant0._Z24filter_detections_kernelPKfPKbPfPiif --------------------------
	.section	.nv.constant0._Z24filter_detections_kernelPKfPKbPfPiif,"a",@progbits
	.sectionflags	@""
	.align	4
.nv.constant0._Z24filter_detections_kernelPKfPKbPfPiif:
	.zero		936


//--------------------- .nv.constant0._Z10nms_kernelPKfS0_Pbif --------------------------
	.section	.nv.constant0._Z10nms_kernelPKfS0_Pbif,"a",@progbits
	.sectionflags	@""
	.align	4
.nv.constant0._Z10nms_kernelPKfS0_Pbif:
	.zero		928


//--------------------- .nv.constant0._Z18compute_iou_kernelPKfPfi --------------------------
	.section	.nv.constant0._Z18compute_iou_kernelPKfPfi,"a",@progbits
	.sectionflags	@""
	.align	4
.nv.constant0._Z18compute_iou_kernelPKfPfi:
	.zero		916


//--------------------- SYMBOLS --------------------------

	.type		.nv.reservedSmem.offset0,@object
	.size		.nv.reservedSmem.offset0,0x4
	.type		.nv.reservedSmem.cap,@object
	.size		.nv.reservedSmem.cap,0x4
